//
// Generated by NVIDIA NVVM Compiler
//
// Compiler Build ID: CL-36424714
// Cuda compilation tools, release 13.0, V13.0.88
// Based on NVVM 20.0.0
//

.version 9.0
.target sm_100
.address_size 64

	// .globl	_Z9ion_matchPiS_S_S_S_iPfS_lS_i
.extern .func  (.param .b32 func_retval0) vprintf
(
	.param .b64 vprintf_param_0,
	.param .b64 vprintf_param_1
)
;
.func  (.param .align 16 .b8 func_retval0[16]) __internal_trig_reduction_slowpathd
(
	.param .b64 __internal_trig_reduction_slowpathd_param_0
)
;
.global .align 1 .b8 $str[17] = {115, 112, 101, 99, 116, 114, 117, 109, 95, 105, 100, 58, 32, 37, 100, 10};
.global .align 1 .b8 $str$1[24] = {109, 122, 58, 32, 37, 100, 44, 32, 108, 108, 58, 32, 37, 100, 44, 32, 114, 114, 58, 32, 37, 100, 10};
.global .align 1 .b8 $str$2[27] = {109, 122, 58, 32, 37, 100, 44, 32, 105, 111, 110, 100, 105, 99, 58, 32, 37, 100, 44, 32, 106, 58, 32, 37, 100, 10};
.global .align 1 .b8 $str$3[21] = {109, 122, 58, 32, 37, 100, 44, 32, 109, 97, 116, 99, 104, 101, 100, 58, 32, 37, 102, 10};
.global .align 1 .b8 $str$4[65] = {91, 69, 82, 82, 79, 82, 93, 32, 114, 101, 115, 117, 108, 116, 95, 115, 112, 101, 99, 116, 114, 117, 109, 95, 105, 100, 58, 32, 37, 100, 44, 32, 105, 100, 120, 58, 32, 37, 108, 100, 44, 32, 114, 101, 115, 117, 108, 116, 95, 112, 114, 101, 102, 105, 120, 95, 110, 117, 109, 58, 32, 37, 100, 10};
.global .align 1 .b8 $str$5[63] = {91, 69, 82, 82, 79, 82, 93, 32, 114, 101, 115, 117, 108, 116, 95, 115, 112, 101, 99, 116, 114, 117, 109, 95, 105, 100, 58, 32, 37, 100, 44, 32, 105, 100, 120, 58, 32, 37, 108, 100, 44, 32, 108, 101, 102, 116, 58, 32, 37, 100, 44, 32, 114, 105, 103, 104, 116, 58, 32, 37, 100, 10};
.global .align 1 .b8 $str$6[41] = {91, 69, 82, 82, 79, 82, 93, 32, 105, 100, 120, 58, 32, 37, 108, 100, 44, 32, 108, 101, 102, 116, 58, 32, 37, 100, 44, 32, 112, 101, 112, 95, 110, 117, 109, 58, 32, 37, 100, 10};
.global .align 1 .b8 $str$7[99] = {105, 100, 120, 58, 32, 37, 100, 44, 32, 109, 122, 58, 32, 37, 100, 44, 32, 105, 110, 116, 101, 110, 115, 105, 116, 121, 58, 32, 37, 102, 44, 32, 111, 110, 101, 95, 109, 122, 95, 98, 105, 97, 115, 95, 115, 99, 111, 114, 101, 58, 32, 37, 102, 44, 32, 105, 110, 116, 101, 110, 95, 115, 99, 111, 114, 101, 58, 32, 37, 102, 44, 32, 112, 101, 114, 99, 101, 110, 116, 97, 103, 101, 58, 32, 37, 102, 44, 32, 115, 99, 111, 114, 101, 58, 32, 37, 102, 10};
.global .align 1 .b8 $str$8[99] = {91, 69, 82, 82, 79, 82, 93, 32, 112, 101, 112, 50, 95, 109, 97, 115, 115, 58, 32, 37, 108, 102, 44, 32, 112, 101, 112, 50, 95, 109, 97, 115, 115, 95, 108, 101, 102, 116, 95, 105, 110, 100, 101, 120, 58, 32, 37, 100, 44, 32, 112, 101, 112, 50, 95, 109, 97, 115, 115, 95, 114, 105, 103, 104, 116, 95, 105, 110, 100, 101, 120, 58, 32, 37, 100, 44, 32, 115, 112, 101, 99, 116, 114, 117, 109, 58, 32, 37, 100, 44, 32, 105, 58, 32, 37, 108, 100, 10};
.global .align 1 .b8 $str$9[56] = {112, 101, 112, 49, 58, 32, 37, 108, 100, 44, 32, 112, 101, 112, 50, 58, 32, 37, 100, 44, 32, 115, 111, 99, 114, 101, 58, 32, 37, 102, 44, 32, 109, 97, 120, 95, 115, 99, 111, 114, 101, 58, 32, 37, 102, 44, 32, 115, 117, 98, 58, 32, 37, 102, 10};
.global .align 1 .b8 $str$10[95] = {91, 69, 82, 82, 79, 82, 93, 32, 112, 101, 112, 50, 95, 109, 97, 115, 115, 58, 32, 37, 108, 102, 44, 32, 112, 101, 112, 50, 95, 109, 97, 115, 115, 95, 108, 101, 102, 116, 95, 105, 110, 100, 101, 120, 58, 32, 37, 100, 44, 32, 112, 101, 112, 95, 109, 97, 115, 115, 95, 108, 105, 115, 116, 95, 108, 101, 110, 58, 32, 37, 100, 44, 32, 115, 112, 101, 99, 116, 114, 117, 109, 58, 32, 37, 100, 44, 32, 105, 58, 32, 37, 108, 100, 10};
.global .align 1 .b8 $str$11[115] = {91, 69, 82, 82, 79, 82, 93, 32, 112, 114, 101, 99, 117, 114, 115, 111, 114, 95, 109, 97, 115, 115, 58, 32, 37, 108, 102, 44, 32, 112, 101, 112, 49, 95, 109, 97, 115, 115, 58, 32, 37, 108, 102, 44, 32, 112, 101, 112, 50, 95, 109, 97, 115, 115, 58, 32, 37, 108, 102, 44, 32, 112, 101, 112, 50, 95, 109, 97, 115, 115, 95, 108, 101, 102, 116, 95, 105, 110, 100, 101, 120, 58, 32, 37, 100, 44, 32, 114, 105, 103, 104, 116, 58, 32, 37, 100, 44, 32, 105, 100, 120, 58, 32, 37, 100, 44, 32, 105, 58, 32, 37, 108, 100, 10};
.global .align 1 .b8 $str$12[67] = {91, 69, 82, 82, 79, 82, 93, 32, 112, 101, 112, 95, 50, 95, 109, 97, 115, 115, 95, 108, 101, 102, 116, 58, 32, 37, 102, 44, 32, 112, 101, 112, 95, 50, 95, 109, 97, 115, 115, 95, 114, 105, 103, 104, 116, 58, 32, 37, 102, 44, 32, 105, 100, 120, 58, 32, 37, 100, 44, 32, 105, 58, 32, 37, 100, 10};
.global .align 1 .b8 $str$13[92] = {91, 69, 82, 82, 79, 82, 93, 32, 112, 101, 112, 50, 95, 109, 97, 115, 115, 58, 32, 37, 102, 44, 32, 112, 101, 112, 50, 95, 109, 97, 115, 115, 95, 108, 101, 102, 116, 95, 105, 110, 100, 101, 120, 58, 32, 37, 100, 44, 32, 112, 101, 112, 50, 95, 109, 97, 115, 115, 95, 114, 105, 103, 104, 116, 95, 105, 110, 100, 101, 120, 58, 32, 37, 100, 44, 32, 105, 100, 120, 58, 32, 37, 100, 44, 32, 105, 58, 32, 37, 100, 10};
.global .align 1 .b8 $str$14[88] = {91, 69, 82, 82, 79, 82, 93, 32, 112, 101, 112, 50, 95, 109, 97, 115, 115, 58, 32, 37, 102, 44, 32, 112, 101, 112, 50, 95, 109, 97, 115, 115, 95, 108, 101, 102, 116, 95, 105, 110, 100, 101, 120, 58, 32, 37, 100, 44, 32, 112, 101, 112, 95, 109, 97, 115, 115, 95, 108, 105, 115, 116, 95, 108, 101, 110, 58, 32, 37, 100, 44, 32, 105, 100, 120, 58, 32, 37, 100, 44, 32, 105, 58, 32, 37, 100, 10};
.global .align 1 .b8 $str$15[78] = {112, 114, 101, 99, 117, 114, 115, 111, 114, 58, 32, 37, 108, 102, 44, 32, 112, 101, 112, 95, 49, 95, 109, 97, 115, 115, 58, 32, 37, 108, 102, 44, 32, 112, 101, 112, 95, 50, 95, 109, 97, 115, 115, 95, 108, 101, 102, 116, 58, 32, 37, 108, 102, 44, 32, 112, 101, 112, 95, 50, 95, 109, 97, 115, 115, 95, 114, 105, 103, 104, 116, 58, 32, 37, 108, 102, 10};
.global .align 1 .b8 $str$16[77] = {91, 69, 82, 82, 79, 82, 93, 32, 112, 101, 112, 50, 95, 109, 97, 115, 115, 95, 108, 101, 102, 116, 95, 105, 110, 100, 101, 120, 58, 32, 37, 100, 44, 32, 112, 101, 112, 50, 95, 109, 97, 115, 115, 95, 114, 105, 103, 104, 116, 95, 105, 110, 100, 101, 120, 58, 32, 37, 100, 44, 32, 105, 100, 120, 58, 32, 37, 100, 44, 32, 105, 58, 32, 37, 100, 9};
.global .align 1 .b8 $str$17[41] = {112, 101, 112, 50, 95, 109, 97, 115, 115, 95, 108, 101, 102, 116, 58, 32, 37, 102, 44, 32, 112, 101, 112, 50, 95, 109, 97, 115, 115, 95, 114, 105, 103, 104, 116, 58, 32, 37, 102, 10};
.global .align 1 .b8 $str$18[73] = {91, 69, 82, 82, 79, 82, 93, 32, 112, 101, 112, 50, 95, 109, 97, 115, 115, 95, 108, 101, 102, 116, 95, 105, 110, 100, 101, 120, 58, 32, 37, 100, 44, 32, 112, 101, 112, 95, 109, 97, 115, 115, 95, 108, 105, 115, 116, 95, 108, 101, 110, 58, 32, 37, 100, 44, 32, 105, 100, 120, 58, 32, 37, 100, 44, 32, 105, 58, 32, 37, 100, 10};
.global .align 1 .b8 $str$19[21] = {108, 105, 110, 107, 101, 114, 32, 116, 121, 112, 101, 58, 32, 37, 100, 44, 32, 37, 100, 10};
.global .align 1 .b8 $str$20[27] = {115, 99, 111, 114, 101, 58, 32, 37, 102, 44, 32, 98, 109, 50, 53, 95, 115, 99, 111, 114, 101, 58, 32, 37, 102, 10};
.global .align 1 .b8 $str$21[83] = {91, 69, 82, 82, 79, 82, 93, 32, 112, 101, 112, 50, 95, 109, 97, 115, 115, 95, 108, 101, 102, 116, 95, 105, 110, 100, 101, 120, 58, 32, 37, 100, 44, 32, 112, 101, 112, 50, 95, 109, 97, 115, 115, 95, 114, 105, 103, 104, 116, 95, 105, 110, 100, 101, 120, 58, 32, 37, 100, 44, 32, 115, 112, 101, 99, 116, 114, 117, 109, 58, 32, 37, 100, 44, 32, 105, 58, 32, 37, 108, 100, 9};
.global .align 1 .b8 $str$22[79] = {91, 69, 82, 82, 79, 82, 93, 32, 112, 101, 112, 50, 95, 109, 97, 115, 115, 95, 108, 101, 102, 116, 95, 105, 110, 100, 101, 120, 58, 32, 37, 100, 44, 32, 112, 101, 112, 95, 109, 97, 115, 115, 95, 108, 105, 115, 116, 95, 108, 101, 110, 58, 32, 37, 100, 44, 32, 115, 112, 101, 99, 116, 114, 117, 109, 58, 32, 37, 100, 44, 32, 105, 58, 32, 37, 108, 100, 10};
.global .align 1 .b8 $str$23[62] = {91, 69, 82, 82, 79, 82, 93, 32, 105, 110, 100, 101, 120, 95, 108, 101, 102, 116, 58, 32, 37, 100, 44, 32, 105, 110, 100, 101, 120, 95, 114, 105, 103, 104, 116, 58, 32, 37, 100, 44, 32, 115, 112, 101, 99, 116, 114, 117, 109, 58, 32, 37, 100, 44, 32, 105, 58, 32, 37, 100, 10};
.global .align 8 .b8 __cudart_i2opi_d[144] = {8, 93, 141, 31, 177, 95, 251, 107, 234, 146, 82, 138, 247, 57, 7, 61, 123, 241, 229, 235, 199, 186, 39, 117, 45, 234, 95, 158, 102, 63, 70, 79, 183, 9, 203, 39, 207, 126, 54, 109, 31, 109, 10, 90, 139, 17, 47, 239, 15, 152, 5, 222, 255, 151, 248, 31, 59, 40, 249, 189, 139, 95, 132, 156, 244, 57, 83, 131, 57, 214, 145, 57, 65, 126, 95, 180, 38, 112, 156, 233, 132, 68, 187, 46, 245, 53, 130, 232, 62, 167, 41, 177, 28, 235, 29, 254, 28, 146, 209, 9, 234, 46, 73, 6, 224, 210, 77, 66, 58, 110, 36, 183, 97, 197, 187, 222, 171, 99, 81, 254, 65, 144, 67, 60, 153, 149, 98, 219, 192, 221, 52, 245, 209, 87, 39, 252, 41, 21, 68, 78, 110, 131, 249, 162};
.global .align 16 .b8 __cudart_sin_cos_coeffs[128] = {70, 210, 176, 44, 241, 229, 90, 190, 146, 227, 172, 105, 227, 29, 199, 62, 161, 98, 219, 25, 160, 1, 42, 191, 24, 8, 17, 17, 17, 17, 129, 63, 84, 85, 85, 85, 85, 85, 197, 191, 0, 0, 0, 0, 0, 0, 0, 0, 0, 0, 0, 0, 0, 0, 0, 0, 100, 129, 253, 32, 131, 255, 168, 189, 40, 133, 239, 193, 167, 238, 33, 62, 217, 230, 6, 142, 79, 126, 146, 190, 233, 188, 221, 25, 160, 1, 250, 62, 71, 93, 193, 22, 108, 193, 86, 191, 81, 85, 85, 85, 85, 85, 165, 63, 0, 0, 0, 0, 0, 0, 224, 191, 0, 0, 0, 0, 0, 0, 240, 63};

.visible .entry _Z9ion_matchPiS_S_S_S_iPfS_lS_i(
	.param .u64 .ptr .align 1 _Z9ion_matchPiS_S_S_S_iPfS_lS_i_param_0,
	.param .u64 .ptr .align 1 _Z9ion_matchPiS_S_S_S_iPfS_lS_i_param_1,
	.param .u64 .ptr .align 1 _Z9ion_matchPiS_S_S_S_iPfS_lS_i_param_2,
	.param .u64 .ptr .align 1 _Z9ion_matchPiS_S_S_S_iPfS_lS_i_param_3,
	.param .u64 .ptr .align 1 _Z9ion_matchPiS_S_S_S_iPfS_lS_i_param_4,
	.param .u32 _Z9ion_matchPiS_S_S_S_iPfS_lS_i_param_5,
	.param .u64 .ptr .align 1 _Z9ion_matchPiS_S_S_S_iPfS_lS_i_param_6,
	.param .u64 .ptr .align 1 _Z9ion_matchPiS_S_S_S_iPfS_lS_i_param_7,
	.param .u64 _Z9ion_matchPiS_S_S_S_iPfS_lS_i_param_8,
	.param .u64 .ptr .align 1 _Z9ion_matchPiS_S_S_S_iPfS_lS_i_param_9,
	.param .u32 _Z9ion_matchPiS_S_S_S_iPfS_lS_i_param_10
)
{
	.local .align 16 .b8 	__local_depot0[16];
	.reg .b64 	%SP;
	.reg .b64 	%SPL;
	.reg .pred 	%p<15>;
	.reg .b32 	%r<34>;
	.reg .b32 	%f<3>;
	.reg .b64 	%rd<39>;
	.reg .b64 	%fd<8>;

	mov.u64 	%SPL, __local_depot0;
	cvta.local.u64 	%SP, %SPL;
	ld.param.u64 	%rd8, [_Z9ion_matchPiS_S_S_S_iPfS_lS_i_param_0];
	ld.param.u64 	%rd9, [_Z9ion_matchPiS_S_S_S_iPfS_lS_i_param_1];
	ld.param.u64 	%rd10, [_Z9ion_matchPiS_S_S_S_iPfS_lS_i_param_3];
	ld.param.u64 	%rd11, [_Z9ion_matchPiS_S_S_S_iPfS_lS_i_param_4];
	ld.param.u32 	%r13, [_Z9ion_matchPiS_S_S_S_iPfS_lS_i_param_5];
	ld.param.u64 	%rd12, [_Z9ion_matchPiS_S_S_S_iPfS_lS_i_param_6];
	ld.param.u64 	%rd13, [_Z9ion_matchPiS_S_S_S_iPfS_lS_i_param_7];
	ld.param.u32 	%r14, [_Z9ion_matchPiS_S_S_S_iPfS_lS_i_param_10];
	add.u64 	%rd14, %SP, 0;
	add.u64 	%rd1, %SPL, 0;
	mov.u32 	%r15, %ntid.x;
	mov.u32 	%r16, %ctaid.x;
	mov.u32 	%r17, %tid.x;
	mad.lo.s32 	%r1, %r15, %r16, %r17;
	setp.ge.s32 	%p2, %r1, %r14;
	@%p2 bra 	$L__BB0_16;
	cvta.to.global.u64 	%rd15, %rd8;
	mul.wide.s32 	%rd16, %r1, 4;
	add.s64 	%rd17, %rd15, %rd16;
	ld.global.u32 	%r2, [%rd17];
	setp.ne.s32 	%p3, %r1, 128;
	@%p3 bra 	$L__BB0_3;
	st.local.u32 	[%rd1], %r2;
	mov.u64 	%rd18, $str;
	cvta.global.u64 	%rd19, %rd18;
	{ // callseq 0, 0
	.param .b64 param0;
	st.param.b64 	[param0], %rd19;
	.param .b64 param1;
	st.param.b64 	[param1], %rd14;
	.param .b32 retval0;
	call.uni (retval0), 
	vprintf, 
	(
	param0, 
	param1
	);
	ld.param.b32 	%r18, [retval0];
	} // callseq 0
$L__BB0_3:
	cvta.to.global.u64 	%rd21, %rd9;
	add.s64 	%rd23, %rd21, %rd16;
	ld.global.u32 	%r3, [%rd23];
	setp.ge.s32 	%p4, %r3, %r13;
	@%p4 bra 	$L__BB0_16;
	cvt.rn.f64.s32 	%fd1, %r3;
	mul.f64 	%fd2, %fd1, 0d3EF4F8B588E368F1;
	sub.f64 	%fd3, %fd1, %fd2;
	cvt.rmi.f64.f64 	%fd4, %fd3;
	cvt.rzi.s32.f64 	%r32, %fd4;
	add.f64 	%fd5, %fd2, %fd1;
	cvt.rpi.f64.f64 	%fd6, %fd5;
	cvt.rzi.s32.f64 	%r5, %fd6;
	setp.gt.s32 	%p5, %r32, %r5;
	@%p5 bra 	$L__BB0_16;
	cvta.to.global.u64 	%rd24, %rd13;
	mul.wide.s32 	%rd25, %r2, 4;
	add.s64 	%rd2, %rd24, %rd25;
	cvta.to.global.u64 	%rd3, %rd11;
	cvta.to.global.u64 	%rd4, %rd10;
	cvta.to.global.u64 	%rd5, %rd12;
	mov.u64 	%rd28, $str$1;
$L__BB0_6:
	setp.eq.s32 	%p6, %r1, 128;
	mul.wide.s32 	%rd26, %r32, 4;
	add.s64 	%rd27, %rd3, %rd26;
	ld.global.u32 	%r33, [%rd27];
	ld.global.u32 	%r8, [%rd27+4];
	setp.eq.s32 	%p7, %r32, 13304;
	and.pred  	%p1, %p6, %p7;
	not.pred 	%p8, %p1;
	@%p8 bra 	$L__BB0_8;
	mov.b32 	%r20, 13304;
	st.local.v2.u32 	[%rd1], {%r20, %r33};
	st.local.u32 	[%rd1+8], %r8;
	cvta.global.u64 	%rd29, %rd28;
	{ // callseq 1, 0
	.param .b64 param0;
	st.param.b64 	[param0], %rd29;
	.param .b64 param1;
	st.param.b64 	[param1], %rd14;
	.param .b32 retval0;
	call.uni (retval0), 
	vprintf, 
	(
	param0, 
	param1
	);
	ld.param.b32 	%r21, [retval0];
	} // callseq 1
$L__BB0_8:
	setp.ge.s32 	%p9, %r33, %r8;
	@%p9 bra 	$L__BB0_15;
$L__BB0_9:
	mul.wide.s32 	%rd31, %r33, 4;
	add.s64 	%rd6, %rd4, %rd31;
	@%p8 bra 	$L__BB0_11;
	ld.global.u32 	%r23, [%rd6];
	mov.b32 	%r24, 13304;
	st.local.v2.u32 	[%rd1], {%r24, %r23};
	st.local.u32 	[%rd1+8], %r33;
	mov.u64 	%rd32, $str$2;
	cvta.global.u64 	%rd33, %rd32;
	{ // callseq 2, 0
	.param .b64 param0;
	st.param.b64 	[param0], %rd33;
	.param .b64 param1;
	st.param.b64 	[param1], %rd14;
	.param .b32 retval0;
	call.uni (retval0), 
	vprintf, 
	(
	param0, 
	param1
	);
	ld.param.b32 	%r25, [retval0];
	} // callseq 2
$L__BB0_11:
	ld.global.u32 	%r27, [%rd2];
	ld.global.u32 	%r28, [%rd6];
	add.s32 	%r10, %r28, %r27;
	ld.global.u32 	%r29, [%rd2+4];
	setp.ge.s32 	%p11, %r10, %r29;
	@%p11 bra 	$L__BB0_15;
	mul.wide.s32 	%rd35, %r10, 4;
	add.s64 	%rd7, %rd5, %rd35;
	atom.global.add.f32 	%f1, [%rd7], 0f3F800000;
	setp.ne.s32 	%p12, %r10, 0;
	@%p12 bra 	$L__BB0_14;
	ld.global.f32 	%f2, [%rd7];
	cvt.f64.f32 	%fd7, %f2;
	st.local.u32 	[%rd1], %r32;
	st.local.f64 	[%rd1+8], %fd7;
	mov.u64 	%rd36, $str$3;
	cvta.global.u64 	%rd37, %rd36;
	{ // callseq 3, 0
	.param .b64 param0;
	st.param.b64 	[param0], %rd37;
	.param .b64 param1;
	st.param.b64 	[param1], %rd14;
	.param .b32 retval0;
	call.uni (retval0), 
	vprintf, 
	(
	param0, 
	param1
	);
	ld.param.b32 	%r30, [retval0];
	} // callseq 3
$L__BB0_14:
	add.s32 	%r33, %r33, 1;
	setp.ne.s32 	%p13, %r33, %r8;
	@%p13 bra 	$L__BB0_9;
$L__BB0_15:
	setp.ne.s32 	%p14, %r32, %r5;
	add.s32 	%r32, %r32, 1;
	@%p14 bra 	$L__BB0_6;
$L__BB0_16:
	ret;

}
	// .globl	_Z15calc_percentagePfPiiS0_S_S0_li
.visible .entry _Z15calc_percentagePfPiiS0_S_S0_li(
	.param .u64 .ptr .align 1 _Z15calc_percentagePfPiiS0_S_S0_li_param_0,
	.param .u64 .ptr .align 1 _Z15calc_percentagePfPiiS0_S_S0_li_param_1,
	.param .u32 _Z15calc_percentagePfPiiS0_S_S0_li_param_2,
	.param .u64 .ptr .align 1 _Z15calc_percentagePfPiiS0_S_S0_li_param_3,
	.param .u64 .ptr .align 1 _Z15calc_percentagePfPiiS0_S_S0_li_param_4,
	.param .u64 .ptr .align 1 _Z15calc_percentagePfPiiS0_S_S0_li_param_5,
	.param .u64 _Z15calc_percentagePfPiiS0_S_S0_li_param_6,
	.param .u32 _Z15calc_percentagePfPiiS0_S_S0_li_param_7
)
{
	.local .align 8 .b8 	__local_depot1[24];
	.reg .b64 	%SP;
	.reg .b64 	%SPL;
	.reg .pred 	%p<10>;
	.reg .b32 	%r<42>;
	.reg .b32 	%f<7>;
	.reg .b64 	%rd<45>;

	mov.u64 	%SPL, __local_depot1;
	cvta.local.u64 	%SP, %SPL;
	ld.param.u64 	%rd6, [_Z15calc_percentagePfPiiS0_S_S0_li_param_0];
	ld.param.u64 	%rd10, [_Z15calc_percentagePfPiiS0_S_S0_li_param_1];
	ld.param.u32 	%r11, [_Z15calc_percentagePfPiiS0_S_S0_li_param_2];
	ld.param.u64 	%rd7, [_Z15calc_percentagePfPiiS0_S_S0_li_param_3];
	ld.param.u64 	%rd8, [_Z15calc_percentagePfPiiS0_S_S0_li_param_4];
	ld.param.u64 	%rd9, [_Z15calc_percentagePfPiiS0_S_S0_li_param_5];
	ld.param.u64 	%rd11, [_Z15calc_percentagePfPiiS0_S_S0_li_param_6];
	ld.param.u32 	%r12, [_Z15calc_percentagePfPiiS0_S_S0_li_param_7];
	cvta.to.global.u64 	%rd1, %rd10;
	add.u64 	%rd12, %SP, 0;
	add.u64 	%rd2, %SPL, 0;
	mov.u32 	%r13, %ntid.x;
	mov.u32 	%r14, %ctaid.x;
	mov.u32 	%r15, %tid.x;
	mad.lo.s32 	%r16, %r13, %r14, %r15;
	cvt.u64.u32 	%rd3, %r16;
	add.s64 	%rd13, %rd11, -1;
	setp.le.s64 	%p1, %rd13, %rd3;
	@%p1 bra 	$L__BB1_15;
	setp.lt.s32 	%p2, %r11, 1;
	mov.b32 	%r40, 0;
	@%p2 bra 	$L__BB1_4;
	mov.b32 	%r40, 0;
	cvt.u32.u64 	%r19, %rd3;
	mov.u32 	%r38, %r11;
$L__BB1_3:
	sub.s32 	%r20, %r38, %r40;
	shr.u32 	%r21, %r20, 31;
	add.s32 	%r22, %r20, %r21;
	shr.s32 	%r23, %r22, 1;
	add.s32 	%r24, %r23, %r40;
	mul.wide.s32 	%rd14, %r24, 4;
	add.s64 	%rd15, %rd1, %rd14;
	ld.global.u32 	%r25, [%rd15];
	setp.gt.s32 	%p3, %r25, %r19;
	add.s32 	%r26, %r24, 1;
	selp.b32 	%r40, %r40, %r26, %p3;
	selp.b32 	%r38, %r24, %r38, %p3;
	setp.lt.s32 	%p4, %r40, %r38;
	@%p4 bra 	$L__BB1_3;
$L__BB1_4:
	max.s32 	%r6, %r40, 1;
	add.s32 	%r7, %r6, -1;
	setp.lt.s32 	%p5, %r6, %r11;
	@%p5 bra 	$L__BB1_6;
	st.local.u32 	[%rd2], %r7;
	st.local.u64 	[%rd2+8], %rd3;
	st.local.u32 	[%rd2+16], %r11;
	mov.u64 	%rd16, $str$4;
	cvta.global.u64 	%rd17, %rd16;
	{ // callseq 4, 0
	.param .b64 param0;
	st.param.b64 	[param0], %rd17;
	.param .b64 param1;
	st.param.b64 	[param1], %rd12;
	.param .b32 retval0;
	call.uni (retval0), 
	vprintf, 
	(
	param0, 
	param1
	);
	ld.param.b32 	%r27, [retval0];
	} // callseq 4
	bra.uni 	$L__BB1_15;
$L__BB1_6:
	mul.wide.u32 	%rd19, %r7, 4;
	add.s64 	%rd20, %rd1, %rd19;
	ld.global.s32 	%rd4, [%rd20];
	setp.ge.s64 	%p6, %rd3, %rd4;
	@%p6 bra 	$L__BB1_8;
	mul.wide.u32 	%rd40, %r6, 4;
	add.s64 	%rd41, %rd1, %rd40;
	ld.global.u32 	%r41, [%rd41];
	bra.uni 	$L__BB1_9;
$L__BB1_8:
	mul.wide.u32 	%rd21, %r6, 4;
	add.s64 	%rd22, %rd1, %rd21;
	ld.global.u32 	%r41, [%rd22];
	cvt.s64.s32 	%rd23, %r41;
	setp.gt.s64 	%p7, %rd23, %rd3;
	@%p7 bra 	$L__BB1_10;
$L__BB1_9:
	cvt.u32.u64 	%r35, %rd4;
	st.local.u32 	[%rd2], %r7;
	st.local.u64 	[%rd2+8], %rd3;
	st.local.v2.u32 	[%rd2+16], {%r35, %r41};
	mov.u64 	%rd42, $str$5;
	cvta.global.u64 	%rd43, %rd42;
	{ // callseq 6, 0
	.param .b64 param0;
	st.param.b64 	[param0], %rd43;
	.param .b64 param1;
	st.param.b64 	[param1], %rd12;
	.param .b32 retval0;
	call.uni (retval0), 
	vprintf, 
	(
	param0, 
	param1
	);
	ld.param.b32 	%r36, [retval0];
	} // callseq 6
	bra.uni 	$L__BB1_15;
$L__BB1_10:
	sub.s64 	%rd5, %rd3, %rd4;
	cvt.s64.s32 	%rd24, %r12;
	setp.lt.s64 	%p8, %rd5, %rd24;
	@%p8 bra 	$L__BB1_12;
	cvt.u32.u64 	%r29, %rd4;
	st.local.u64 	[%rd2], %rd3;
	st.local.v2.u32 	[%rd2+8], {%r29, %r12};
	mov.u64 	%rd25, $str$6;
	cvta.global.u64 	%rd26, %rd25;
	{ // callseq 5, 0
	.param .b64 param0;
	st.param.b64 	[param0], %rd26;
	.param .b64 param1;
	st.param.b64 	[param1], %rd12;
	.param .b32 retval0;
	call.uni (retval0), 
	vprintf, 
	(
	param0, 
	param1
	);
	ld.param.b32 	%r30, [retval0];
	} // callseq 5
	bra.uni 	$L__BB1_15;
$L__BB1_12:
	cvta.to.global.u64 	%rd28, %rd6;
	shl.b64 	%rd29, %rd3, 2;
	add.s64 	%rd30, %rd28, %rd29;
	ld.global.f32 	%f1, [%rd30];
	setp.eq.f32 	%p9, %f1, 0f00000000;
	mov.f32 	%f6, 0f461C4000;
	@%p9 bra 	$L__BB1_14;
	cvta.to.global.u64 	%rd31, %rd7;
	shl.b64 	%rd32, %rd5, 2;
	add.s64 	%rd33, %rd31, %rd32;
	ld.global.u32 	%r32, [%rd33];
	cvta.to.global.u64 	%rd34, %rd9;
	add.s64 	%rd36, %rd34, %rd19;
	ld.global.u32 	%r33, [%rd36];
	mul.lo.s32 	%r34, %r33, %r32;
	cvt.rn.f32.s32 	%f5, %r34;
	div.rn.f32 	%f6, %f1, %f5;
$L__BB1_14:
	cvta.to.global.u64 	%rd37, %rd8;
	add.s64 	%rd39, %rd37, %rd29;
	st.global.f32 	[%rd39], %f6;
$L__BB1_15:
	ret;

}
	// .globl	_Z15calc_bm25_scorePiS_PfS_S_ilS_S_S_S0_S0_S0_iS_
.visible .entry _Z15calc_bm25_scorePiS_PfS_S_ilS_S_S_S0_S0_S0_iS_(
	.param .u64 .ptr .align 1 _Z15calc_bm25_scorePiS_PfS_S_ilS_S_S_S0_S0_S0_iS__param_0,
	.param .u64 .ptr .align 1 _Z15calc_bm25_scorePiS_PfS_S_ilS_S_S_S0_S0_S0_iS__param_1,
	.param .u64 .ptr .align 1 _Z15calc_bm25_scorePiS_PfS_S_ilS_S_S_S0_S0_S0_iS__param_2,
	.param .u64 .ptr .align 1 _Z15calc_bm25_scorePiS_PfS_S_ilS_S_S_S0_S0_S0_iS__param_3,
	.param .u64 .ptr .align 1 _Z15calc_bm25_scorePiS_PfS_S_ilS_S_S_S0_S0_S0_iS__param_4,
	.param .u32 _Z15calc_bm25_scorePiS_PfS_S_ilS_S_S_S0_S0_S0_iS__param_5,
	.param .u64 _Z15calc_bm25_scorePiS_PfS_S_ilS_S_S_S0_S0_S0_iS__param_6,
	.param .u64 .ptr .align 1 _Z15calc_bm25_scorePiS_PfS_S_ilS_S_S_S0_S0_S0_iS__param_7,
	.param .u64 .ptr .align 1 _Z15calc_bm25_scorePiS_PfS_S_ilS_S_S_S0_S0_S0_iS__param_8,
	.param .u64 .ptr .align 1 _Z15calc_bm25_scorePiS_PfS_S_ilS_S_S_S0_S0_S0_iS__param_9,
	.param .u64 .ptr .align 1 _Z15calc_bm25_scorePiS_PfS_S_ilS_S_S_S0_S0_S0_iS__param_10,
	.param .u64 .ptr .align 1 _Z15calc_bm25_scorePiS_PfS_S_ilS_S_S_S0_S0_S0_iS__param_11,
	.param .u64 .ptr .align 1 _Z15calc_bm25_scorePiS_PfS_S_ilS_S_S_S0_S0_S0_iS__param_12,
	.param .u32 _Z15calc_bm25_scorePiS_PfS_S_ilS_S_S_S0_S0_S0_iS__param_13,
	.param .u64 .ptr .align 1 _Z15calc_bm25_scorePiS_PfS_S_ilS_S_S_S0_S0_S0_iS__param_14
)
{
	.local .align 16 .b8 	__local_depot2[48];
	.reg .b64 	%SP;
	.reg .b64 	%SPL;
	.reg .pred 	%p<25>;
	.reg .b32 	%r<76>;
	.reg .b32 	%f<25>;
	.reg .b64 	%rd<52>;
	.reg .b64 	%fd<100>;

	mov.u64 	%SPL, __local_depot2;
	cvta.local.u64 	%SP, %SPL;
	ld.param.u64 	%rd10, [_Z15calc_bm25_scorePiS_PfS_S_ilS_S_S_S0_S0_S0_iS__param_0];
	ld.param.u64 	%rd11, [_Z15calc_bm25_scorePiS_PfS_S_ilS_S_S_S0_S0_S0_iS__param_2];
	ld.param.u64 	%rd12, [_Z15calc_bm25_scorePiS_PfS_S_ilS_S_S_S0_S0_S0_iS__param_3];
	ld.param.u32 	%r26, [_Z15calc_bm25_scorePiS_PfS_S_ilS_S_S_S0_S0_S0_iS__param_5];
	ld.param.u64 	%rd14, [_Z15calc_bm25_scorePiS_PfS_S_ilS_S_S_S0_S0_S0_iS__param_7];
	ld.param.u64 	%rd15, [_Z15calc_bm25_scorePiS_PfS_S_ilS_S_S_S0_S0_S0_iS__param_10];
	ld.param.u64 	%rd16, [_Z15calc_bm25_scorePiS_PfS_S_ilS_S_S_S0_S0_S0_iS__param_11];
	ld.param.u64 	%rd17, [_Z15calc_bm25_scorePiS_PfS_S_ilS_S_S_S0_S0_S0_iS__param_12];
	ld.param.u32 	%r27, [_Z15calc_bm25_scorePiS_PfS_S_ilS_S_S_S0_S0_S0_iS__param_13];
	ld.param.u64 	%rd18, [_Z15calc_bm25_scorePiS_PfS_S_ilS_S_S_S0_S0_S0_iS__param_14];
	add.u64 	%rd19, %SP, 0;
	add.u64 	%rd1, %SPL, 0;
	mov.u32 	%r28, %ntid.x;
	mov.u32 	%r29, %ctaid.x;
	mov.u32 	%r30, %tid.x;
	mad.lo.s32 	%r1, %r28, %r29, %r30;
	setp.ge.s32 	%p2, %r1, %r27;
	@%p2 bra 	$L__BB2_26;
	cvta.to.global.u64 	%rd20, %rd18;
	mul.wide.s32 	%rd21, %r1, 4;
	add.s64 	%rd22, %rd20, %rd21;
	ld.global.u32 	%r2, [%rd22];
	setp.ne.s32 	%p3, %r1, 128;
	@%p3 bra 	$L__BB2_3;
	st.local.u32 	[%rd1], %r2;
	mov.u64 	%rd23, $str;
	cvta.global.u64 	%rd24, %rd23;
	{ // callseq 7, 0
	.param .b64 param0;
	st.param.b64 	[param0], %rd24;
	.param .b64 param1;
	st.param.b64 	[param1], %rd19;
	.param .b32 retval0;
	call.uni (retval0), 
	vprintf, 
	(
	param0, 
	param1
	);
	ld.param.b32 	%r31, [retval0];
	} // callseq 7
$L__BB2_3:
	cvta.to.global.u64 	%rd26, %rd10;
	add.s64 	%rd2, %rd26, %rd21;
	ld.global.u32 	%r3, [%rd2];
	setp.ge.s32 	%p4, %r3, %r26;
	@%p4 bra 	$L__BB2_26;
	cvta.to.global.u64 	%rd28, %rd11;
	add.s64 	%rd3, %rd28, %rd21;
	ld.global.f32 	%f3, [%rd3];
	cvta.to.global.u64 	%rd30, %rd17;
	mul.wide.s32 	%rd31, %r2, 4;
	add.s64 	%rd32, %rd30, %rd31;
	ld.global.f32 	%f4, [%rd32];
	div.rn.f32 	%f5, %f3, %f4;
	cvt.f64.f32 	%fd20, %f5;
	mul.f64 	%fd1, %fd20, 0d3FF921CAC083126F;
	abs.f64 	%fd2, %fd1;
	setp.neu.f64 	%p5, %fd2, 0d7FF0000000000000;
	@%p5 bra 	$L__BB2_6;
	mov.f64 	%fd26, 0d0000000000000000;
	mul.rn.f64 	%fd96, %fd1, %fd26;
	mov.b32 	%r69, 0;
	bra.uni 	$L__BB2_8;
$L__BB2_6:
	mul.f64 	%fd21, %fd1, 0d3FE45F306DC9C883;
	cvt.rni.s32.f64 	%r69, %fd21;
	cvt.rn.f64.s32 	%fd22, %r69;
	fma.rn.f64 	%fd23, %fd22, 0dBFF921FB54442D18, %fd1;
	fma.rn.f64 	%fd24, %fd22, 0dBC91A62633145C00, %fd23;
	fma.rn.f64 	%fd96, %fd22, 0dB97B839A252049C0, %fd24;
	setp.ltu.f64 	%p6, %fd2, 0d41E0000000000000;
	@%p6 bra 	$L__BB2_8;
	{ // callseq 8, 0
	.param .b64 param0;
	st.param.f64 	[param0], %fd1;
	.param .align 16 .b8 retval0[16];
	call.uni (retval0), 
	__internal_trig_reduction_slowpathd, 
	(
	param0
	);
	ld.param.f64 	%fd96, [retval0];
	ld.param.b32 	%r69, [retval0+8];
	} // callseq 8
$L__BB2_8:
	shl.b32 	%r35, %r69, 6;
	cvt.u64.u32 	%rd33, %r35;
	and.b64  	%rd34, %rd33, 64;
	mov.u64 	%rd35, __cudart_sin_cos_coeffs;
	add.s64 	%rd36, %rd35, %rd34;
	mul.rn.f64 	%fd27, %fd96, %fd96;
	and.b32  	%r36, %r69, 1;
	setp.eq.b32 	%p7, %r36, 1;
	selp.f64 	%fd28, 0dBDA8FF8320FD8164, 0d3DE5DB65F9785EBA, %p7;
	ld.global.nc.v2.f64 	{%fd29, %fd30}, [%rd36];
	fma.rn.f64 	%fd31, %fd28, %fd27, %fd29;
	fma.rn.f64 	%fd32, %fd31, %fd27, %fd30;
	ld.global.nc.v2.f64 	{%fd33, %fd34}, [%rd36+16];
	fma.rn.f64 	%fd35, %fd32, %fd27, %fd33;
	fma.rn.f64 	%fd36, %fd35, %fd27, %fd34;
	ld.global.nc.v2.f64 	{%fd37, %fd38}, [%rd36+32];
	fma.rn.f64 	%fd39, %fd36, %fd27, %fd37;
	fma.rn.f64 	%fd40, %fd39, %fd27, %fd38;
	fma.rn.f64 	%fd41, %fd40, %fd96, %fd96;
	fma.rn.f64 	%fd42, %fd40, %fd27, 0d3FF0000000000000;
	selp.f64 	%fd43, %fd42, %fd41, %p7;
	and.b32  	%r37, %r69, 2;
	setp.eq.s32 	%p8, %r37, 0;
	mov.f64 	%fd44, 0d0000000000000000;
	sub.f64 	%fd45, %fd44, %fd43;
	selp.f64 	%fd46, %fd43, %fd45, %p8;
	cvt.rn.f32.f64 	%f1, %fd46;
	cvt.rn.f64.s32 	%fd47, %r3;
	mul.f64 	%fd48, %fd47, 0d3EF4F8B588E368F1;
	sub.f64 	%fd49, %fd47, %fd48;
	cvt.rmi.f64.f64 	%fd50, %fd49;
	cvt.rzi.s32.f64 	%r70, %fd50;
	add.f64 	%fd51, %fd48, %fd47;
	cvt.rpi.f64.f64 	%fd52, %fd51;
	cvt.rzi.s32.f64 	%r8, %fd52;
	sub.s32 	%r38, %r70, %r3;
	abs.s32 	%r39, %r38;
	cvt.rn.f32.s32 	%f6, %r39;
	sub.s32 	%r40, %r8, %r3;
	abs.s32 	%r41, %r40;
	cvt.rn.f32.s32 	%f7, %r41;
	setp.gt.f32 	%p9, %f6, %f7;
	selp.f32 	%f2, %f6, %f7, %p9;
	setp.lt.f32 	%p10, %f2, 0f3F800000;
	setp.gt.s32 	%p11, %r70, %r8;
	or.pred  	%p12, %p10, %p11;
	@%p12 bra 	$L__BB2_26;
	mov.b32 	%r42, 1127219200;
	mov.b32 	%r43, -2147483648;
	mov.b64 	%fd7, {%r43, %r42};
	cvta.to.global.u64 	%rd37, %rd14;
	mul.wide.s32 	%rd38, %r2, 4;
	add.s64 	%rd4, %rd37, %rd38;
	cvt.f64.f32 	%fd8, %f1;
	cvta.to.global.u64 	%rd5, %rd12;
	cvta.to.global.u64 	%rd6, %rd15;
	cvta.to.global.u64 	%rd7, %rd16;
$L__BB2_10:
	ld.param.u64 	%rd51, [_Z15calc_bm25_scorePiS_PfS_S_ilS_S_S_S0_S0_S0_iS__param_4];
	cvta.to.global.u64 	%rd39, %rd51;
	mul.wide.s32 	%rd40, %r70, 4;
	add.s64 	%rd41, %rd39, %rd40;
	ld.global.u32 	%r75, [%rd41];
	ld.global.u32 	%r11, [%rd41+4];
	ld.global.u32 	%r45, [%rd2];
	sub.s32 	%r46, %r70, %r45;
	abs.s32 	%r47, %r46;
	cvt.rn.f32.s32 	%f8, %r47;
	div.rn.f32 	%f9, %f8, %f2;
	cvt.f64.f32 	%fd53, %f9;
	mov.f64 	%fd54, 0d4005BF0A8B145703;
	sub.f64 	%fd97, %fd54, %fd53;
	{
	.reg .b32 %temp; 
	mov.b64 	{%temp, %r71}, %fd97;
	}
	{
	.reg .b32 %temp; 
	mov.b64 	{%r72, %temp}, %fd97;
	}
	setp.gt.s32 	%p13, %r71, 1048575;
	mov.b32 	%r73, -1023;
	@%p13 bra 	$L__BB2_12;
	mul.f64 	%fd97, %fd97, 0d4350000000000000;
	{
	.reg .b32 %temp; 
	mov.b64 	{%temp, %r71}, %fd97;
	}
	{
	.reg .b32 %temp; 
	mov.b64 	{%r72, %temp}, %fd97;
	}
	mov.b32 	%r73, -1077;
$L__BB2_12:
	add.s32 	%r49, %r71, -1;
	setp.gt.u32 	%p14, %r49, 2146435070;
	@%p14 bra 	$L__BB2_16;
	shr.u32 	%r52, %r71, 20;
	add.s32 	%r74, %r73, %r52;
	and.b32  	%r53, %r71, 1048575;
	or.b32  	%r54, %r53, 1072693248;
	mov.b64 	%fd98, {%r72, %r54};
	setp.lt.u32 	%p16, %r54, 1073127583;
	@%p16 bra 	$L__BB2_15;
	{
	.reg .b32 %temp; 
	mov.b64 	{%r55, %temp}, %fd98;
	}
	{
	.reg .b32 %temp; 
	mov.b64 	{%temp, %r56}, %fd98;
	}
	add.s32 	%r57, %r56, -1048576;
	mov.b64 	%fd98, {%r55, %r57};
	add.s32 	%r74, %r74, 1;
$L__BB2_15:
	add.f64 	%fd56, %fd98, 0dBFF0000000000000;
	add.f64 	%fd57, %fd98, 0d3FF0000000000000;
	rcp.approx.ftz.f64 	%fd58, %fd57;
	neg.f64 	%fd59, %fd57;
	fma.rn.f64 	%fd60, %fd59, %fd58, 0d3FF0000000000000;
	fma.rn.f64 	%fd61, %fd60, %fd60, %fd60;
	fma.rn.f64 	%fd62, %fd61, %fd58, %fd58;
	mul.f64 	%fd63, %fd56, %fd62;
	fma.rn.f64 	%fd64, %fd56, %fd62, %fd63;
	mul.f64 	%fd65, %fd64, %fd64;
	fma.rn.f64 	%fd66, %fd65, 0d3EB1380B3AE80F1E, 0d3ED0EE258B7A8B04;
	fma.rn.f64 	%fd67, %fd66, %fd65, 0d3EF3B2669F02676F;
	fma.rn.f64 	%fd68, %fd67, %fd65, 0d3F1745CBA9AB0956;
	fma.rn.f64 	%fd69, %fd68, %fd65, 0d3F3C71C72D1B5154;
	fma.rn.f64 	%fd70, %fd69, %fd65, 0d3F624924923BE72D;
	fma.rn.f64 	%fd71, %fd70, %fd65, 0d3F8999999999A3C4;
	fma.rn.f64 	%fd72, %fd71, %fd65, 0d3FB5555555555554;
	sub.f64 	%fd73, %fd56, %fd64;
	add.f64 	%fd74, %fd73, %fd73;
	neg.f64 	%fd75, %fd64;
	fma.rn.f64 	%fd76, %fd75, %fd56, %fd74;
	mul.f64 	%fd77, %fd62, %fd76;
	mul.f64 	%fd78, %fd65, %fd72;
	fma.rn.f64 	%fd79, %fd78, %fd64, %fd77;
	xor.b32  	%r58, %r74, -2147483648;
	mov.b32 	%r59, 1127219200;
	mov.b64 	%fd80, {%r58, %r59};
	sub.f64 	%fd81, %fd80, %fd7;
	fma.rn.f64 	%fd82, %fd81, 0d3FE62E42FEFA39EF, %fd64;
	fma.rn.f64 	%fd83, %fd81, 0dBFE62E42FEFA39EF, %fd82;
	sub.f64 	%fd84, %fd83, %fd64;
	sub.f64 	%fd85, %fd79, %fd84;
	fma.rn.f64 	%fd86, %fd81, 0d3C7ABC9E3B39803F, %fd85;
	add.f64 	%fd99, %fd82, %fd86;
	bra.uni 	$L__BB2_17;
$L__BB2_16:
	fma.rn.f64 	%fd55, %fd97, 0d7FF0000000000000, 0d7FF0000000000000;
	{
	.reg .b32 %temp; 
	mov.b64 	{%temp, %r50}, %fd97;
	}
	and.b32  	%r51, %r50, 2147483647;
	setp.eq.s32 	%p15, %r51, 0;
	selp.f64 	%fd99, 0dFFF0000000000000, %fd55, %p15;
$L__BB2_17:
	setp.ge.s32 	%p17, %r75, %r11;
	@%p17 bra 	$L__BB2_25;
	setp.eq.s32 	%p18, %r1, 128;
	cvt.rn.f32.f64 	%f10, %fd99;
	setp.eq.s32 	%p19, %r70, 13304;
	and.pred  	%p1, %p18, %p19;
	mul.f32 	%f11, %f1, %f10;
	cvt.f64.f32 	%fd87, %f11;
	mul.f64 	%fd18, %fd87, 0d3FF004189374BC6A;
	cvt.f64.f32 	%fd19, %f10;
	not.pred 	%p20, %p1;
$L__BB2_19:
	mul.wide.s32 	%rd42, %r75, 4;
	add.s64 	%rd8, %rd5, %rd42;
	@%p20 bra 	$L__BB2_21;
	ld.global.u32 	%r60, [%rd8];
	mov.b32 	%r61, 13304;
	st.local.v2.u32 	[%rd1], {%r61, %r60};
	st.local.u32 	[%rd1+8], %r75;
	mov.u64 	%rd43, $str$2;
	cvta.global.u64 	%rd44, %rd43;
	add.u64 	%rd45, %SP, 0;
	{ // callseq 9, 0
	.param .b64 param0;
	st.param.b64 	[param0], %rd44;
	.param .b64 param1;
	st.param.b64 	[param1], %rd45;
	.param .b32 retval0;
	call.uni (retval0), 
	vprintf, 
	(
	param0, 
	param1
	);
	ld.param.b32 	%r62, [retval0];
	} // callseq 9
$L__BB2_21:
	ld.global.u32 	%r64, [%rd4];
	ld.global.u32 	%r65, [%rd8];
	add.s32 	%r23, %r65, %r64;
	ld.global.u32 	%r66, [%rd4+4];
	setp.ge.s32 	%p21, %r23, %r66;
	@%p21 bra 	$L__BB2_25;
	mul.wide.s32 	%rd46, %r23, 4;
	add.s64 	%rd47, %rd7, %rd46;
	add.s64 	%rd9, %rd6, %rd46;
	ld.global.f32 	%f12, [%rd9];
	mul.f32 	%f13, %f12, 0f41C80000;
	mov.f32 	%f14, 0f3F800000;
	sub.f32 	%f15, %f14, %f13;
	add.f32 	%f16, %f15, 0f41C80000;
	cvt.f64.f32 	%fd88, %f16;
	fma.rn.f64 	%fd89, %fd88, 0d3F50624DD2F1A9FC, %fd8;
	div.rn.f64 	%fd90, %fd18, %fd89;
	cvt.rn.f32.f64 	%f17, %fd90;
	atom.global.add.f32 	%f18, [%rd47], %f17;
	setp.ne.s32 	%p22, %r23, 0;
	@%p22 bra 	$L__BB2_24;
	ld.global.f32 	%f19, [%rd3];
	cvt.f64.f32 	%fd91, %f19;
	ld.global.f32 	%f20, [%rd9];
	cvt.f64.f32 	%fd92, %f20;
	mul.f32 	%f21, %f20, 0f41C80000;
	mov.f32 	%f22, 0f3F800000;
	sub.f32 	%f23, %f22, %f21;
	add.f32 	%f24, %f23, 0f41C80000;
	cvt.f64.f32 	%fd93, %f24;
	fma.rn.f64 	%fd94, %fd93, 0d3F50624DD2F1A9FC, %fd8;
	div.rn.f64 	%fd95, %fd18, %fd94;
	st.local.v2.u32 	[%rd1], {%r1, %r70};
	st.local.f64 	[%rd1+8], %fd91;
	st.local.v2.f64 	[%rd1+16], {%fd19, %fd8};
	st.local.v2.f64 	[%rd1+32], {%fd92, %fd95};
	mov.u64 	%rd48, $str$7;
	cvta.global.u64 	%rd49, %rd48;
	add.u64 	%rd50, %SP, 0;
	{ // callseq 10, 0
	.param .b64 param0;
	st.param.b64 	[param0], %rd49;
	.param .b64 param1;
	st.param.b64 	[param1], %rd50;
	.param .b32 retval0;
	call.uni (retval0), 
	vprintf, 
	(
	param0, 
	param1
	);
	ld.param.b32 	%r67, [retval0];
	} // callseq 10
$L__BB2_24:
	add.s32 	%r75, %r75, 1;
	setp.ne.s32 	%p23, %r75, %r11;
	@%p23 bra 	$L__BB2_19;
$L__BB2_25:
	setp.ne.s32 	%p24, %r70, %r8;
	add.s32 	%r70, %r70, 1;
	@%p24 bra 	$L__BB2_10;
$L__BB2_26:
	ret;

}
	// .globl	_Z19get_max_score_indexPfPiiS0_
.visible .entry _Z19get_max_score_indexPfPiiS0_(
	.param .u64 .ptr .align 1 _Z19get_max_score_indexPfPiiS0__param_0,
	.param .u64 .ptr .align 1 _Z19get_max_score_indexPfPiiS0__param_1,
	.param .u32 _Z19get_max_score_indexPfPiiS0__param_2,
	.param .u64 .ptr .align 1 _Z19get_max_score_indexPfPiiS0__param_3
)
{
	.reg .pred 	%p<41>;
	.reg .b32 	%r<116>;
	.reg .b32 	%f<71>;
	.reg .b64 	%rd<19>;

	ld.param.u64 	%rd4, [_Z19get_max_score_indexPfPiiS0__param_0];
	ld.param.u64 	%rd2, [_Z19get_max_score_indexPfPiiS0__param_1];
	ld.param.u32 	%r37, [_Z19get_max_score_indexPfPiiS0__param_2];
	ld.param.u64 	%rd3, [_Z19get_max_score_indexPfPiiS0__param_3];
	cvta.to.global.u64 	%rd1, %rd4;
	mov.u32 	%r38, %ntid.x;
	mov.u32 	%r39, %ctaid.x;
	mov.u32 	%r40, %tid.x;
	mad.lo.s32 	%r1, %r38, %r39, %r40;
	add.s32 	%r41, %r37, -1;
	setp.ge.s32 	%p1, %r1, %r41;
	@%p1 bra 	$L__BB3_16;
	cvta.to.global.u64 	%rd5, %rd2;
	mul.wide.s32 	%rd6, %r1, 4;
	add.s64 	%rd7, %rd5, %rd6;
	ld.global.u32 	%r104, [%rd7];
	ld.global.u32 	%r3, [%rd7+4];
	setp.ge.s32 	%p2, %r104, %r3;
	mov.b32 	%r115, -1;
	@%p2 bra 	$L__BB3_14;
	sub.s32 	%r4, %r3, %r104;
	and.b32  	%r5, %r4, 15;
	sub.s32 	%r45, %r104, %r3;
	setp.gt.u32 	%p3, %r45, -16;
	mov.f32 	%f67, 0fBF800000;
	mov.b32 	%r115, -1;
	@%p3 bra 	$L__BB3_5;
	and.b32  	%r47, %r4, -16;
	neg.s32 	%r100, %r47;
	mov.f32 	%f67, 0fBF800000;
	mov.b32 	%r115, -1;
$L__BB3_4:
	.pragma "nounroll";
	mul.wide.s32 	%rd8, %r104, 4;
	add.s64 	%rd9, %rd1, %rd8;
	ld.global.f32 	%f12, [%rd9];
	setp.gt.f32 	%p4, %f12, %f67;
	selp.f32 	%f13, %f12, %f67, %p4;
	selp.b32 	%r48, %r104, %r115, %p4;
	ld.global.f32 	%f14, [%rd9+4];
	setp.gt.f32 	%p5, %f14, %f13;
	selp.f32 	%f15, %f14, %f13, %p5;
	add.s32 	%r49, %r104, 1;
	selp.b32 	%r50, %r49, %r48, %p5;
	ld.global.f32 	%f16, [%rd9+8];
	setp.gt.f32 	%p6, %f16, %f15;
	selp.f32 	%f17, %f16, %f15, %p6;
	add.s32 	%r51, %r104, 2;
	selp.b32 	%r52, %r51, %r50, %p6;
	ld.global.f32 	%f18, [%rd9+12];
	setp.gt.f32 	%p7, %f18, %f17;
	selp.f32 	%f19, %f18, %f17, %p7;
	add.s32 	%r53, %r104, 3;
	selp.b32 	%r54, %r53, %r52, %p7;
	ld.global.f32 	%f20, [%rd9+16];
	setp.gt.f32 	%p8, %f20, %f19;
	selp.f32 	%f21, %f20, %f19, %p8;
	add.s32 	%r55, %r104, 4;
	selp.b32 	%r56, %r55, %r54, %p8;
	ld.global.f32 	%f22, [%rd9+20];
	setp.gt.f32 	%p9, %f22, %f21;
	selp.f32 	%f23, %f22, %f21, %p9;
	add.s32 	%r57, %r104, 5;
	selp.b32 	%r58, %r57, %r56, %p9;
	ld.global.f32 	%f24, [%rd9+24];
	setp.gt.f32 	%p10, %f24, %f23;
	selp.f32 	%f25, %f24, %f23, %p10;
	add.s32 	%r59, %r104, 6;
	selp.b32 	%r60, %r59, %r58, %p10;
	ld.global.f32 	%f26, [%rd9+28];
	setp.gt.f32 	%p11, %f26, %f25;
	selp.f32 	%f27, %f26, %f25, %p11;
	add.s32 	%r61, %r104, 7;
	selp.b32 	%r62, %r61, %r60, %p11;
	ld.global.f32 	%f28, [%rd9+32];
	setp.gt.f32 	%p12, %f28, %f27;
	selp.f32 	%f29, %f28, %f27, %p12;
	add.s32 	%r63, %r104, 8;
	selp.b32 	%r64, %r63, %r62, %p12;
	ld.global.f32 	%f30, [%rd9+36];
	setp.gt.f32 	%p13, %f30, %f29;
	selp.f32 	%f31, %f30, %f29, %p13;
	add.s32 	%r65, %r104, 9;
	selp.b32 	%r66, %r65, %r64, %p13;
	ld.global.f32 	%f32, [%rd9+40];
	setp.gt.f32 	%p14, %f32, %f31;
	selp.f32 	%f33, %f32, %f31, %p14;
	add.s32 	%r67, %r104, 10;
	selp.b32 	%r68, %r67, %r66, %p14;
	ld.global.f32 	%f34, [%rd9+44];
	setp.gt.f32 	%p15, %f34, %f33;
	selp.f32 	%f35, %f34, %f33, %p15;
	add.s32 	%r69, %r104, 11;
	selp.b32 	%r70, %r69, %r68, %p15;
	ld.global.f32 	%f36, [%rd9+48];
	setp.gt.f32 	%p16, %f36, %f35;
	selp.f32 	%f37, %f36, %f35, %p16;
	add.s32 	%r71, %r104, 12;
	selp.b32 	%r72, %r71, %r70, %p16;
	ld.global.f32 	%f38, [%rd9+52];
	setp.gt.f32 	%p17, %f38, %f37;
	selp.f32 	%f39, %f38, %f37, %p17;
	add.s32 	%r73, %r104, 13;
	selp.b32 	%r74, %r73, %r72, %p17;
	ld.global.f32 	%f40, [%rd9+56];
	setp.gt.f32 	%p18, %f40, %f39;
	selp.f32 	%f41, %f40, %f39, %p18;
	add.s32 	%r75, %r104, 14;
	selp.b32 	%r76, %r75, %r74, %p18;
	ld.global.f32 	%f42, [%rd9+60];
	setp.gt.f32 	%p19, %f42, %f41;
	selp.f32 	%f67, %f42, %f41, %p19;
	add.s32 	%r77, %r104, 15;
	selp.b32 	%r115, %r77, %r76, %p19;
	add.s32 	%r104, %r104, 16;
	add.s32 	%r100, %r100, 16;
	setp.ne.s32 	%p20, %r100, 0;
	@%p20 bra 	$L__BB3_4;
$L__BB3_5:
	setp.eq.s32 	%p21, %r5, 0;
	@%p21 bra 	$L__BB3_14;
	and.b32  	%r17, %r4, 7;
	setp.lt.u32 	%p22, %r5, 8;
	@%p22 bra 	$L__BB3_8;
	mul.wide.s32 	%rd10, %r104, 4;
	add.s64 	%rd11, %rd1, %rd10;
	ld.global.f32 	%f43, [%rd11];
	setp.gt.f32 	%p23, %f43, %f67;
	selp.f32 	%f44, %f43, %f67, %p23;
	selp.b32 	%r79, %r104, %r115, %p23;
	add.s32 	%r80, %r104, 1;
	ld.global.f32 	%f45, [%rd11+4];
	setp.gt.f32 	%p24, %f45, %f44;
	selp.f32 	%f46, %f45, %f44, %p24;
	selp.b32 	%r81, %r80, %r79, %p24;
	add.s32 	%r82, %r104, 2;
	ld.global.f32 	%f47, [%rd11+8];
	setp.gt.f32 	%p25, %f47, %f46;
	selp.f32 	%f48, %f47, %f46, %p25;
	selp.b32 	%r83, %r82, %r81, %p25;
	add.s32 	%r84, %r104, 3;
	ld.global.f32 	%f49, [%rd11+12];
	setp.gt.f32 	%p26, %f49, %f48;
	selp.f32 	%f50, %f49, %f48, %p26;
	selp.b32 	%r85, %r84, %r83, %p26;
	add.s32 	%r86, %r104, 4;
	ld.global.f32 	%f51, [%rd11+16];
	setp.gt.f32 	%p27, %f51, %f50;
	selp.f32 	%f52, %f51, %f50, %p27;
	selp.b32 	%r87, %r86, %r85, %p27;
	add.s32 	%r88, %r104, 5;
	ld.global.f32 	%f53, [%rd11+20];
	setp.gt.f32 	%p28, %f53, %f52;
	selp.f32 	%f54, %f53, %f52, %p28;
	selp.b32 	%r89, %r88, %r87, %p28;
	add.s32 	%r90, %r104, 6;
	ld.global.f32 	%f55, [%rd11+24];
	setp.gt.f32 	%p29, %f55, %f54;
	selp.f32 	%f56, %f55, %f54, %p29;
	selp.b32 	%r91, %r90, %r89, %p29;
	add.s32 	%r92, %r104, 7;
	ld.global.f32 	%f57, [%rd11+28];
	setp.gt.f32 	%p30, %f57, %f56;
	selp.f32 	%f67, %f57, %f56, %p30;
	selp.b32 	%r115, %r92, %r91, %p30;
	add.s32 	%r104, %r104, 8;
$L__BB3_8:
	setp.eq.s32 	%p31, %r17, 0;
	@%p31 bra 	$L__BB3_14;
	and.b32  	%r23, %r4, 3;
	setp.lt.u32 	%p32, %r17, 4;
	@%p32 bra 	$L__BB3_11;
	mul.wide.s32 	%rd12, %r104, 4;
	add.s64 	%rd13, %rd1, %rd12;
	ld.global.f32 	%f58, [%rd13];
	setp.gt.f32 	%p33, %f58, %f67;
	selp.f32 	%f59, %f58, %f67, %p33;
	selp.b32 	%r94, %r104, %r115, %p33;
	add.s32 	%r95, %r104, 1;
	ld.global.f32 	%f60, [%rd13+4];
	setp.gt.f32 	%p34, %f60, %f59;
	selp.f32 	%f61, %f60, %f59, %p34;
	selp.b32 	%r96, %r95, %r94, %p34;
	add.s32 	%r97, %r104, 2;
	ld.global.f32 	%f62, [%rd13+8];
	setp.gt.f32 	%p35, %f62, %f61;
	selp.f32 	%f63, %f62, %f61, %p35;
	selp.b32 	%r98, %r97, %r96, %p35;
	add.s32 	%r99, %r104, 3;
	ld.global.f32 	%f64, [%rd13+12];
	setp.gt.f32 	%p36, %f64, %f63;
	selp.f32 	%f67, %f64, %f63, %p36;
	selp.b32 	%r115, %r99, %r98, %p36;
	add.s32 	%r104, %r104, 4;
$L__BB3_11:
	setp.eq.s32 	%p37, %r23, 0;
	@%p37 bra 	$L__BB3_14;
	neg.s32 	%r112, %r23;
$L__BB3_13:
	.pragma "nounroll";
	mul.wide.s32 	%rd14, %r104, 4;
	add.s64 	%rd15, %rd1, %rd14;
	ld.global.f32 	%f65, [%rd15];
	setp.gt.f32 	%p38, %f65, %f67;
	selp.f32 	%f67, %f65, %f67, %p38;
	selp.b32 	%r115, %r104, %r115, %p38;
	add.s32 	%r104, %r104, 1;
	add.s32 	%r112, %r112, 1;
	setp.ne.s32 	%p39, %r112, 0;
	@%p39 bra 	$L__BB3_13;
$L__BB3_14:
	setp.eq.s32 	%p40, %r115, -1;
	@%p40 bra 	$L__BB3_16;
	cvta.to.global.u64 	%rd16, %rd3;
	add.s64 	%rd18, %rd16, %rd6;
	st.global.u32 	[%rd18], %r115;
$L__BB3_16:
	ret;

}
	// .globl	_Z17get_candidate_numPfS_PiS0_S0_fPdiS1_dS0_S0_li
.visible .entry _Z17get_candidate_numPfS_PiS0_S0_fPdiS1_dS0_S0_li(
	.param .u64 .ptr .align 1 _Z17get_candidate_numPfS_PiS0_S0_fPdiS1_dS0_S0_li_param_0,
	.param .u64 .ptr .align 1 _Z17get_candidate_numPfS_PiS0_S0_fPdiS1_dS0_S0_li_param_1,
	.param .u64 .ptr .align 1 _Z17get_candidate_numPfS_PiS0_S0_fPdiS1_dS0_S0_li_param_2,
	.param .u64 .ptr .align 1 _Z17get_candidate_numPfS_PiS0_S0_fPdiS1_dS0_S0_li_param_3,
	.param .u64 .ptr .align 1 _Z17get_candidate_numPfS_PiS0_S0_fPdiS1_dS0_S0_li_param_4,
	.param .f32 _Z17get_candidate_numPfS_PiS0_S0_fPdiS1_dS0_S0_li_param_5,
	.param .u64 .ptr .align 1 _Z17get_candidate_numPfS_PiS0_S0_fPdiS1_dS0_S0_li_param_6,
	.param .u32 _Z17get_candidate_numPfS_PiS0_S0_fPdiS1_dS0_S0_li_param_7,
	.param .u64 .ptr .align 1 _Z17get_candidate_numPfS_PiS0_S0_fPdiS1_dS0_S0_li_param_8,
	.param .f64 _Z17get_candidate_numPfS_PiS0_S0_fPdiS1_dS0_S0_li_param_9,
	.param .u64 .ptr .align 1 _Z17get_candidate_numPfS_PiS0_S0_fPdiS1_dS0_S0_li_param_10,
	.param .u64 .ptr .align 1 _Z17get_candidate_numPfS_PiS0_S0_fPdiS1_dS0_S0_li_param_11,
	.param .u64 _Z17get_candidate_numPfS_PiS0_S0_fPdiS1_dS0_S0_li_param_12,
	.param .u32 _Z17get_candidate_numPfS_PiS0_S0_fPdiS1_dS0_S0_li_param_13
)
{
	.local .align 16 .b8 	__local_depot4[48];
	.reg .b64 	%SP;
	.reg .b64 	%SPL;
	.reg .pred 	%p<29>;
	.reg .b32 	%r<58>;
	.reg .b32 	%f<11>;
	.reg .b64 	%rd<92>;
	.reg .b64 	%fd<29>;

	mov.u64 	%SPL, __local_depot4;
	cvta.local.u64 	%SP, %SPL;
	ld.param.u64 	%rd17, [_Z17get_candidate_numPfS_PiS0_S0_fPdiS1_dS0_S0_li_param_0];
	ld.param.u64 	%rd18, [_Z17get_candidate_numPfS_PiS0_S0_fPdiS1_dS0_S0_li_param_2];
	ld.param.u64 	%rd19, [_Z17get_candidate_numPfS_PiS0_S0_fPdiS1_dS0_S0_li_param_6];
	ld.param.u32 	%r14, [_Z17get_candidate_numPfS_PiS0_S0_fPdiS1_dS0_S0_li_param_7];
	ld.param.u64 	%rd14, [_Z17get_candidate_numPfS_PiS0_S0_fPdiS1_dS0_S0_li_param_8];
	ld.param.u64 	%rd20, [_Z17get_candidate_numPfS_PiS0_S0_fPdiS1_dS0_S0_li_param_12];
	ld.param.u32 	%r15, [_Z17get_candidate_numPfS_PiS0_S0_fPdiS1_dS0_S0_li_param_13];
	cvta.to.global.u64 	%rd1, %rd14;
	cvta.to.global.u64 	%rd2, %rd19;
	cvta.to.global.u64 	%rd3, %rd18;
	cvta.to.global.u64 	%rd4, %rd17;
	add.u64 	%rd21, %SP, 0;
	add.u64 	%rd5, %SPL, 0;
	mov.u32 	%r16, %ntid.x;
	mov.u32 	%r17, %ctaid.x;
	mov.u32 	%r18, %tid.x;
	mad.lo.s32 	%r19, %r16, %r17, %r18;
	cvt.u64.u32 	%rd6, %r19;
	add.s64 	%rd22, %rd20, -1;
	setp.le.s64 	%p3, %rd22, %rd6;
	@%p3 bra 	$L__BB4_6;
	setp.lt.s32 	%p4, %r15, 1;
	mov.b32 	%r56, 0;
	@%p4 bra 	$L__BB4_4;
	mov.b32 	%r56, 0;
	cvt.u32.u64 	%r22, %rd6;
	mov.u32 	%r54, %r15;
$L__BB4_3:
	sub.s32 	%r23, %r54, %r56;
	shr.u32 	%r24, %r23, 31;
	add.s32 	%r25, %r23, %r24;
	shr.s32 	%r26, %r25, 1;
	add.s32 	%r27, %r26, %r56;
	mul.wide.s32 	%rd23, %r27, 4;
	add.s64 	%rd24, %rd3, %rd23;
	ld.global.u32 	%r28, [%rd24];
	setp.gt.s32 	%p5, %r28, %r22;
	add.s32 	%r29, %r27, 1;
	selp.b32 	%r56, %r56, %r29, %p5;
	selp.b32 	%r54, %r27, %r54, %p5;
	setp.lt.s32 	%p6, %r56, %r54;
	@%p6 bra 	$L__BB4_3;
$L__BB4_4:
	max.s32 	%r6, %r56, 1;
	add.s32 	%r7, %r6, -1;
	setp.lt.s32 	%p7, %r6, %r15;
	@%p7 bra 	$L__BB4_7;
	st.local.u32 	[%rd5], %r7;
	st.local.u64 	[%rd5+8], %rd6;
	st.local.u32 	[%rd5+16], %r15;
	mov.u64 	%rd25, $str$4;
	cvta.global.u64 	%rd26, %rd25;
	{ // callseq 11, 0
	.param .b64 param0;
	st.param.b64 	[param0], %rd26;
	.param .b64 param1;
	st.param.b64 	[param1], %rd21;
	.param .b32 retval0;
	call.uni (retval0), 
	vprintf, 
	(
	param0, 
	param1
	);
	ld.param.b32 	%r30, [retval0];
	} // callseq 11
$L__BB4_6:
	ret;
$L__BB4_7:
	ld.param.u64 	%rd87, [_Z17get_candidate_numPfS_PiS0_S0_fPdiS1_dS0_S0_li_param_3];
	shl.b64 	%rd28, %rd6, 2;
	add.s64 	%rd29, %rd4, %rd28;
	ld.global.f32 	%f1, [%rd29];
	cvta.to.global.u64 	%rd30, %rd87;
	mul.wide.u32 	%rd31, %r7, 4;
	add.s64 	%rd7, %rd30, %rd31;
	ld.global.u32 	%r32, [%rd7];
	mul.wide.s32 	%rd32, %r32, 4;
	add.s64 	%rd33, %rd4, %rd32;
	ld.global.f32 	%f4, [%rd33];
	mul.f32 	%f5, %f4, 0f3F000000;
	setp.leu.f32 	%p8, %f1, %f5;
	@%p8 bra 	$L__BB4_6;
	ld.param.f32 	%f10, [_Z17get_candidate_numPfS_PiS0_S0_fPdiS1_dS0_S0_li_param_5];
	ld.param.u64 	%rd86, [_Z17get_candidate_numPfS_PiS0_S0_fPdiS1_dS0_S0_li_param_1];
	cvta.to.global.u64 	%rd34, %rd86;
	add.s64 	%rd36, %rd34, %rd28;
	ld.global.f32 	%f6, [%rd36];
	setp.ltu.f32 	%p9, %f6, %f10;
	@%p9 bra 	$L__BB4_6;
	ld.param.f64 	%fd27, [_Z17get_candidate_numPfS_PiS0_S0_fPdiS1_dS0_S0_li_param_9];
	cvt.f64.f32 	%fd1, %f1;
	add.s64 	%rd8, %rd3, %rd31;
	ld.global.s32 	%rd38, [%rd8];
	sub.s64 	%rd39, %rd6, %rd38;
	shl.b64 	%rd40, %rd39, 3;
	add.s64 	%rd41, %rd2, %rd40;
	ld.global.f64 	%fd2, [%rd41];
	mul.wide.u32 	%rd42, %r7, 8;
	add.s64 	%rd43, %rd1, %rd42;
	ld.global.f64 	%fd11, [%rd43];
	add.f64 	%fd12, %fd11, 0dBFF01DCDE0000000;
	mul.f64 	%fd13, %fd12, 0d3EF4F8B588E368F1;
	sub.f64 	%fd14, %fd12, %fd13;
	sub.f64 	%fd15, %fd14, %fd27;
	sub.f64 	%fd3, %fd15, %fd2;
	add.f64 	%fd16, %fd12, %fd13;
	sub.f64 	%fd17, %fd16, %fd27;
	sub.f64 	%fd4, %fd17, %fd2;
	setp.gt.f64 	%p10, %fd3, 0d40B7700000000000;
	setp.lt.f64 	%p11, %fd4, 0d407F400000000000;
	or.pred  	%p12, %p10, %p11;
	@%p12 bra 	$L__BB4_6;
	ld.param.u64 	%rd90, [_Z17get_candidate_numPfS_PiS0_S0_fPdiS1_dS0_S0_li_param_10];
	cvta.to.global.u64 	%rd44, %rd90;
	setp.lt.f64 	%p13, %fd3, 0d407F400000000000;
	selp.f64 	%fd5, 0d407F400000000000, %fd3, %p13;
	setp.gt.f64 	%p14, %fd4, 0d40B7700000000000;
	selp.f64 	%fd6, 0d40B7700000000000, %fd4, %p14;
	cvt.rzi.s32.f64 	%r33, %fd5;
	mul.wide.s32 	%rd45, %r33, 4;
	add.s64 	%rd46, %rd44, %rd45;
	ld.global.u32 	%r57, [%rd46+-4];
	cvt.rzi.s32.f64 	%r34, %fd6;
	mul.wide.s32 	%rd47, %r34, 4;
	add.s64 	%rd48, %rd44, %rd47;
	ld.global.u32 	%r9, [%rd48];
	setp.le.s32 	%p15, %r57, %r9;
	@%p15 bra 	$L__BB4_12;
	st.local.f64 	[%rd5], %fd5;
	st.local.v2.u32 	[%rd5+8], {%r57, %r9};
	st.local.u32 	[%rd5+16], %r7;
	st.local.u64 	[%rd5+24], %rd6;
	mov.u64 	%rd49, $str$8;
	cvta.global.u64 	%rd50, %rd49;
	{ // callseq 12, 0
	.param .b64 param0;
	st.param.b64 	[param0], %rd50;
	.param .b64 param1;
	st.param.b64 	[param1], %rd21;
	.param .b32 retval0;
	call.uni (retval0), 
	vprintf, 
	(
	param0, 
	param1
	);
	ld.param.b32 	%r35, [retval0];
	} // callseq 12
$L__BB4_12:
	ld.param.u64 	%rd88, [_Z17get_candidate_numPfS_PiS0_S0_fPdiS1_dS0_S0_li_param_4];
	cvta.to.global.u64 	%rd52, %rd88;
	add.s64 	%rd9, %rd52, %rd31;
	mov.u64 	%rd60, $str$9;
	add.u64 	%rd62, %SP, 0;
	mul.wide.u32 	%rd64, %r6, 4;
	add.s64 	%rd65, %rd3, %rd64;
	shl.b64 	%rd67, %rd6, 3;
	mov.u64 	%rd69, $str$11;
$L__BB4_13:
	setp.ne.s32 	%p17, %r7, 1589;
	mov.pred 	%p28, 0;
	@%p17 bra 	$L__BB4_15;
	ld.global.s32 	%rd54, [%rd3+6356];
	sub.s64 	%rd55, %rd6, %rd54;
	setp.eq.s64 	%p28, %rd55, 170;
$L__BB4_15:
	setp.ne.s32 	%p18, %r57, 14929;
	not.pred 	%p19, %p28;
	or.pred  	%p20, %p19, %p18;
	@%p20 bra 	$L__BB4_17;
	ld.global.u32 	%r37, [%rd8];
	add.s32 	%r38, %r37, 14929;
	mul.wide.s32 	%rd56, %r37, 4;
	add.s64 	%rd57, %rd4, %rd56;
	ld.global.f32 	%f7, [%rd57+59716];
	cvt.f64.f32 	%fd18, %f7;
	add.f64 	%fd19, %fd1, %fd18;
	ld.global.u32 	%r39, [%rd7];
	mul.wide.s32 	%rd58, %r39, 4;
	add.s64 	%rd59, %rd4, %rd58;
	ld.global.f32 	%f8, [%rd59];
	cvt.f64.f32 	%fd20, %f8;
	sub.f64 	%fd21, %fd19, %fd20;
	st.local.u64 	[%rd5], %rd6;
	st.local.u32 	[%rd5+8], %r38;
	st.local.v2.f64 	[%rd5+16], {%fd19, %fd20};
	st.local.f64 	[%rd5+32], %fd21;
	cvta.global.u64 	%rd61, %rd60;
	{ // callseq 13, 0
	.param .b64 param0;
	st.param.b64 	[param0], %rd61;
	.param .b64 param1;
	st.param.b64 	[param1], %rd62;
	.param .b32 retval0;
	call.uni (retval0), 
	vprintf, 
	(
	param0, 
	param1
	);
	ld.param.b32 	%r40, [retval0];
	} // callseq 13
$L__BB4_17:
	setp.le.s32 	%p21, %r57, %r14;
	@%p21 bra 	$L__BB4_19;
	st.local.f64 	[%rd5], %fd5;
	st.local.v2.u32 	[%rd5+8], {%r57, %r14};
	st.local.u32 	[%rd5+16], %r7;
	st.local.u64 	[%rd5+24], %rd6;
	mov.u64 	%rd83, $str$10;
	cvta.global.u64 	%rd84, %rd83;
	add.u64 	%rd85, %SP, 0;
	{ // callseq 15, 0
	.param .b64 param0;
	st.param.b64 	[param0], %rd84;
	.param .b64 param1;
	st.param.b64 	[param1], %rd85;
	.param .b32 retval0;
	call.uni (retval0), 
	vprintf, 
	(
	param0, 
	param1
	);
	ld.param.b32 	%r52, [retval0];
	} // callseq 15
	bra.uni 	$L__BB4_6;
$L__BB4_19:
	mul.wide.s32 	%rd63, %r57, 8;
	add.s64 	%rd10, %rd2, %rd63;
	ld.global.f64 	%fd28, [%rd10];
	setp.gt.f64 	%p22, %fd28, %fd6;
	@%p22 bra 	$L__BB4_6;
	ld.global.u32 	%r11, [%rd8];
	add.s32 	%r42, %r11, %r57;
	ld.global.u32 	%r43, [%rd65];
	setp.lt.s32 	%p23, %r42, %r43;
	@%p23 bra 	$L__BB4_22;
	ld.param.u64 	%rd89, [_Z17get_candidate_numPfS_PiS0_S0_fPdiS1_dS0_S0_li_param_8];
	cvta.to.global.u64 	%rd66, %rd89;
	add.s64 	%rd68, %rd66, %rd67;
	ld.global.f64 	%fd22, [%rd68];
	st.local.v2.f64 	[%rd5], {%fd22, %fd2};
	st.local.f64 	[%rd5+16], %fd5;
	st.local.v2.u32 	[%rd5+24], {%r57, %r11};
	st.local.u32 	[%rd5+32], %r7;
	st.local.u64 	[%rd5+40], %rd6;
	cvta.global.u64 	%rd70, %rd69;
	add.u64 	%rd71, %SP, 0;
	{ // callseq 14, 0
	.param .b64 param0;
	st.param.b64 	[param0], %rd70;
	.param .b64 param1;
	st.param.b64 	[param1], %rd71;
	.param .b32 retval0;
	call.uni (retval0), 
	vprintf, 
	(
	param0, 
	param1
	);
	ld.param.b32 	%r44, [retval0];
	} // callseq 14
	ld.global.f64 	%fd28, [%rd10];
$L__BB4_22:
	setp.lt.f64 	%p24, %fd28, %fd5;
	@%p24 bra 	$L__BB4_27;
	ld.param.u64 	%rd91, [_Z17get_candidate_numPfS_PiS0_S0_fPdiS1_dS0_S0_li_param_11];
	ld.global.u32 	%r12, [%rd8];
	cvt.s64.s32 	%rd72, %r12;
	sub.s64 	%rd73, %rd6, %rd72;
	cvta.to.global.u64 	%rd74, %rd91;
	shl.b64 	%rd75, %rd73, 2;
	add.s64 	%rd76, %rd74, %rd75;
	ld.global.u32 	%r46, [%rd76];
	mul.wide.s32 	%rd77, %r57, 4;
	add.s64 	%rd78, %rd74, %rd77;
	ld.global.u32 	%r47, [%rd78];
	neg.s32 	%r48, %r47;
	setp.ne.s32 	%p25, %r46, %r48;
	@%p25 bra 	$L__BB4_27;
	add.s32 	%r49, %r12, %r57;
	mul.wide.s32 	%rd79, %r49, 4;
	add.s64 	%rd80, %rd4, %rd79;
	ld.global.f32 	%f2, [%rd80];
	setp.lt.f32 	%p26, %f1, %f2;
	@%p26 bra 	$L__BB4_27;
	cvt.f64.f32 	%fd23, %f2;
	add.f64 	%fd24, %fd1, %fd23;
	ld.global.u32 	%r50, [%rd7];
	mul.wide.s32 	%rd81, %r50, 4;
	add.s64 	%rd82, %rd4, %rd81;
	ld.global.f32 	%f9, [%rd82];
	cvt.f64.f32 	%fd25, %f9;
	sub.f64 	%fd26, %fd24, %fd25;
	setp.ltu.f64 	%p27, %fd26, 0dBEB0C6F7A0B5ED8D;
	@%p27 bra 	$L__BB4_27;
	atom.global.add.u32 	%r51, [%rd9], 1;
$L__BB4_27:
	add.s32 	%r57, %r57, 1;
	bra.uni 	$L__BB4_13;

}
	// .globl	_Z23get_valid_candidate_numPfPsPiiS1_sS1_S_iS_fS1_
.visible .entry _Z23get_valid_candidate_numPfPsPiiS1_sS1_S_iS_fS1_(
	.param .u64 .ptr .align 1 _Z23get_valid_candidate_numPfPsPiiS1_sS1_S_iS_fS1__param_0,
	.param .u64 .ptr .align 1 _Z23get_valid_candidate_numPfPsPiiS1_sS1_S_iS_fS1__param_1,
	.param .u64 .ptr .align 1 _Z23get_valid_candidate_numPfPsPiiS1_sS1_S_iS_fS1__param_2,
	.param .u32 _Z23get_valid_candidate_numPfPsPiiS1_sS1_S_iS_fS1__param_3,
	.param .u64 .ptr .align 1 _Z23get_valid_candidate_numPfPsPiiS1_sS1_S_iS_fS1__param_4,
	.param .u16 _Z23get_valid_candidate_numPfPsPiiS1_sS1_S_iS_fS1__param_5,
	.param .u64 .ptr .align 1 _Z23get_valid_candidate_numPfPsPiiS1_sS1_S_iS_fS1__param_6,
	.param .u64 .ptr .align 1 _Z23get_valid_candidate_numPfPsPiiS1_sS1_S_iS_fS1__param_7,
	.param .u32 _Z23get_valid_candidate_numPfPsPiiS1_sS1_S_iS_fS1__param_8,
	.param .u64 .ptr .align 1 _Z23get_valid_candidate_numPfPsPiiS1_sS1_S_iS_fS1__param_9,
	.param .f32 _Z23get_valid_candidate_numPfPsPiiS1_sS1_S_iS_fS1__param_10,
	.param .u64 .ptr .align 1 _Z23get_valid_candidate_numPfPsPiiS1_sS1_S_iS_fS1__param_11
)
{
	.local .align 8 .b8 	__local_depot5[24];
	.reg .b64 	%SP;
	.reg .b64 	%SPL;
	.reg .pred 	%p<16>;
	.reg .b16 	%rs<4>;
	.reg .b32 	%r<38>;
	.reg .b32 	%f<18>;
	.reg .b64 	%rd<58>;
	.reg .b64 	%fd<15>;

	mov.u64 	%SPL, __local_depot5;
	cvta.local.u64 	%SP, %SPL;
	ld.param.u64 	%rd12, [_Z23get_valid_candidate_numPfPsPiiS1_sS1_S_iS_fS1__param_0];
	ld.param.u64 	%rd7, [_Z23get_valid_candidate_numPfPsPiiS1_sS1_S_iS_fS1__param_2];
	ld.param.u32 	%r15, [_Z23get_valid_candidate_numPfPsPiiS1_sS1_S_iS_fS1__param_3];
	ld.param.u64 	%rd13, [_Z23get_valid_candidate_numPfPsPiiS1_sS1_S_iS_fS1__param_7];
	ld.param.u32 	%r14, [_Z23get_valid_candidate_numPfPsPiiS1_sS1_S_iS_fS1__param_8];
	cvta.to.global.u64 	%rd1, %rd13;
	cvta.to.global.u64 	%rd2, %rd12;
	mov.u32 	%r16, %ntid.x;
	mov.u32 	%r17, %ctaid.x;
	mov.u32 	%r18, %tid.x;
	mad.lo.s32 	%r1, %r16, %r17, %r18;
	add.s32 	%r19, %r1, 1;
	setp.ge.s32 	%p1, %r19, %r15;
	@%p1 bra 	$L__BB5_16;
	cvta.to.global.u64 	%rd14, %rd7;
	mul.wide.s32 	%rd15, %r1, 4;
	add.s64 	%rd16, %rd14, %rd15;
	ld.global.u32 	%r2, [%rd16];
	ld.global.u32 	%r3, [%rd16+4];
	setp.ge.s32 	%p2, %r2, %r3;
	@%p2 bra 	$L__BB5_16;
	ld.param.f32 	%f16, [_Z23get_valid_candidate_numPfPsPiiS1_sS1_S_iS_fS1__param_10];
	ld.param.u64 	%rd56, [_Z23get_valid_candidate_numPfPsPiiS1_sS1_S_iS_fS1__param_9];
	ld.param.u64 	%rd55, [_Z23get_valid_candidate_numPfPsPiiS1_sS1_S_iS_fS1__param_6];
	ld.param.u64 	%rd54, [_Z23get_valid_candidate_numPfPsPiiS1_sS1_S_iS_fS1__param_4];
	cvta.to.global.u64 	%rd17, %rd54;
	add.s64 	%rd3, %rd17, %rd15;
	cvta.to.global.u64 	%rd19, %rd56;
	add.s64 	%rd4, %rd19, %rd15;
	cvt.f64.f32 	%fd1, %f16;
	cvta.to.global.u64 	%rd20, %rd55;
	add.s64 	%rd5, %rd20, %rd15;
	mov.b32 	%r37, 0;
	add.u64 	%rd30, %SP, 0;
	mov.u32 	%r33, %r2;
$L__BB5_3:
	mul.wide.s32 	%rd21, %r33, 4;
	add.s64 	%rd22, %rd2, %rd21;
	ld.global.f32 	%f17, [%rd22];
	ld.global.u32 	%r21, [%rd3];
	mul.wide.s32 	%rd23, %r21, 4;
	add.s64 	%rd24, %rd2, %rd23;
	ld.global.f32 	%f10, [%rd24];
	mul.f32 	%f11, %f10, 0f3F000000;
	setp.leu.f32 	%p3, %f17, %f11;
	@%p3 bra 	$L__BB5_15;
	ld.param.u16 	%rs3, [_Z23get_valid_candidate_numPfPsPiiS1_sS1_S_iS_fS1__param_5];
	ld.param.u64 	%rd53, [_Z23get_valid_candidate_numPfPsPiiS1_sS1_S_iS_fS1__param_1];
	cvta.to.global.u64 	%rd25, %rd53;
	mul.wide.s32 	%rd26, %r33, 2;
	add.s64 	%rd27, %rd25, %rd26;
	ld.global.u16 	%rs2, [%rd27];
	setp.le.s16 	%p4, %rs2, %rs3;
	@%p4 bra 	$L__BB5_15;
	sub.s32 	%r22, %r33, %r2;
	mul.wide.s32 	%rd28, %r22, 4;
	add.s64 	%rd29, %rd1, %rd28;
	ld.global.f32 	%f12, [%rd29];
	ld.global.f32 	%f13, [%rd4];
	cvt.f64.f32 	%fd2, %f13;
	mul.f64 	%fd3, %fd2, 0d3EF4F8B588E368F1;
	sub.f64 	%fd4, %fd2, %fd3;
	sub.f64 	%fd5, %fd4, %fd1;
	cvt.f64.f32 	%fd6, %f12;
	sub.f64 	%fd7, %fd5, %fd6;
	cvt.rn.f32.f64 	%f2, %fd7;
	add.f64 	%fd8, %fd3, %fd2;
	sub.f64 	%fd9, %fd8, %fd1;
	sub.f64 	%fd10, %fd9, %fd6;
	cvt.rn.f32.f64 	%f3, %fd10;
	setp.leu.f32 	%p5, %f2, 0f45BB8000;
	setp.geu.f32 	%p6, %f3, 0f43FA0000;
	and.pred  	%p7, %p5, %p6;
	@%p7 bra 	$L__BB5_7;
	cvt.f64.f32 	%fd11, %f2;
	cvt.f64.f32 	%fd12, %f3;
	cvta.to.local.u64 	%rd31, %rd30;
	st.local.f64 	[%rd31], %fd11;
	st.local.f64 	[%rd31+8], %fd12;
	st.local.v2.u32 	[%rd31+16], {%r1, %r33};
	mov.u64 	%rd32, $str$12;
	cvta.global.u64 	%rd33, %rd32;
	{ // callseq 16, 0
	.param .b64 param0;
	st.param.b64 	[param0], %rd33;
	.param .b64 param1;
	st.param.b64 	[param1], %rd30;
	.param .b32 retval0;
	call.uni (retval0), 
	vprintf, 
	(
	param0, 
	param1
	);
	ld.param.b32 	%r23, [retval0];
	} // callseq 16
$L__BB5_7:
	ld.param.u64 	%rd57, [_Z23get_valid_candidate_numPfPsPiiS1_sS1_S_iS_fS1__param_11];
	setp.lt.f32 	%p8, %f2, 0f43FA0000;
	selp.f32 	%f4, 0f43FA0000, %f2, %p8;
	setp.gt.f32 	%p9, %f3, 0f45BB8000;
	selp.f32 	%f5, 0f45BB8000, %f3, %p9;
	cvt.rzi.s32.f32 	%r25, %f4;
	cvta.to.global.u64 	%rd34, %rd57;
	mul.wide.s32 	%rd35, %r25, 4;
	add.s64 	%rd36, %rd34, %rd35;
	ld.global.u32 	%r35, [%rd36+-4];
	cvt.rzi.s32.f32 	%r26, %f5;
	mul.wide.s32 	%rd37, %r26, 4;
	add.s64 	%rd38, %rd34, %rd37;
	ld.global.u32 	%r7, [%rd38];
	setp.le.s32 	%p10, %r35, %r7;
	@%p10 bra 	$L__BB5_9;
	cvt.f64.f32 	%fd13, %f4;
	cvta.to.local.u64 	%rd40, %rd30;
	st.local.f64 	[%rd40], %fd13;
	st.local.v2.u32 	[%rd40+8], {%r35, %r7};
	st.local.v2.u32 	[%rd40+16], {%r1, %r33};
	mov.u64 	%rd41, $str$13;
	cvta.global.u64 	%rd42, %rd41;
	{ // callseq 17, 0
	.param .b64 param0;
	st.param.b64 	[param0], %rd42;
	.param .b64 param1;
	st.param.b64 	[param1], %rd30;
	.param .b32 retval0;
	call.uni (retval0), 
	vprintf, 
	(
	param0, 
	param1
	);
	ld.param.b32 	%r27, [retval0];
	} // callseq 17
$L__BB5_9:
	setp.le.s32 	%p11, %r35, %r14;
	@%p11 bra 	$L__BB5_11;
	cvt.f64.f32 	%fd14, %f4;
	cvta.to.local.u64 	%rd44, %rd30;
	st.local.f64 	[%rd44], %fd14;
	st.local.v2.u32 	[%rd44+8], {%r35, %r14};
	st.local.v2.u32 	[%rd44+16], {%r1, %r33};
	mov.u64 	%rd45, $str$14;
	cvta.global.u64 	%rd46, %rd45;
	{ // callseq 18, 0
	.param .b64 param0;
	st.param.b64 	[param0], %rd46;
	.param .b64 param1;
	st.param.b64 	[param1], %rd30;
	.param .b32 retval0;
	call.uni (retval0), 
	vprintf, 
	(
	param0, 
	param1
	);
	ld.param.b32 	%r29, [retval0];
	} // callseq 18
$L__BB5_11:
	mul.wide.s32 	%rd47, %r35, 4;
	add.s64 	%rd48, %rd1, %rd47;
	ld.global.f32 	%f7, [%rd48];
	setp.geu.f32 	%p12, %f7, %f4;
	@%p12 bra 	$L__BB5_13;
	add.s32 	%r35, %r35, 1;
	bra.uni 	$L__BB5_9;
$L__BB5_13:
	setp.gt.f32 	%p13, %f7, %f5;
	@%p13 bra 	$L__BB5_15;
	add.s64 	%rd50, %rd2, %rd47;
	ld.global.f32 	%f14, [%rd50];
	add.f32 	%f17, %f17, %f14;
	ld.global.u32 	%r31, [%rd3];
	mul.wide.s32 	%rd51, %r31, 4;
	add.s64 	%rd52, %rd2, %rd51;
	ld.global.f32 	%f15, [%rd52];
	setp.ge.f32 	%p14, %f17, %f15;
	selp.u32 	%r32, 1, 0, %p14;
	add.s32 	%r37, %r37, %r32;
	bra.uni 	$L__BB5_9;
$L__BB5_15:
	st.global.u32 	[%rd5], %r37;
	add.s32 	%r33, %r33, 1;
	setp.ne.s32 	%p15, %r33, %r3;
	@%p15 bra 	$L__BB5_3;
$L__BB5_16:
	ret;

}
	// .globl	_Z13get_candidatePfS_PiiS0_fS_S0_S0_S0_PdiS1_dS0_S0_
.visible .entry _Z13get_candidatePfS_PiiS0_fS_S0_S0_S0_PdiS1_dS0_S0_(
	.param .u64 .ptr .align 1 _Z13get_candidatePfS_PiiS0_fS_S0_S0_S0_PdiS1_dS0_S0__param_0,
	.param .u64 .ptr .align 1 _Z13get_candidatePfS_PiiS0_fS_S0_S0_S0_PdiS1_dS0_S0__param_1,
	.param .u64 .ptr .align 1 _Z13get_candidatePfS_PiiS0_fS_S0_S0_S0_PdiS1_dS0_S0__param_2,
	.param .u32 _Z13get_candidatePfS_PiiS0_fS_S0_S0_S0_PdiS1_dS0_S0__param_3,
	.param .u64 .ptr .align 1 _Z13get_candidatePfS_PiiS0_fS_S0_S0_S0_PdiS1_dS0_S0__param_4,
	.param .f32 _Z13get_candidatePfS_PiiS0_fS_S0_S0_S0_PdiS1_dS0_S0__param_5,
	.param .u64 .ptr .align 1 _Z13get_candidatePfS_PiiS0_fS_S0_S0_S0_PdiS1_dS0_S0__param_6,
	.param .u64 .ptr .align 1 _Z13get_candidatePfS_PiiS0_fS_S0_S0_S0_PdiS1_dS0_S0__param_7,
	.param .u64 .ptr .align 1 _Z13get_candidatePfS_PiiS0_fS_S0_S0_S0_PdiS1_dS0_S0__param_8,
	.param .u64 .ptr .align 1 _Z13get_candidatePfS_PiiS0_fS_S0_S0_S0_PdiS1_dS0_S0__param_9,
	.param .u64 .ptr .align 1 _Z13get_candidatePfS_PiiS0_fS_S0_S0_S0_PdiS1_dS0_S0__param_10,
	.param .u32 _Z13get_candidatePfS_PiiS0_fS_S0_S0_S0_PdiS1_dS0_S0__param_11,
	.param .u64 .ptr .align 1 _Z13get_candidatePfS_PiiS0_fS_S0_S0_S0_PdiS1_dS0_S0__param_12,
	.param .f64 _Z13get_candidatePfS_PiiS0_fS_S0_S0_S0_PdiS1_dS0_S0__param_13,
	.param .u64 .ptr .align 1 _Z13get_candidatePfS_PiiS0_fS_S0_S0_S0_PdiS1_dS0_S0__param_14,
	.param .u64 .ptr .align 1 _Z13get_candidatePfS_PiiS0_fS_S0_S0_S0_PdiS1_dS0_S0__param_15
)
{
	.local .align 16 .b8 	__local_depot6[32];
	.reg .b64 	%SP;
	.reg .b64 	%SPL;
	.reg .pred 	%p<30>;
	.reg .b32 	%r<57>;
	.reg .b32 	%f<11>;
	.reg .b64 	%rd<85>;
	.reg .b64 	%fd<26>;

	mov.u64 	%SPL, __local_depot6;
	cvta.local.u64 	%SP, %SPL;
	ld.param.u64 	%rd22, [_Z13get_candidatePfS_PiiS0_fS_S0_S0_S0_PdiS1_dS0_S0__param_0];
	ld.param.u64 	%rd15, [_Z13get_candidatePfS_PiiS0_fS_S0_S0_S0_PdiS1_dS0_S0__param_2];
	ld.param.u32 	%r21, [_Z13get_candidatePfS_PiiS0_fS_S0_S0_S0_PdiS1_dS0_S0__param_3];
	ld.param.u64 	%rd20, [_Z13get_candidatePfS_PiiS0_fS_S0_S0_S0_PdiS1_dS0_S0__param_9];
	ld.param.u64 	%rd23, [_Z13get_candidatePfS_PiiS0_fS_S0_S0_S0_PdiS1_dS0_S0__param_10];
	ld.param.u32 	%r20, [_Z13get_candidatePfS_PiiS0_fS_S0_S0_S0_PdiS1_dS0_S0__param_11];
	ld.param.u64 	%rd24, [_Z13get_candidatePfS_PiiS0_fS_S0_S0_S0_PdiS1_dS0_S0__param_12];
	ld.param.u64 	%rd25, [_Z13get_candidatePfS_PiiS0_fS_S0_S0_S0_PdiS1_dS0_S0__param_15];
	cvta.to.global.u64 	%rd1, %rd25;
	cvta.to.global.u64 	%rd2, %rd24;
	cvta.to.global.u64 	%rd3, %rd23;
	cvta.to.global.u64 	%rd4, %rd22;
	add.u64 	%rd5, %SPL, 0;
	mov.u32 	%r22, %ntid.x;
	mov.u32 	%r23, %ctaid.x;
	mov.u32 	%r24, %tid.x;
	mad.lo.s32 	%r1, %r22, %r23, %r24;
	add.s32 	%r25, %r1, 1;
	setp.ge.s32 	%p2, %r25, %r21;
	@%p2 bra 	$L__BB6_26;
	cvta.to.global.u64 	%rd27, %rd15;
	cvta.to.global.u64 	%rd28, %rd20;
	mul.wide.s32 	%rd29, %r1, 4;
	add.s64 	%rd30, %rd27, %rd29;
	ld.global.u32 	%r2, [%rd30];
	ld.global.u32 	%r3, [%rd30+4];
	add.s64 	%rd6, %rd28, %rd29;
	ld.global.u32 	%r4, [%rd6+4];
	setp.ge.s32 	%p3, %r2, %r3;
	@%p3 bra 	$L__BB6_26;
	ld.param.u64 	%rd83, [_Z13get_candidatePfS_PiiS0_fS_S0_S0_S0_PdiS1_dS0_S0__param_8];
	ld.param.u64 	%rd82, [_Z13get_candidatePfS_PiiS0_fS_S0_S0_S0_PdiS1_dS0_S0__param_7];
	ld.param.u64 	%rd81, [_Z13get_candidatePfS_PiiS0_fS_S0_S0_S0_PdiS1_dS0_S0__param_6];
	ld.param.u64 	%rd80, [_Z13get_candidatePfS_PiiS0_fS_S0_S0_S0_PdiS1_dS0_S0__param_4];
	ld.global.u32 	%r56, [%rd6];
	cvta.to.global.u64 	%rd31, %rd80;
	add.s64 	%rd7, %rd31, %rd29;
	mul.wide.s32 	%rd33, %r2, 4;
	add.s64 	%rd8, %rd4, %rd33;
	cvta.to.global.u64 	%rd9, %rd81;
	cvta.to.global.u64 	%rd10, %rd82;
	cvta.to.global.u64 	%rd11, %rd83;
	mov.u32 	%r49, %r2;
$L__BB6_3:
	mul.wide.s32 	%rd34, %r49, 4;
	add.s64 	%rd35, %rd4, %rd34;
	ld.global.f32 	%f1, [%rd35];
	ld.global.u32 	%r26, [%rd7];
	mul.wide.s32 	%rd36, %r26, 4;
	add.s64 	%rd37, %rd4, %rd36;
	ld.global.f32 	%f4, [%rd37];
	mul.f32 	%f5, %f4, 0f3F000000;
	setp.leu.f32 	%p4, %f1, %f5;
	@%p4 bra 	$L__BB6_25;
	ld.param.f32 	%f10, [_Z13get_candidatePfS_PiiS0_fS_S0_S0_S0_PdiS1_dS0_S0__param_5];
	ld.param.u64 	%rd79, [_Z13get_candidatePfS_PiiS0_fS_S0_S0_S0_PdiS1_dS0_S0__param_1];
	cvta.to.global.u64 	%rd38, %rd79;
	add.s64 	%rd40, %rd38, %rd34;
	ld.global.f32 	%f6, [%rd40];
	setp.ltu.f32 	%p5, %f6, %f10;
	@%p5 bra 	$L__BB6_25;
	setp.ge.s32 	%p6, %r56, %r4;
	@%p6 bra 	$L__BB6_26;
	setp.ne.s32 	%p7, %r1, 18961;
	cvt.f64.f32 	%fd1, %f1;
	sub.s32 	%r8, %r49, %r2;
	mul.wide.s32 	%rd41, %r8, 8;
	add.s64 	%rd42, %rd3, %rd41;
	ld.global.f64 	%fd2, [%rd42];
	add.s32 	%r27, %r2, 641;
	setp.ne.s32 	%p8, %r49, %r27;
	or.pred  	%p9, %p7, %p8;
	@%p9 bra 	$L__BB6_8;
	mov.b64 	%rd43, 4652748648355391865;
	st.global.u64 	[%rd2+151688], %rd43;
$L__BB6_8:
	ld.param.f64 	%fd24, [_Z13get_candidatePfS_PiiS0_fS_S0_S0_S0_PdiS1_dS0_S0__param_13];
	setp.eq.s32 	%p10, %r1, 2462;
	mul.wide.s32 	%rd44, %r1, 8;
	add.s64 	%rd45, %rd2, %rd44;
	ld.global.f64 	%fd11, [%rd45];
	add.f64 	%fd12, %fd11, 0dBFF01DCDE9C66D63;
	mul.f64 	%fd13, %fd12, 0d3EF4F8B588E368F1;
	sub.f64 	%fd14, %fd12, %fd13;
	sub.f64 	%fd15, %fd14, %fd24;
	sub.f64 	%fd3, %fd15, %fd2;
	add.f64 	%fd16, %fd12, %fd13;
	sub.f64 	%fd17, %fd16, %fd24;
	sub.f64 	%fd4, %fd17, %fd2;
	add.s32 	%r28, %r2, 145;
	setp.eq.s32 	%p11, %r49, %r28;
	and.pred  	%p1, %p10, %p11;
	not.pred 	%p12, %p1;
	@%p12 bra 	$L__BB6_10;
	ld.global.f64 	%fd18, [%rd2+19696];
	st.local.v2.f64 	[%rd5], {%fd18, %fd2};
	st.local.v2.f64 	[%rd5+16], {%fd3, %fd4};
	mov.u64 	%rd46, $str$15;
	cvta.global.u64 	%rd47, %rd46;
	add.u64 	%rd48, %SP, 0;
	{ // callseq 19, 0
	.param .b64 param0;
	st.param.b64 	[param0], %rd47;
	.param .b64 param1;
	st.param.b64 	[param1], %rd48;
	.param .b32 retval0;
	call.uni (retval0), 
	vprintf, 
	(
	param0, 
	param1
	);
	ld.param.b32 	%r29, [retval0];
	} // callseq 19
$L__BB6_10:
	setp.gt.f64 	%p13, %fd3, 0d40B7700000000000;
	setp.lt.f64 	%p14, %fd4, 0d407F400000000000;
	or.pred  	%p15, %p13, %p14;
	@%p15 bra 	$L__BB6_25;
	ld.param.u64 	%rd84, [_Z13get_candidatePfS_PiiS0_fS_S0_S0_S0_PdiS1_dS0_S0__param_14];
	setp.lt.f64 	%p16, %fd3, 0d407F400000000000;
	selp.f64 	%fd5, 0d407F400000000000, %fd3, %p16;
	setp.gt.f64 	%p17, %fd4, 0d40B7700000000000;
	selp.f64 	%fd6, 0d40B7700000000000, %fd4, %p17;
	cvt.rzi.s32.f64 	%r31, %fd5;
	cvta.to.global.u64 	%rd49, %rd84;
	mul.wide.s32 	%rd50, %r31, 4;
	add.s64 	%rd51, %rd49, %rd50;
	ld.global.u32 	%r53, [%rd51+-4];
	cvt.rzi.s32.f64 	%r32, %fd6;
	mul.wide.s32 	%rd52, %r32, 4;
	add.s64 	%rd53, %rd49, %rd52;
	ld.global.u32 	%r10, [%rd53];
	setp.le.s32 	%p18, %r53, %r10;
	@%p18 bra 	$L__BB6_13;
	st.local.v4.u32 	[%rd5], {%r53, %r10, %r1, %r49};
	mov.u64 	%rd54, $str$16;
	cvta.global.u64 	%rd55, %rd54;
	add.u64 	%rd56, %SP, 0;
	{ // callseq 20, 0
	.param .b64 param0;
	st.param.b64 	[param0], %rd55;
	.param .b64 param1;
	st.param.b64 	[param1], %rd56;
	.param .b32 retval0;
	call.uni (retval0), 
	vprintf, 
	(
	param0, 
	param1
	);
	ld.param.b32 	%r33, [retval0];
	} // callseq 20
	st.local.v2.f64 	[%rd5], {%fd5, %fd6};
	mov.u64 	%rd57, $str$17;
	cvta.global.u64 	%rd58, %rd57;
	{ // callseq 21, 0
	.param .b64 param0;
	st.param.b64 	[param0], %rd58;
	.param .b64 param1;
	st.param.b64 	[param1], %rd56;
	.param .b32 retval0;
	call.uni (retval0), 
	vprintf, 
	(
	param0, 
	param1
	);
	ld.param.b32 	%r35, [retval0];
	} // callseq 21
$L__BB6_13:
	setp.gt.s32 	%p19, %r53, %r20;
	@%p19 bra 	$L__BB6_24;
	mul.wide.s32 	%rd59, %r8, 4;
	add.s64 	%rd12, %rd1, %rd59;
$L__BB6_15:
	mov.u32 	%r13, %r53;
	mul.wide.s32 	%rd60, %r13, 8;
	add.s64 	%rd13, %rd3, %rd60;
	ld.global.f64 	%fd25, [%rd13];
	setp.gt.f64 	%p20, %fd25, %fd6;
	@%p20 bra 	$L__BB6_25;
	setp.ne.s32 	%p21, %r13, 1084;
	or.pred  	%p23, %p12, %p21;
	@%p23 bra 	$L__BB6_18;
	ld.global.u32 	%r37, [%rd12];
	ld.global.u32 	%r38, [%rd1+4336];
	st.local.v2.u32 	[%rd5], {%r37, %r38};
	mov.u64 	%rd61, $str$19;
	cvta.global.u64 	%rd62, %rd61;
	add.u64 	%rd63, %SP, 0;
	{ // callseq 22, 0
	.param .b64 param0;
	st.param.b64 	[param0], %rd62;
	.param .b64 param1;
	st.param.b64 	[param1], %rd63;
	.param .b32 retval0;
	call.uni (retval0), 
	vprintf, 
	(
	param0, 
	param1
	);
	ld.param.b32 	%r39, [retval0];
	} // callseq 22
	ld.global.f32 	%f7, [%rd8+4336];
	cvt.f64.f32 	%fd19, %f7;
	st.local.v2.f64 	[%rd5], {%fd1, %fd19};
	mov.u64 	%rd64, $str$20;
	cvta.global.u64 	%rd65, %rd64;
	{ // callseq 23, 0
	.param .b64 param0;
	st.param.b64 	[param0], %rd65;
	.param .b64 param1;
	st.param.b64 	[param1], %rd63;
	.param .b32 retval0;
	call.uni (retval0), 
	vprintf, 
	(
	param0, 
	param1
	);
	ld.param.b32 	%r41, [retval0];
	} // callseq 23
	ld.global.f64 	%fd25, [%rd13];
$L__BB6_18:
	setp.lt.f64 	%p24, %fd25, %fd5;
	@%p24 bra 	$L__BB6_23;
	ld.global.u32 	%r43, [%rd12];
	mul.wide.s32 	%rd66, %r13, 4;
	add.s64 	%rd67, %rd1, %rd66;
	ld.global.u32 	%r44, [%rd67];
	neg.s32 	%r45, %r44;
	setp.ne.s32 	%p25, %r43, %r45;
	@%p25 bra 	$L__BB6_23;
	setp.ge.s32 	%p26, %r56, %r4;
	@%p26 bra 	$L__BB6_25;
	mul.wide.s32 	%rd68, %r13, 4;
	add.s64 	%rd69, %rd8, %rd68;
	ld.global.f32 	%f2, [%rd69];
	cvt.f64.f32 	%fd20, %f2;
	add.f64 	%fd21, %fd1, %fd20;
	ld.global.u32 	%r46, [%rd7];
	mul.wide.s32 	%rd70, %r46, 4;
	add.s64 	%rd71, %rd4, %rd70;
	ld.global.f32 	%f8, [%rd71];
	cvt.f64.f32 	%fd22, %f8;
	sub.f64 	%fd23, %fd21, %fd22;
	setp.ltu.f64 	%p27, %fd23, 0dBEB0C6F7A0B5ED8D;
	@%p27 bra 	$L__BB6_23;
	add.f32 	%f9, %f1, %f2;
	mul.wide.s32 	%rd72, %r56, 4;
	add.s64 	%rd73, %rd9, %rd72;
	st.global.f32 	[%rd73], %f9;
	add.s64 	%rd74, %rd10, %rd72;
	st.global.u32 	[%rd74], %r8;
	add.s64 	%rd75, %rd11, %rd72;
	st.global.u32 	[%rd75], %r13;
	add.s32 	%r56, %r56, 1;
$L__BB6_23:
	add.s32 	%r53, %r13, 1;
	setp.eq.s32 	%p28, %r13, %r20;
	@%p28 bra 	$L__BB6_24;
	bra.uni 	$L__BB6_15;
$L__BB6_24:
	st.local.v4.u32 	[%rd5], {%r53, %r20, %r1, %r49};
	mov.u64 	%rd76, $str$18;
	cvta.global.u64 	%rd77, %rd76;
	add.u64 	%rd78, %SP, 0;
	{ // callseq 24, 0
	.param .b64 param0;
	st.param.b64 	[param0], %rd77;
	.param .b64 param1;
	st.param.b64 	[param1], %rd78;
	.param .b32 retval0;
	call.uni (retval0), 
	vprintf, 
	(
	param0, 
	param1
	);
	ld.param.b32 	%r47, [retval0];
	} // callseq 24
$L__BB6_25:
	add.s32 	%r49, %r49, 1;
	setp.ne.s32 	%p29, %r49, %r3;
	@%p29 bra 	$L__BB6_3;
$L__BB6_26:
	ret;

}
	// .globl	_Z20atomic_get_candidatePfS_PiiS0_fS_S0_S0_S0_PdiS1_dS0_S0_S0_l
.visible .entry _Z20atomic_get_candidatePfS_PiiS0_fS_S0_S0_S0_PdiS1_dS0_S0_S0_l(
	.param .u64 .ptr .align 1 _Z20atomic_get_candidatePfS_PiiS0_fS_S0_S0_S0_PdiS1_dS0_S0_S0_l_param_0,
	.param .u64 .ptr .align 1 _Z20atomic_get_candidatePfS_PiiS0_fS_S0_S0_S0_PdiS1_dS0_S0_S0_l_param_1,
	.param .u64 .ptr .align 1 _Z20atomic_get_candidatePfS_PiiS0_fS_S0_S0_S0_PdiS1_dS0_S0_S0_l_param_2,
	.param .u32 _Z20atomic_get_candidatePfS_PiiS0_fS_S0_S0_S0_PdiS1_dS0_S0_S0_l_param_3,
	.param .u64 .ptr .align 1 _Z20atomic_get_candidatePfS_PiiS0_fS_S0_S0_S0_PdiS1_dS0_S0_S0_l_param_4,
	.param .f32 _Z20atomic_get_candidatePfS_PiiS0_fS_S0_S0_S0_PdiS1_dS0_S0_S0_l_param_5,
	.param .u64 .ptr .align 1 _Z20atomic_get_candidatePfS_PiiS0_fS_S0_S0_S0_PdiS1_dS0_S0_S0_l_param_6,
	.param .u64 .ptr .align 1 _Z20atomic_get_candidatePfS_PiiS0_fS_S0_S0_S0_PdiS1_dS0_S0_S0_l_param_7,
	.param .u64 .ptr .align 1 _Z20atomic_get_candidatePfS_PiiS0_fS_S0_S0_S0_PdiS1_dS0_S0_S0_l_param_8,
	.param .u64 .ptr .align 1 _Z20atomic_get_candidatePfS_PiiS0_fS_S0_S0_S0_PdiS1_dS0_S0_S0_l_param_9,
	.param .u64 .ptr .align 1 _Z20atomic_get_candidatePfS_PiiS0_fS_S0_S0_S0_PdiS1_dS0_S0_S0_l_param_10,
	.param .u32 _Z20atomic_get_candidatePfS_PiiS0_fS_S0_S0_S0_PdiS1_dS0_S0_S0_l_param_11,
	.param .u64 .ptr .align 1 _Z20atomic_get_candidatePfS_PiiS0_fS_S0_S0_S0_PdiS1_dS0_S0_S0_l_param_12,
	.param .f64 _Z20atomic_get_candidatePfS_PiiS0_fS_S0_S0_S0_PdiS1_dS0_S0_S0_l_param_13,
	.param .u64 .ptr .align 1 _Z20atomic_get_candidatePfS_PiiS0_fS_S0_S0_S0_PdiS1_dS0_S0_S0_l_param_14,
	.param .u64 .ptr .align 1 _Z20atomic_get_candidatePfS_PiiS0_fS_S0_S0_S0_PdiS1_dS0_S0_S0_l_param_15,
	.param .u64 .ptr .align 1 _Z20atomic_get_candidatePfS_PiiS0_fS_S0_S0_S0_PdiS1_dS0_S0_S0_l_param_16,
	.param .u64 _Z20atomic_get_candidatePfS_PiiS0_fS_S0_S0_S0_PdiS1_dS0_S0_S0_l_param_17
)
{
	.local .align 8 .b8 	__local_depot7[24];
	.reg .b64 	%SP;
	.reg .b64 	%SPL;
	.reg .pred 	%p<23>;
	.reg .b32 	%r<64>;
	.reg .b32 	%f<12>;
	.reg .b64 	%rd<97>;
	.reg .b64 	%fd<21>;

	mov.u64 	%SPL, __local_depot7;
	cvta.local.u64 	%SP, %SPL;
	ld.param.u64 	%rd21, [_Z20atomic_get_candidatePfS_PiiS0_fS_S0_S0_S0_PdiS1_dS0_S0_S0_l_param_0];
	ld.param.u64 	%rd22, [_Z20atomic_get_candidatePfS_PiiS0_fS_S0_S0_S0_PdiS1_dS0_S0_S0_l_param_2];
	ld.param.u32 	%r58, [_Z20atomic_get_candidatePfS_PiiS0_fS_S0_S0_S0_PdiS1_dS0_S0_S0_l_param_3];
	ld.param.u64 	%rd23, [_Z20atomic_get_candidatePfS_PiiS0_fS_S0_S0_S0_PdiS1_dS0_S0_S0_l_param_10];
	ld.param.u32 	%r22, [_Z20atomic_get_candidatePfS_PiiS0_fS_S0_S0_S0_PdiS1_dS0_S0_S0_l_param_11];
	ld.param.u64 	%rd24, [_Z20atomic_get_candidatePfS_PiiS0_fS_S0_S0_S0_PdiS1_dS0_S0_S0_l_param_15];
	ld.param.u64 	%rd25, [_Z20atomic_get_candidatePfS_PiiS0_fS_S0_S0_S0_PdiS1_dS0_S0_S0_l_param_17];
	cvta.to.global.u64 	%rd1, %rd24;
	cvta.to.global.u64 	%rd2, %rd23;
	cvta.to.global.u64 	%rd3, %rd21;
	cvta.to.global.u64 	%rd4, %rd22;
	mov.u32 	%r23, %ntid.x;
	mov.u32 	%r24, %ctaid.x;
	mov.u32 	%r25, %tid.x;
	mad.lo.s32 	%r26, %r23, %r24, %r25;
	cvt.u64.u32 	%rd5, %r26;
	add.s64 	%rd26, %rd25, -1;
	setp.le.s64 	%p1, %rd26, %rd5;
	@%p1 bra 	$L__BB7_25;
	setp.lt.s32 	%p2, %r58, 1;
	mov.b32 	%r60, 0;
	@%p2 bra 	$L__BB7_4;
	mov.b32 	%r60, 0;
	cvt.u32.u64 	%r29, %rd5;
$L__BB7_3:
	sub.s32 	%r30, %r58, %r60;
	shr.u32 	%r31, %r30, 31;
	add.s32 	%r32, %r30, %r31;
	shr.s32 	%r33, %r32, 1;
	add.s32 	%r34, %r33, %r60;
	mul.wide.s32 	%rd27, %r34, 4;
	add.s64 	%rd28, %rd4, %rd27;
	ld.global.u32 	%r35, [%rd28];
	setp.gt.s32 	%p3, %r35, %r29;
	add.s32 	%r36, %r34, 1;
	selp.b32 	%r60, %r60, %r36, %p3;
	selp.b32 	%r58, %r34, %r58, %p3;
	setp.lt.s32 	%p4, %r60, %r58;
	@%p4 bra 	$L__BB7_3;
$L__BB7_4:
	ld.param.u64 	%rd93, [_Z20atomic_get_candidatePfS_PiiS0_fS_S0_S0_S0_PdiS1_dS0_S0_S0_l_param_9];
	ld.param.u64 	%rd89, [_Z20atomic_get_candidatePfS_PiiS0_fS_S0_S0_S0_PdiS1_dS0_S0_S0_l_param_4];
	cvta.to.global.u64 	%rd29, %rd93;
	max.s32 	%r37, %r60, 1;
	add.s32 	%r6, %r37, -1;
	mul.wide.u32 	%rd30, %r6, 4;
	add.s64 	%rd6, %rd4, %rd30;
	ld.global.u32 	%r7, [%rd6];
	add.s64 	%rd31, %rd29, %rd30;
	ld.global.u32 	%r8, [%rd31];
	mul.wide.u32 	%rd32, %r37, 4;
	add.s64 	%rd33, %rd29, %rd32;
	ld.global.u32 	%r9, [%rd33];
	shl.b64 	%rd34, %rd5, 2;
	add.s64 	%rd35, %rd3, %rd34;
	ld.global.f32 	%f1, [%rd35];
	cvta.to.global.u64 	%rd36, %rd89;
	add.s64 	%rd7, %rd36, %rd30;
	ld.global.u32 	%r38, [%rd7];
	mul.wide.s32 	%rd37, %r38, 4;
	add.s64 	%rd38, %rd3, %rd37;
	ld.global.f32 	%f3, [%rd38];
	mul.f32 	%f4, %f3, 0f3F000000;
	setp.leu.f32 	%p5, %f1, %f4;
	@%p5 bra 	$L__BB7_25;
	ld.param.f32 	%f11, [_Z20atomic_get_candidatePfS_PiiS0_fS_S0_S0_S0_PdiS1_dS0_S0_S0_l_param_5];
	ld.param.u64 	%rd88, [_Z20atomic_get_candidatePfS_PiiS0_fS_S0_S0_S0_PdiS1_dS0_S0_S0_l_param_1];
	cvta.to.global.u64 	%rd39, %rd88;
	add.s64 	%rd41, %rd39, %rd34;
	ld.global.f32 	%f5, [%rd41];
	setp.ltu.f32 	%p6, %f5, %f11;
	setp.ge.s32 	%p7, %r8, %r9;
	or.pred  	%p8, %p6, %p7;
	@%p8 bra 	$L__BB7_25;
	ld.param.f64 	%fd20, [_Z20atomic_get_candidatePfS_PiiS0_fS_S0_S0_S0_PdiS1_dS0_S0_S0_l_param_13];
	ld.param.u64 	%rd94, [_Z20atomic_get_candidatePfS_PiiS0_fS_S0_S0_S0_PdiS1_dS0_S0_S0_l_param_12];
	cvt.s64.s32 	%rd42, %r7;
	sub.s64 	%rd43, %rd5, %rd42;
	shl.b64 	%rd44, %rd43, 3;
	add.s64 	%rd45, %rd2, %rd44;
	ld.global.f64 	%fd7, [%rd45];
	cvta.to.global.u64 	%rd46, %rd94;
	mul.wide.u32 	%rd47, %r6, 8;
	add.s64 	%rd48, %rd46, %rd47;
	ld.global.f64 	%fd8, [%rd48];
	add.f64 	%fd9, %fd8, 0dBFF01DCDE9C66D63;
	mul.f64 	%fd10, %fd9, 0d3EF4F8B588E368F1;
	sub.f64 	%fd11, %fd9, %fd10;
	sub.f64 	%fd12, %fd11, %fd20;
	sub.f64 	%fd1, %fd12, %fd7;
	add.f64 	%fd13, %fd9, %fd10;
	sub.f64 	%fd14, %fd13, %fd20;
	sub.f64 	%fd2, %fd14, %fd7;
	setp.gt.f64 	%p9, %fd1, 0d40B7700000000000;
	setp.lt.f64 	%p10, %fd2, 0d407F400000000000;
	or.pred  	%p11, %p9, %p10;
	@%p11 bra 	$L__BB7_25;
	ld.param.u64 	%rd95, [_Z20atomic_get_candidatePfS_PiiS0_fS_S0_S0_S0_PdiS1_dS0_S0_S0_l_param_14];
	cvta.to.global.u64 	%rd49, %rd95;
	setp.lt.f64 	%p12, %fd1, 0d407F400000000000;
	selp.f64 	%fd3, 0d407F400000000000, %fd1, %p12;
	setp.gt.f64 	%p13, %fd2, 0d40B7700000000000;
	selp.f64 	%fd4, 0d40B7700000000000, %fd2, %p13;
	cvt.rzi.s32.f64 	%r39, %fd3;
	mul.wide.s32 	%rd50, %r39, 4;
	add.s64 	%rd51, %rd49, %rd50;
	ld.global.u32 	%r63, [%rd51+-4];
	cvt.rzi.s32.f64 	%r40, %fd4;
	mul.wide.s32 	%rd52, %r40, 4;
	add.s64 	%rd53, %rd49, %rd52;
	ld.global.u32 	%r11, [%rd53];
	setp.le.s32 	%p14, %r63, %r11;
	@%p14 bra 	$L__BB7_9;
	add.u64 	%rd54, %SP, 0;
	add.u64 	%rd55, %SPL, 0;
	st.local.v2.u32 	[%rd55], {%r63, %r11};
	st.local.u32 	[%rd55+8], %r6;
	st.local.u64 	[%rd55+16], %rd5;
	mov.u64 	%rd56, $str$21;
	cvta.global.u64 	%rd57, %rd56;
	{ // callseq 25, 0
	.param .b64 param0;
	st.param.b64 	[param0], %rd57;
	.param .b64 param1;
	st.param.b64 	[param1], %rd54;
	.param .b32 retval0;
	call.uni (retval0), 
	vprintf, 
	(
	param0, 
	param1
	);
	ld.param.b32 	%r41, [retval0];
	} // callseq 25
	st.local.f64 	[%rd55], %fd3;
	st.local.f64 	[%rd55+8], %fd4;
	mov.u64 	%rd58, $str$17;
	cvta.global.u64 	%rd59, %rd58;
	{ // callseq 26, 0
	.param .b64 param0;
	st.param.b64 	[param0], %rd59;
	.param .b64 param1;
	st.param.b64 	[param1], %rd54;
	.param .b32 retval0;
	call.uni (retval0), 
	vprintf, 
	(
	param0, 
	param1
	);
	ld.param.b32 	%r43, [retval0];
	} // callseq 26
$L__BB7_9:
	setp.gt.s32 	%p15, %r63, %r22;
	@%p15 bra 	$L__BB7_24;
	ld.param.u64 	%rd96, [_Z20atomic_get_candidatePfS_PiiS0_fS_S0_S0_S0_PdiS1_dS0_S0_S0_l_param_16];
	ld.param.u64 	%rd91, [_Z20atomic_get_candidatePfS_PiiS0_fS_S0_S0_S0_PdiS1_dS0_S0_S0_l_param_7];
	ld.param.u64 	%rd90, [_Z20atomic_get_candidatePfS_PiiS0_fS_S0_S0_S0_PdiS1_dS0_S0_S0_l_param_6];
	cvta.to.global.u64 	%rd60, %rd96;
	add.s64 	%rd8, %rd60, %rd30;
	cvta.to.global.u64 	%rd9, %rd90;
	cvta.to.global.u64 	%rd10, %rd91;
	cvt.s64.s32 	%rd64, %r7;
	sub.s64 	%rd65, %rd5, %rd64;
	shl.b64 	%rd66, %rd65, 2;
	add.s64 	%rd67, %rd1, %rd66;
	cvt.f64.f32 	%fd16, %f1;
	add.u64 	%rd80, %SP, 0;
	mov.u64 	%rd82, $str$23;
$L__BB7_11:
	mul.wide.s32 	%rd62, %r63, 8;
	add.s64 	%rd63, %rd2, %rd62;
	ld.global.f64 	%fd5, [%rd63];
	setp.gt.f64 	%p16, %fd5, %fd4;
	@%p16 bra 	$L__BB7_25;
	setp.geu.f64 	%p17, %fd5, %fd3;
	@%p17 bra 	$L__BB7_14;
	add.s32 	%r63, %r63, 1;
	bra.uni 	$L__BB7_23;
$L__BB7_14:
	ld.global.u32 	%r45, [%rd67];
	mul.wide.s32 	%rd68, %r63, 4;
	add.s64 	%rd69, %rd1, %rd68;
	ld.global.u32 	%r46, [%rd69];
	neg.s32 	%r47, %r46;
	setp.eq.s32 	%p18, %r45, %r47;
	@%p18 bra 	$L__BB7_16;
	add.s32 	%r63, %r63, 1;
	bra.uni 	$L__BB7_23;
$L__BB7_16:
	ld.global.u32 	%r48, [%rd6];
	add.s32 	%r49, %r48, %r63;
	mul.wide.s32 	%rd70, %r49, 4;
	add.s64 	%rd71, %rd3, %rd70;
	ld.global.f32 	%f6, [%rd71];
	setp.geu.f32 	%p19, %f1, %f6;
	@%p19 bra 	$L__BB7_18;
	add.s32 	%r63, %r63, 1;
	bra.uni 	$L__BB7_23;
$L__BB7_18:
	add.s32 	%r50, %r63, %r7;
	mul.wide.s32 	%rd72, %r50, 4;
	add.s64 	%rd11, %rd3, %rd72;
	ld.global.f32 	%f7, [%rd11];
	cvt.f64.f32 	%fd15, %f7;
	add.f64 	%fd17, %fd16, %fd15;
	ld.global.u32 	%r51, [%rd7];
	mul.wide.s32 	%rd73, %r51, 4;
	add.s64 	%rd74, %rd3, %rd73;
	ld.global.f32 	%f8, [%rd74];
	cvt.f64.f32 	%fd18, %f8;
	sub.f64 	%fd19, %fd17, %fd18;
	setp.ltu.f64 	%p20, %fd19, 0dBEB0C6F7A0B5ED8D;
	@%p20 bra 	$L__BB7_22;
	atom.global.add.u32 	%r17, [%rd8], 1;
	add.s32 	%r18, %r17, %r8;
	setp.le.s32 	%p21, %r18, %r9;
	@%p21 bra 	$L__BB7_21;
	cvta.to.local.u64 	%rd81, %rd80;
	st.local.v2.u32 	[%rd81], {%r8, %r9};
	st.local.v2.u32 	[%rd81+8], {%r6, %r17};
	cvta.global.u64 	%rd83, %rd82;
	{ // callseq 27, 0
	.param .b64 param0;
	st.param.b64 	[param0], %rd83;
	.param .b64 param1;
	st.param.b64 	[param1], %rd80;
	.param .b32 retval0;
	call.uni (retval0), 
	vprintf, 
	(
	param0, 
	param1
	);
	ld.param.b32 	%r54, [retval0];
	} // callseq 27
	bra.uni 	$L__BB7_23;
$L__BB7_21:
	ld.param.u64 	%rd92, [_Z20atomic_get_candidatePfS_PiiS0_fS_S0_S0_S0_PdiS1_dS0_S0_S0_l_param_8];
	ld.global.f32 	%f9, [%rd11];
	add.f32 	%f10, %f1, %f9;
	mul.wide.s32 	%rd75, %r18, 4;
	add.s64 	%rd76, %rd9, %rd75;
	st.global.f32 	[%rd76], %f10;
	add.s64 	%rd77, %rd10, %rd75;
	cvt.u32.u64 	%r52, %rd5;
	sub.s32 	%r53, %r52, %r7;
	st.global.u32 	[%rd77], %r53;
	cvta.to.global.u64 	%rd78, %rd92;
	add.s64 	%rd79, %rd78, %rd75;
	st.global.u32 	[%rd79], %r63;
$L__BB7_22:
	add.s32 	%r63, %r63, 1;
$L__BB7_23:
	setp.gt.s32 	%p22, %r63, %r22;
	@%p22 bra 	$L__BB7_24;
	bra.uni 	$L__BB7_11;
$L__BB7_24:
	add.u64 	%rd84, %SP, 0;
	add.u64 	%rd85, %SPL, 0;
	st.local.v2.u32 	[%rd85], {%r63, %r22};
	st.local.u32 	[%rd85+8], %r6;
	st.local.u64 	[%rd85+16], %rd5;
	mov.u64 	%rd86, $str$22;
	cvta.global.u64 	%rd87, %rd86;
	{ // callseq 28, 0
	.param .b64 param0;
	st.param.b64 	[param0], %rd87;
	.param .b64 param1;
	st.param.b64 	[param1], %rd84;
	.param .b32 retval0;
	call.uni (retval0), 
	vprintf, 
	(
	param0, 
	param1
	);
	ld.param.b32 	%r56, [retval0];
	} // callseq 28
$L__BB7_25:
	ret;

}
.func  (.param .align 16 .b8 func_retval0[16]) __internal_trig_reduction_slowpathd(
	.param .b64 __internal_trig_reduction_slowpathd_param_0
)
{
	.local .align 8 .b8 	__local_depot8[40];
	.reg .b64 	%SP;
	.reg .b64 	%SPL;
	.reg .pred 	%p<10>;
	.reg .b32 	%r<47>;
	.reg .b64 	%rd<74>;
	.reg .b64 	%fd<5>;

	mov.u64 	%SPL, __local_depot8;
	ld.param.f64 	%fd4, [__internal_trig_reduction_slowpathd_param_0];
	add.u64 	%rd1, %SPL, 0;
	{
	.reg .b32 %temp; 
	mov.b64 	{%temp, %r1}, %fd4;
	}
	shr.u32 	%r2, %r1, 20;
	and.b32  	%r3, %r2, 2047;
	setp.eq.s32 	%p1, %r3, 2047;
	mov.b32 	%r46, 0;
	@%p1 bra 	$L__BB8_9;
	add.s32 	%r20, %r3, -1024;
	mov.b64 	%rd20, %fd4;
	shl.b64 	%rd2, %rd20, 11;
	shr.u32 	%r4, %r20, 6;
	sub.s32 	%r45, 15, %r4;
	sub.s32 	%r21, 19, %r4;
	setp.lt.u32 	%p2, %r20, 128;
	selp.b32 	%r6, 18, %r21, %p2;
	setp.ge.s32 	%p3, %r45, %r6;
	mov.b64 	%rd70, 0;
	@%p3 bra 	$L__BB8_4;
	add.s32 	%r23, %r6, %r4;
	neg.s32 	%r43, %r23;
	or.b64  	%rd3, %rd2, -9223372036854775808;
	mov.b64 	%rd70, 0;
	mov.b32 	%r42, 0;
	mov.u64 	%rd25, __cudart_i2opi_d;
	mov.u32 	%r44, %r45;
$L__BB8_3:
	.pragma "nounroll";
	mul.wide.s32 	%rd22, %r42, 8;
	add.s64 	%rd23, %rd1, %rd22;
	mul.wide.s32 	%rd24, %r44, 8;
	add.s64 	%rd26, %rd25, %rd24;
	ld.global.nc.u64 	%rd27, [%rd26];
	{
	.reg .u32 %r0, %r1, %r2, %r3, %alo, %ahi, %blo, %bhi, %clo, %chi;
	mov.b64 	{%alo,%ahi}, %rd27;
	mov.b64 	{%blo,%bhi}, %rd3;
	mov.b64 	{%clo,%chi}, %rd70;
	mad.lo.cc.u32 	%r0, %alo, %blo, %clo;
	madc.hi.cc.u32 	%r1, %alo, %blo, %chi;
	madc.hi.u32 	%r2, %alo, %bhi, 0;
	mad.lo.cc.u32 	%r1, %alo, %bhi, %r1;
	madc.hi.cc.u32 	%r2, %ahi, %blo, %r2;
	madc.hi.u32 	%r3, %ahi, %bhi, 0;
	mad.lo.cc.u32 	%r1, %ahi, %blo, %r1;
	madc.lo.cc.u32 	%r2, %ahi, %bhi, %r2;
	addc.u32 	%r3, %r3, 0;
	mov.b64 	%rd28, {%r0,%r1};
	mov.b64 	%rd70, {%r2,%r3};
	}
	st.local.u64 	[%rd23], %rd28;
	add.s32 	%r44, %r44, 1;
	add.s32 	%r43, %r43, 1;
	add.s32 	%r42, %r42, 1;
	setp.ne.s32 	%p4, %r43, -15;
	mov.u32 	%r45, %r6;
	@%p4 bra 	$L__BB8_3;
$L__BB8_4:
	cvt.s64.s32 	%rd29, %r45;
	cvt.u64.u32 	%rd30, %r4;
	add.s64 	%rd31, %rd30, %rd29;
	shl.b64 	%rd32, %rd31, 3;
	add.s64 	%rd33, %rd1, %rd32;
	st.local.u64 	[%rd33+-120], %rd70;
	and.b32  	%r15, %r2, 63;
	ld.local.u64 	%rd72, [%rd1+16];
	ld.local.u64 	%rd71, [%rd1+24];
	setp.eq.s32 	%p5, %r15, 0;
	@%p5 bra 	$L__BB8_6;
	shl.b64 	%rd34, %rd71, %r15;
	shr.u64 	%rd35, %rd72, 1;
	xor.b32  	%r24, %r15, 63;
	shr.u64 	%rd36, %rd35, %r24;
	or.b64  	%rd71, %rd34, %rd36;
	ld.local.u64 	%rd37, [%rd1+8];
	shl.b64 	%rd38, %rd72, %r15;
	shr.u64 	%rd39, %rd37, 1;
	shr.u64 	%rd40, %rd39, %r24;
	or.b64  	%rd72, %rd38, %rd40;
$L__BB8_6:
	and.b32  	%r25, %r1, -2147483648;
	shr.u64 	%rd41, %rd71, 62;
	cvt.u32.u64 	%r26, %rd41;
	mov.b64 	{%r27, %r28}, %rd71;
	mov.b64 	{%r29, %r30}, %rd72;
	shf.l.wrap.b32 	%r31, %r30, %r27, 2;
	shf.l.wrap.b32 	%r32, %r27, %r28, 2;
	mov.b64 	%rd42, {%r31, %r32};
	shl.b64 	%rd43, %rd72, 2;
	shr.u64 	%rd44, %rd42, 63;
	cvt.u32.u64 	%r33, %rd44;
	add.s32 	%r34, %r33, %r26;
	setp.eq.s32 	%p6, %r25, 0;
	neg.s32 	%r35, %r34;
	selp.b32 	%r46, %r34, %r35, %p6;
	setp.gt.s64 	%p7, %rd42, -1;
	mov.b64 	%rd45, 0;
	{
	.reg .u32 %r0, %r1, %r2, %r3, %a0, %a1, %a2, %a3, %b0, %b1, %b2, %b3;
	mov.b64 	{%a0,%a1}, %rd45;
	mov.b64 	{%a2,%a3}, %rd45;
	mov.b64 	{%b0,%b1}, %rd43;
	mov.b64 	{%b2,%b3}, %rd42;
	sub.cc.u32 	%r0, %a0, %b0;
	subc.cc.u32 	%r1, %a1, %b1;
	subc.cc.u32 	%r2, %a2, %b2;
	subc.u32 	%r3, %a3, %b3;
	mov.b64 	%rd46, {%r0,%r1};
	mov.b64 	%rd47, {%r2,%r3};
	}
	xor.b32  	%r36, %r25, -2147483648;
	selp.b64 	%rd73, %rd42, %rd47, %p7;
	selp.b64 	%rd14, %rd43, %rd46, %p7;
	selp.b32 	%r17, %r25, %r36, %p7;
	clz.b64 	%r37, %rd73;
	cvt.u64.u32 	%rd15, %r37;
	setp.eq.s32 	%p8, %r37, 0;
	@%p8 bra 	$L__BB8_8;
	cvt.u32.u64 	%r38, %rd15;
	and.b32  	%r39, %r38, 63;
	shl.b64 	%rd48, %rd73, %r39;
	shr.u64 	%rd49, %rd14, 1;
	not.b32 	%r40, %r38;
	and.b32  	%r41, %r40, 63;
	shr.u64 	%rd50, %rd49, %r41;
	or.b64  	%rd73, %rd48, %rd50;
$L__BB8_8:
	mov.b64 	%rd51, -3958705157555305931;
	{
	.reg .u32 %r0, %r1, %r2, %r3, %alo, %ahi, %blo, %bhi;
	mov.b64 	{%alo,%ahi}, %rd73;
	mov.b64 	{%blo,%bhi}, %rd51;
	mul.lo.u32 	%r0, %alo, %blo;
	mul.hi.u32 	%r1, %alo, %blo;
	mad.lo.cc.u32 	%r1, %alo, %bhi, %r1;
	madc.hi.u32 	%r2, %alo, %bhi, 0;
	mad.lo.cc.u32 	%r1, %ahi, %blo, %r1;
	madc.hi.cc.u32 	%r2, %ahi, %blo, %r2;
	madc.hi.u32 	%r3, %ahi, %bhi, 0;
	mad.lo.cc.u32 	%r2, %ahi, %bhi, %r2;
	addc.u32 	%r3, %r3, 0;
	mov.b64 	%rd52, {%r0,%r1};
	mov.b64 	%rd53, {%r2,%r3};
	}
	setp.gt.s64 	%p9, %rd53, 0;
	{
	.reg .u32 %r0, %r1, %r2, %r3, %a0, %a1, %a2, %a3, %b0, %b1, %b2, %b3;
	mov.b64 	{%a0,%a1}, %rd52;
	mov.b64 	{%a2,%a3}, %rd53;
	mov.b64 	{%b0,%b1}, %rd52;
	mov.b64 	{%b2,%b3}, %rd53;
	add.cc.u32 	%r0, %a0, %b0;
	addc.cc.u32 	%r1, %a1, %b1;
	addc.cc.u32 	%r2, %a2, %b2;
	addc.u32 	%r3, %a3, %b3;
	mov.b64 	%rd54, {%r0,%r1};
	mov.b64 	%rd55, {%r2,%r3};
	}
	selp.b64 	%rd56, %rd55, %rd53, %p9;
	selp.s64 	%rd57, -1, 0, %p9;
	sub.s64 	%rd58, %rd57, %rd15;
	cvt.u64.u32 	%rd59, %r17;
	shl.b64 	%rd60, %rd59, 32;
	add.s64 	%rd61, %rd56, 1;
	shr.u64 	%rd62, %rd61, 10;
	add.s64 	%rd63, %rd62, 1;
	shr.u64 	%rd64, %rd63, 1;
	shl.b64 	%rd65, %rd58, 52;
	add.s64 	%rd66, %rd65, %rd64;
	add.s64 	%rd67, %rd66, 4602678819172646912;
	or.b64  	%rd68, %rd67, %rd60;
	mov.b64 	%fd4, %rd68;
$L__BB8_9:
	st.param.f64 	[func_retval0], %fd4;
	st.param.b32 	[func_retval0+8], %r46;
	ret;

}


// ===== COMPILED SASS (sm_100) =====

	.target	sm_100

	.elftype	@"ET_EXEC"


//--------------------- .note.nv.tkinfo           --------------------------
	.section	.note.nv.tkinfo,"",@"SHT_NOTE"
	.sectionflags	@"SHF_NOTE_NV_TKINFO"
	.tkinfo
        /*0018*/ 	.word	0x00000002
        /*0030*/ 	.string	""
        /*0030*/ 	.string	"ptxas"
        /*0030*/ 	.string	"Cuda compilation tools, release 13.0, V13.0.88"
        /*0030*/ 	.string	"Build cuda_13.0.r13.0/compiler.36424714_0"
        /*0030*/ 	.string	"-arch sm_100 -m 64 "



//--------------------- .note.nv.cuinfo           --------------------------
	.section	.note.nv.cuinfo,"",@"SHT_NOTE"
	.sectionflags	@"SHF_NOTE_NV_CUINFO"
        /*0018*/ 	.short	0x0002
        /*001a*/ 	.short	0x0064
        /*001c*/ 	.short	0x0082
	.zero		2


//--------------------- .nv.info                  --------------------------
	.section	.nv.info,"",@"SHT_CUDA_INFO"
	.align	4


	//----- nvinfo : EIATTR_REGCOUNT
	.align		4
        /*0000*/ 	.byte	0x04, 0x2f
        /*0002*/ 	.short	(.L_27 - .L_26)
	.align		4
.L_26:
        /*0004*/ 	.word	index@(_Z9ion_matchPiS_S_S_S_iPfS_lS_i)
        /*0008*/ 	.word	0x00000020


	//----- nvinfo : EIATTR_FRAME_SIZE
	.align		4
.L_27:
        /*000c*/ 	.byte	0x04, 0x11
        /*000e*/ 	.short	(.L_29 - .L_28)
	.align		4
.L_28:
        /*0010*/ 	.word	index@(_Z9ion_matchPiS_S_S_S_iPfS_lS_i)
        /*0014*/ 	.word	0x00000010


	//----- nvinfo : EIATTR_REGCOUNT
	.align		4
.L_29:
        /*0018*/ 	.byte	0x04, 0x2f
        /*001a*/ 	.short	(.L_31 - .L_30)
	.align		4
.L_30:
        /*001c*/ 	.word	index@(_Z15calc_percentagePfPiiS0_S_S0_li)
        /*0020*/ 	.word	0x00000018


	//----- nvinfo : EIATTR_FRAME_SIZE
	.align		4
.L_31:
        /*0024*/ 	.byte	0x04, 0x11
        /*0026*/ 	.short	(.L_33 - .L_32)
	.align		4
.L_32:
        /*0028*/ 	.word	index@($__internal_2_$__cuda_sm3x_div_rn_noftz_f32_slowpath)
        /*002c*/ 	.word	0x00000018


	//----- nvinfo : EIATTR_FRAME_SIZE
	.align		4
.L_33:
        /*0030*/ 	.byte	0x04, 0x11
        /*0032*/ 	.short	(.L_35 - .L_34)
	.align		4
.L_34:
        /*0034*/ 	.word	index@(_Z15calc_percentagePfPiiS0_S_S0_li)
        /*0038*/ 	.word	0x00000018


	//----- nvinfo : EIATTR_REGCOUNT
	.align		4
.L_35:
        /*003c*/ 	.byte	0x04, 0x2f
        /*003e*/ 	.short	(.L_37 - .L_36)
	.align		4
.L_36:
        /*0040*/ 	.word	index@(_Z15calc_bm25_scorePiS_PfS_S_ilS_S_S_S0_S0_S0_iS_)
        /*0044*/ 	.word	0x00000032


	//----- nvinfo : EIATTR_FRAME_SIZE
	.align		4
.L_37:
        /*0048*/ 	.byte	0x04, 0x11
        /*004a*/ 	.short	(.L_39 - .L_38)
	.align		4
.L_38:
        /*004c*/ 	.word	index@($_Z15calc_bm25_scorePiS_PfS_S_ilS_S_S_S0_S0_S0_iS_$__internal_trig_reduction_slowpathd)
        /*0050*/ 	.word	0x00000060


	//----- nvinfo : EIATTR_FRAME_SIZE
	.align		4
.L_39:
        /*0054*/ 	.byte	0x04, 0x11
        /*0056*/ 	.short	(.L_41 - .L_40)
	.align		4
.L_40:
        /*0058*/ 	.word	index@($__internal_1_$__cuda_sm3x_div_rn_noftz_f32_slowpath)
        /*005c*/ 	.word	0x00000060


	//----- nvinfo : EIATTR_FRAME_SIZE
	.align		4
.L_41:
        /*0060*/ 	.byte	0x04, 0x11
        /*0062*/ 	.short	(.L_43 - .L_42)
	.align		4
.L_42:
        /*0064*/ 	.word	index@($__internal_0_$__cuda_sm20_div_rn_f64_full)
        /*0068*/ 	.word	0x00000060


	//----- nvinfo : EIATTR_FRAME_SIZE
	.align		4
.L_43:
        /*006c*/ 	.byte	0x04, 0x11
        /*006e*/ 	.short	(.L_45 - .L_44)
	.align		4
.L_44:
        /*0070*/ 	.word	index@(_Z15calc_bm25_scorePiS_PfS_S_ilS_S_S_S0_S0_S0_iS_)
        /*0074*/ 	.word	0x00000060


	//----- nvinfo : EIATTR_REGCOUNT
	.align		4
.L_45:
        /*0078*/ 	.byte	0x04, 0x2f
        /*007a*/ 	.short	(.L_47 - .L_46)
	.align		4
.L_46:
        /*007c*/ 	.word	index@(_Z19get_max_score_indexPfPiiS0_)
        /*0080*/ 	.word	0x0000001f


	//----- nvinfo : EIATTR_FRAME_SIZE
	.align		4
.L_47:
        /*0084*/ 	.byte	0x04, 0x11
        /*0086*/ 	.short	(.L_49 - .L_48)
	.align		4
.L_48:
        /*0088*/ 	.word	index@(_Z19get_max_score_indexPfPiiS0_)
        /*008c*/ 	.word	0x00000000


	//----- nvinfo : EIATTR_REGCOUNT
	.align		4
.L_49:
        /*0090*/ 	.byte	0x04, 0x2f
        /*0092*/ 	.short	(.L_51 - .L_50)
	.align		4
.L_50:
        /*0094*/ 	.word	index@(_Z17get_candidate_numPfS_PiS0_S0_fPdiS1_dS0_S0_li)
        /*0098*/ 	.word	0x0000002e


	//----- nvinfo : EIATTR_FRAME_SIZE
	.align		4
.L_51:
        /*009c*/ 	.byte	0x04, 0x11
        /*009e*/ 	.short	(.L_53 - .L_52)
	.align		4
.L_52:
        /*00a0*/ 	.word	index@(_Z17get_candidate_numPfS_PiS0_S0_fPdiS1_dS0_S0_li)
        /*00a4*/ 	.word	0x00000030


	//----- nvinfo : EIATTR_REGCOUNT
	.align		4
.L_53:
        /*00a8*/ 	.byte	0x04, 0x2f
        /*00aa*/ 	.short	(.L_55 - .L_54)
	.align		4
.L_54:
        /*00ac*/ 	.word	index@(_Z23get_valid_candidate_numPfPsPiiS1_sS1_S_iS_fS1_)
        /*00b0*/ 	.word	0x00000026


	//----- nvinfo : EIATTR_FRAME_SIZE
	.align		4
.L_55:
        /*00b4*/ 	.byte	0x04, 0x11
        /*00b6*/ 	.short	(.L_57 - .L_56)
	.align		4
.L_56:
        /*00b8*/ 	.word	index@(_Z23get_valid_candidate_numPfPsPiiS1_sS1_S_iS_fS1_)
        /*00bc*/ 	.word	0x00000018


	//----- nvinfo : EIATTR_REGCOUNT
	.align		4
.L_57:
        /*00c0*/ 	.byte	0x04, 0x2f
        /*00c2*/ 	.short	(.L_59 - .L_58)
	.align		4
.L_58:
        /*00c4*/ 	.word	index@(_Z13get_candidatePfS_PiiS0_fS_S0_S0_S0_PdiS1_dS0_S0_)
        /*00c8*/ 	.word	0x0000002c


	//----- nvinfo : EIATTR_FRAME_SIZE
	.align		4
.L_59:
        /*00cc*/ 	.byte	0x04, 0x11
        /*00ce*/ 	.short	(.L_61 - .L_60)
	.align		4
.L_60:
        /*00d0*/ 	.word	index@(_Z13get_candidatePfS_PiiS0_fS_S0_S0_S0_PdiS1_dS0_S0_)
        /*00d4*/ 	.word	0x00000020


	//----- nvinfo : EIATTR_REGCOUNT
	.align		4
.L_61:
        /*00d8*/ 	.byte	0x04, 0x2f
        /*00da*/ 	.short	(.L_63 - .L_62)
	.align		4
.L_62:
        /*00dc*/ 	.word	index@(_Z20atomic_get_candidatePfS_PiiS0_fS_S0_S0_S0_PdiS1_dS0_S0_S0_l)
        /*00e0*/ 	.word	0x0000002c


	//----- nvinfo : EIATTR_FRAME_SIZE
	.align		4
.L_63:
        /*00e4*/ 	.byte	0x04, 0x11
        /*00e6*/ 	.short	(.L_65 - .L_64)
	.align		4
.L_64:
        /*00e8*/ 	.word	index@(_Z20atomic_get_candidatePfS_PiiS0_fS_S0_S0_S0_PdiS1_dS0_S0_S0_l)
        /*00ec*/ 	.word	0x00000018


	//----- nvinfo : EIATTR_MIN_STACK_SIZE
	.align		4
.L_65:
        /*00f0*/ 	.byte	0x04, 0x12
        /*00f2*/ 	.short	(.L_67 - .L_66)
	.align		4
.L_66:
        /*00f4*/ 	.word	index@(_Z20atomic_get_candidatePfS_PiiS0_fS_S0_S0_S0_PdiS1_dS0_S0_S0_l)
        /*00f8*/ 	.word	0x00000018


	//----- nvinfo : EIATTR_MIN_STACK_SIZE
	.align		4
.L_67:
        /*00fc*/ 	.byte	0x04, 0x12
        /*00fe*/ 	.short	(.L_69 - .L_68)
	.align		4
.L_68:
        /*0100*/ 	.word	index@(_Z13get_candidatePfS_PiiS0_fS_S0_S0_S0_PdiS1_dS0_S0_)
        /*0104*/ 	.word	0x00000020


	//----- nvinfo : EIATTR_MIN_STACK_SIZE
	.align		4
.L_69:
        /*0108*/ 	.byte	0x04, 0x12
        /*010a*/ 	.short	(.L_71 - .L_70)
	.align		4
.L_70:
        /*010c*/ 	.word	index@(_Z23get_valid_candidate_numPfPsPiiS1_sS1_S_iS_fS1_)
        /*0110*/ 	.word	0x00000018


	//----- nvinfo : EIATTR_MIN_STACK_SIZE
	.align		4
.L_71:
        /*0114*/ 	.byte	0x04, 0x12
        /*0116*/ 	.short	(.L_73 - .L_72)
	.align		4
.L_72:
        /*0118*/ 	.word	index@(_Z17get_candidate_numPfS_PiS0_S0_fPdiS1_dS0_S0_li)
        /*011c*/ 	.word	0x00000030


	//----- nvinfo : EIATTR_MIN_STACK_SIZE
	.align		4
.L_73:
        /*0120*/ 	.byte	0x04, 0x12
        /*0122*/ 	.short	(.L_75 - .L_74)
	.align		4
.L_74:
        /*0124*/ 	.word	index@(_Z19get_max_score_indexPfPiiS0_)
        /*0128*/ 	.word	0x00000000


	//----- nvinfo : EIATTR_MIN_STACK_SIZE
	.align		4
.L_75:
        /*012c*/ 	.byte	0x04, 0x12
        /*012e*/ 	.short	(.L_77 - .L_76)
	.align		4
.L_76:
        /*0130*/ 	.word	index@(_Z15calc_bm25_scorePiS_PfS_S_ilS_S_S_S0_S0_S0_iS_)
        /*0134*/ 	.word	0x00000060


	//----- nvinfo : EIATTR_MIN_STACK_SIZE
	.align		4
.L_77:
        /*0138*/ 	.byte	0x04, 0x12
        /*013a*/ 	.short	(.L_79 - .L_78)
	.align		4
.L_78:
        /*013c*/ 	.word	index@(_Z15calc_percentagePfPiiS0_S_S0_li)
        /*0140*/ 	.word	0x00000018


	//----- nvinfo : EIATTR_MIN_STACK_SIZE
	.align		4
.L_79:
        /*0144*/ 	.byte	0x04, 0x12
        /*0146*/ 	.short	(.L_81 - .L_80)
	.align		4
.L_80:
        /*0148*/ 	.word	index@(_Z9ion_matchPiS_S_S_S_iPfS_lS_i)
        /*014c*/ 	.word	0x00000010
.L_81:


//--------------------- .nv.compat                --------------------------
	.section	.nv.compat,"",@"SHT_CUDA_COMPAT_INFO"
	.align	4
        /*0000*/ 	.byte	0x02, 0x09, 0x00, 0x00, 0x02, 0x02, 0x01, 0x00, 0x02, 0x05, 0x05, 0x00, 0x03, 0x07, 0x01, 0x01
        /*0010*/ 	.byte	0x02, 0x03, 0x00, 0x00, 0x02, 0x06, 0x01, 0x00, 0x04, 0x0b, 0x08, 0x00, 0x01, 0x00, 0x00, 0x00
        /*0020*/ 	.byte	0x00, 0x00, 0x00, 0x00


//--------------------- .nv.info._Z20atomic_get_candidatePfS_PiiS0_fS_S0_S0_S0_PdiS1_dS0_S0_S0_l --------------------------
	.section	.nv.info._Z20atomic_get_candidatePfS_PiiS0_fS_S0_S0_S0_PdiS1_dS0_S0_S0_l,"",@"SHT_CUDA_INFO"
	.sectionflags	@""
	.align	4


	//----- nvinfo : EIATTR_CUDA_API_VERSION
	.align		4
        /*0000*/ 	.byte	0x04, 0x37
        /*0002*/ 	.short	(.L_83 - .L_82)
.L_82:
        /*0004*/ 	.word	0x00000082


	//----- nvinfo : EIATTR_KPARAM_INFO
	.align		4
.L_83:
        /*0008*/ 	.byte	0x04, 0x17
        /*000a*/ 	.short	(.L_85 - .L_84)
.L_84:
        /*000c*/ 	.word	0x00000000
        /*0010*/ 	.short	0x0011
        /*0012*/ 	.short	0x0088
        /*0014*/ 	.byte	0x00, 0xf0, 0x21, 0x00


	//----- nvinfo : EIATTR_KPARAM_INFO
	.align		4
.L_85:
        /*0018*/ 	.byte	0x04, 0x17
        /*001a*/ 	.short	(.L_87 - .L_86)
.L_86:
        /*001c*/ 	.word	0x00000000
        /*0020*/ 	.short	0x0010
        /*0022*/ 	.short	0x0080
        /*0024*/ 	.byte	0x00, 0xf5, 0x21, 0x00


	//----- nvinfo : EIATTR_KPARAM_INFO
	.align		4
.L_87:
        /*0028*/ 	.byte	0x04, 0x17
        /*002a*/ 	.short	(.L_89 - .L_88)
.L_88:
        /*002c*/ 	.word	0x00000000
        /*0030*/ 	.short	0x000f
        /*0032*/ 	.short	0x0078
        /*0034*/ 	.byte	0x00, 0xf5, 0x21, 0x00


	//----- nvinfo : EIATTR_KPARAM_INFO
	.align		4
.L_89:
        /*0038*/ 	.byte	0x04, 0x17
        /*003a*/ 	.short	(.L_91 - .L_90)
.L_90:
        /*003c*/ 	.word	0x00000000
        /*0040*/ 	.short	0x000e
        /*0042*/ 	.short	0x0070
        /*0044*/ 	.byte	0x00, 0xf5, 0x21, 0x00


	//----- nvinfo : EIATTR_KPARAM_INFO
	.align		4
.L_91:
        /*0048*/ 	.byte	0x04, 0x17
        /*004a*/ 	.short	(.L_93 - .L_92)
.L_92:
        /*004c*/ 	.word	0x00000000
        /*0050*/ 	.short	0x000d
        /*0052*/ 	.short	0x0068
        /*0054*/ 	.byte	0x00, 0xf0, 0x21, 0x00


	//----- nvinfo : EIATTR_KPARAM_INFO
	.align		4
.L_93:
        /*0058*/ 	.byte	0x04, 0x17
        /*005a*/ 	.short	(.L_95 - .L_94)
.L_94:
        /*005c*/ 	.word	0x00000000
        /*0060*/ 	.short	0x000c
        /*0062*/ 	.short	0x0060
        /*0064*/ 	.byte	0x00, 0xf5, 0x21, 0x00


	//----- nvinfo : EIATTR_KPARAM_INFO
	.align		4
.L_95:
        /*0068*/ 	.byte	0x04, 0x17
        /*006a*/ 	.short	(.L_97 - .L_96)
.L_96:
        /*006c*/ 	.word	0x00000000
        /*0070*/ 	.short	0x000b
        /*0072*/ 	.short	0x0058
        /*0074*/ 	.byte	0x00, 0xf0, 0x11, 0x00


	//----- nvinfo : EIATTR_KPARAM_INFO
	.align		4
.L_97:
        /*0078*/ 	.byte	0x04, 0x17
        /*007a*/ 	.short	(.L_99 - .L_98)
.L_98:
        /*007c*/ 	.word	0x00000000
        /*0080*/ 	.short	0x000a
        /*0082*/ 	.short	0x0050
        /*0084*/ 	.byte	0x00, 0xf5, 0x21, 0x00


	//----- nvinfo : EIATTR_KPARAM_INFO
	.align		4
.L_99:
        /*0088*/ 	.byte	0x04, 0x17
        /*008a*/ 	.short	(.L_101 - .L_100)
.L_100:
        /*008c*/ 	.word	0x00000000
        /*0090*/ 	.short	0x0009
        /*0092*/ 	.short	0x0048
        /*0094*/ 	.byte	0x00, 0xf5, 0x21, 0x00


	//----- nvinfo : EIATTR_KPARAM_INFO
	.align		4
.L_101:
        /*0098*/ 	.byte	0x04, 0x17
        /*009a*/ 	.short	(.L_103 - .L_102)
.L_102:
        /*009c*/ 	.word	0x00000000
        /*00a0*/ 	.short	0x0008
        /*00a2*/ 	.short	0x0040
        /*00a4*/ 	.byte	0x00, 0xf5, 0x21, 0x00


	//----- nvinfo : EIATTR_KPARAM_INFO
	.align		4
.L_103:
        /*00a8*/ 	.byte	0x04, 0x17
        /*00aa*/ 	.short	(.L_105 - .L_104)
.L_104:
        /*00ac*/ 	.word	0x00000000
        /*00b0*/ 	.short	0x0007
        /*00b2*/ 	.short	0x0038
        /*00b4*/ 	.byte	0x00, 0xf5, 0x21, 0x00


	//----- nvinfo : EIATTR_KPARAM_INFO
	.align		4
.L_105:
        /*00b8*/ 	.byte	0x04, 0x17
        /*00ba*/ 	.short	(.L_107 - .L_106)
.L_106:
        /*00bc*/ 	.word	0x00000000
        /*00c0*/ 	.short	0x0006
        /*00c2*/ 	.short	0x0030
        /*00c4*/ 	.byte	0x00, 0xf5, 0x21, 0x00


	//----- nvinfo : EIATTR_KPARAM_INFO
	.align		4
.L_107:
        /*00c8*/ 	.byte	0x04, 0x17
        /*00ca*/ 	.short	(.L_109 - .L_108)
.L_108:
        /*00cc*/ 	.word	0x00000000
        /*00d0*/ 	.short	0x0005
        /*00d2*/ 	.short	0x0028
        /*00d4*/ 	.byte	0x00, 0xf0, 0x11, 0x00


	//----- nvinfo : EIATTR_KPARAM_INFO
	.align		4
.L_109:
        /*00d8*/ 	.byte	0x04, 0x17
        /*00da*/ 	.short	(.L_111 - .L_110)
.L_110:
        /*00dc*/ 	.word	0x00000000
        /*00e0*/ 	.short	0x0004
        /*00e2*/ 	.short	0x0020
        /*00e4*/ 	.byte	0x00, 0xf5, 0x21, 0x00


	//----- nvinfo : EIATTR_KPARAM_INFO
	.align		4
.L_111:
        /*00e8*/ 	.byte	0x04, 0x17
        /*00ea*/ 	.short	(.L_113 - .L_112)
.L_112:
        /*00ec*/ 	.word	0x00000000
        /*00f0*/ 	.short	0x0003
        /*00f2*/ 	.short	0x0018
        /*00f4*/ 	.byte	0x00, 0xf0, 0x11, 0x00


	//----- nvinfo : EIATTR_KPARAM_INFO
	.align		4
.L_113:
        /*00f8*/ 	.byte	0x04, 0x17
        /*00fa*/ 	.short	(.L_115 - .L_114)
.L_114:
        /*00fc*/ 	.word	0x00000000
        /*0100*/ 	.short	0x0002
        /*0102*/ 	.short	0x0010
        /*0104*/ 	.byte	0x00, 0xf5, 0x21, 0x00


	//----- nvinfo : EIATTR_KPARAM_INFO
	.align		4
.L_115:
        /*0108*/ 	.byte	0x04, 0x17
        /*010a*/ 	.short	(.L_117 - .L_116)
.L_116:
        /*010c*/ 	.word	0x00000000
        /*0110*/ 	.short	0x0001
        /*0112*/ 	.short	0x0008
        /*0114*/ 	.byte	0x00, 0xf5, 0x21, 0x00


	//----- nvinfo : EIATTR_KPARAM_INFO
	.align		4
.L_117:
        /*0118*/ 	.byte	0x04, 0x17
        /*011a*/ 	.short	(.L_119 - .L_118)
.L_118:
        /*011c*/ 	.word	0x00000000
        /*0120*/ 	.short	0x0000
        /*0122*/ 	.short	0x0000
        /*0124*/ 	.byte	0x00, 0xf5, 0x21, 0x00


	//----- nvinfo : EIATTR_SPARSE_MMA_MASK
	.align		4
.L_119:
        /*0128*/ 	.byte	0x03, 0x50
        /*012a*/ 	.short	0x0000


	//----- nvinfo : EIATTR_MAXREG_COUNT
	.align		4
        /*012c*/ 	.byte	0x03, 0x1b
        /*012e*/ 	.short	0x00ff


	//----- nvinfo : EIATTR_EXTERNS
	.align		4
        /*0130*/ 	.byte	0x04, 0x0f
        /*0132*/ 	.short	(.L_121 - .L_120)


	//   ....[0]....
	.align		4
.L_120:
        /*0134*/ 	.word	index@(vprintf)


	//----- nvinfo : EIATTR_MERCURY_ISA_VERSION
	.align		4
.L_121:
        /*0138*/ 	.byte	0x03, 0x5f
        /*013a*/ 	.short	0x0101


	//----- nvinfo : EIATTR_VRC_CTA_INIT_COUNT
	.align		4
        /*013c*/ 	.byte	0x02, 0x4a
	.zero		1
	.zero		1


	//----- nvinfo : EIATTR_SYSCALL_OFFSETS
	.align		4
        /*0140*/ 	.byte	0x04, 0x46
        /*0142*/ 	.short	(.L_123 - .L_122)


	//   ....[0]....
.L_122:
        /*0144*/ 	.word	0x000007d0


	//   ....[1]....
        /*0148*/ 	.word	0x00000870


	//   ....[2]....
        /*014c*/ 	.word	0x00000d00


	//   ....[3]....
        /*0150*/ 	.word	0x00000f70


	//----- nvinfo : EIATTR_EXIT_INSTR_OFFSETS
	.align		4
.L_123:
        /*0154*/ 	.byte	0x04, 0x1c
        /*0156*/ 	.short	(.L_125 - .L_124)


	//   ....[0]....
.L_124:
        /*0158*/ 	.word	0x00000100


	//   ....[1]....
        /*015c*/ 	.word	0x00000370


	//   ....[2]....
        /*0160*/ 	.word	0x00000430


	//   ....[3]....
        /*0164*/ 	.word	0x000005f0


	//   ....[4]....
        /*0168*/ 	.word	0x00000980


	//   ....[5]....
        /*016c*/ 	.word	0x00000e80


	//   ....[6]....
        /*0170*/ 	.word	0x00000f80


	//----- nvinfo : EIATTR_CRS_STACK_SIZE
	.align		4
.L_125:
        /*0174*/ 	.byte	0x04, 0x1e
        /*0176*/ 	.short	(.L_127 - .L_126)
.L_126:
        /*0178*/ 	.word	0x00000000


	//----- nvinfo : EIATTR_CBANK_PARAM_SIZE
	.align		4
.L_127:
        /*017c*/ 	.byte	0x03, 0x19
        /*017e*/ 	.short	0x0090


	//----- nvinfo : EIATTR_PARAM_CBANK
	.align		4
        /*0180*/ 	.byte	0x04, 0x0a
        /*0182*/ 	.short	(.L_129 - .L_128)
	.align		4
.L_128:
        /*0184*/ 	.word	index@(.nv.constant0._Z20atomic_get_candidatePfS_PiiS0_fS_S0_S0_S0_PdiS1_dS0_S0_S0_l)
        /*0188*/ 	.short	0x0380
        /*018a*/ 	.short	0x0090


	//----- nvinfo : EIATTR_SW_WAR
	.align		4
.L_129:
        /*018c*/ 	.byte	0x04, 0x36
        /*018e*/ 	.short	(.L_131 - .L_130)
.L_130:
        /*0190*/ 	.word	0x00000008
.L_131:


//--------------------- .nv.info._Z13get_candidatePfS_PiiS0_fS_S0_S0_S0_PdiS1_dS0_S0_ --------------------------
	.section	.nv.info._Z13get_candidatePfS_PiiS0_fS_S0_S0_S0_PdiS1_dS0_S0_,"",@"SHT_CUDA_INFO"
	.sectionflags	@""
	.align	4


	//----- nvinfo : EIATTR_CUDA_API_VERSION
	.align		4
        /*0000*/ 	.byte	0x04, 0x37
        /*0002*/ 	.short	(.L_133 - .L_132)
.L_132:
        /*0004*/ 	.word	0x00000082


	//----- nvinfo : EIATTR_KPARAM_INFO
	.align		4
.L_133:
        /*0008*/ 	.byte	0x04, 0x17
        /*000a*/ 	.short	(.L_135 - .L_134)
.L_134:
        /*000c*/ 	.word	0x00000000
        /*0010*/ 	.short	0x000f
        /*0012*/ 	.short	0x0078
        /*0014*/ 	.byte	0x00, 0xf5, 0x21, 0x00


	//----- nvinfo : EIATTR_KPARAM_INFO
	.align		4
.L_135:
        /*0018*/ 	.byte	0x04, 0x17
        /*001a*/ 	.short	(.L_137 - .L_136)
.L_136:
        /*001c*/ 	.word	0x00000000
        /*0020*/ 	.short	0x000e
        /*0022*/ 	.short	0x0070
        /*0024*/ 	.byte	0x00, 0xf5, 0x21, 0x00


	//----- nvinfo : EIATTR_KPARAM_INFO
	.align		4
.L_137:
        /*0028*/ 	.byte	0x04, 0x17
        /*002a*/ 	.short	(.L_139 - .L_138)
.L_138:
        /*002c*/ 	.word	0x00000000
        /*0030*/ 	.short	0x000d
        /*0032*/ 	.short	0x0068
        /*0034*/ 	.byte	0x00, 0xf0, 0x21, 0x00


	//----- nvinfo : EIATTR_KPARAM_INFO
	.align		4
.L_139:
        /*0038*/ 	.byte	0x04, 0x17
        /*003a*/ 	.short	(.L_141 - .L_140)
.L_140:
        /*003c*/ 	.word	0x00000000
        /*0040*/ 	.short	0x000c
        /*0042*/ 	.short	0x0060
        /*0044*/ 	.byte	0x00, 0xf5, 0x21, 0x00


	//----- nvinfo : EIATTR_KPARAM_INFO
	.align		4
.L_141:
        /*0048*/ 	.byte	0x04, 0x17
        /*004a*/ 	.short	(.L_143 - .L_142)
.L_142:
        /*004c*/ 	.word	0x00000000
        /*0050*/ 	.short	0x000b
        /*0052*/ 	.short	0x0058
        /*0054*/ 	.byte	0x00, 0xf0, 0x11, 0x00


	//----- nvinfo : EIATTR_KPARAM_INFO
	.align		4
.L_143:
        /*0058*/ 	.byte	0x04, 0x17
        /*005a*/ 	.short	(.L_145 - .L_144)
.L_144:
        /*005c*/ 	.word	0x00000000
        /*0060*/ 	.short	0x000a
        /*0062*/ 	.short	0x0050
        /*0064*/ 	.byte	0x00, 0xf5, 0x21, 0x00


	//----- nvinfo : EIATTR_KPARAM_INFO
	.align		4
.L_145:
        /*0068*/ 	.byte	0x04, 0x17
        /*006a*/ 	.short	(.L_147 - .L_146)
.L_146:
        /*006c*/ 	.word	0x00000000
        /*0070*/ 	.short	0x0009
        /*0072*/ 	.short	0x0048
        /*0074*/ 	.byte	0x00, 0xf5, 0x21, 0x00


	//----- nvinfo : EIATTR_KPARAM_INFO
	.align		4
.L_147:
        /*0078*/ 	.byte	0x04, 0x17
        /*007a*/ 	.short	(.L_149 - .L_148)
.L_148:
        /*007c*/ 	.word	0x00000000
        /*0080*/ 	.short	0x0008
        /*0082*/ 	.short	0x0040
        /*0084*/ 	.byte	0x00, 0xf5, 0x21, 0x00


	//----- nvinfo : EIATTR_KPARAM_INFO
	.align		4
.L_149:
        /*0088*/ 	.byte	0x04, 0x17
        /*008a*/ 	.short	(.L_151 - .L_150)
.L_150:
        /*008c*/ 	.word	0x00000000
        /*0090*/ 	.short	0x0007
        /*0092*/ 	.short	0x0038
        /*0094*/ 	.byte	0x00, 0xf5, 0x21, 0x00


	//----- nvinfo : EIATTR_KPARAM_INFO
	.align		4
.L_151:
        /*0098*/ 	.byte	0x04, 0x17
        /*009a*/ 	.short	(.L_153 - .L_152)
.L_152:
        /*009c*/ 	.word	0x00000000
        /*00a0*/ 	.short	0x0006
        /*00a2*/ 	.short	0x0030
        /*00a4*/ 	.byte	0x00, 0xf5, 0x21, 0x00


	//----- nvinfo : EIATTR_KPARAM_INFO
	.align		4
.L_153:
        /*00a8*/ 	.byte	0x04, 0x17
        /*00aa*/ 	.short	(.L_155 - .L_154)
.L_154:
        /*00ac*/ 	.word	0x00000000
        /*00b0*/ 	.short	0x0005
        /*00b2*/ 	.short	0x0028
        /*00b4*/ 	.byte	0x00, 0xf0, 0x11, 0x00


	//----- nvinfo : EIATTR_KPARAM_INFO
	.align		4
.L_155:
        /*00b8*/ 	.byte	0x04, 0x17
        /*00ba*/ 	.short	(.L_157 - .L_156)
.L_156:
        /*00bc*/ 	.word	0x00000000
        /*00c0*/ 	.short	0x0004
        /*00c2*/ 	.short	0x0020
        /*00c4*/ 	.byte	0x00, 0xf5, 0x21, 0x00


	//----- nvinfo : EIATTR_KPARAM_INFO
	.align		4
.L_157:
        /*00c8*/ 	.byte	0x04, 0x17
        /*00ca*/ 	.short	(.L_159 - .L_158)
.L_158:
        /*00cc*/ 	.word	0x00000000
        /*00d0*/ 	.short	0x0003
        /*00d2*/ 	.short	0x0018
        /*00d4*/ 	.byte	0x00, 0xf0, 0x11, 0x00


	//----- nvinfo : EIATTR_KPARAM_INFO
	.align		4
.L_159:
        /*00d8*/ 	.byte	0x04, 0x17
        /*00da*/ 	.short	(.L_161 - .L_160)
.L_160:
        /*00dc*/ 	.word	0x00000000
        /*00e0*/ 	.short	0x0002
        /*00e2*/ 	.short	0x0010
        /*00e4*/ 	.byte	0x00, 0xf5, 0x21, 0x00


	//----- nvinfo : EIATTR_KPARAM_INFO
	.align		4
.L_161:
        /*00e8*/ 	.byte	0x04, 0x17
        /*00ea*/ 	.short	(.L_163 - .L_162)
.L_162:
        /*00ec*/ 	.word	0x00000000
        /*00f0*/ 	.short	0x0001
        /*00f2*/ 	.short	0x0008
        /*00f4*/ 	.byte	0x00, 0xf5, 0x21, 0x00


	//----- nvinfo : EIATTR_KPARAM_INFO
	.align		4
.L_163:
        /*00f8*/ 	.byte	0x04, 0x17
        /*00fa*/ 	.short	(.L_165 - .L_164)
.L_164:
        /*00fc*/ 	.word	0x00000000
        /*0100*/ 	.short	0x0000
        /*0102*/ 	.short	0x0000
        /*0104*/ 	.byte	0x00, 0xf5, 0x21, 0x00


	//----- nvinfo : EIATTR_SPARSE_MMA_MASK
	.align		4
.L_165:
        /*0108*/ 	.byte	0x03, 0x50
        /*010a*/ 	.short	0x0000


	//----- nvinfo : EIATTR_MAXREG_COUNT
	.align		4
        /*010c*/ 	.byte	0x03, 0x1b
        /*010e*/ 	.short	0x00ff


	//----- nvinfo : EIATTR_EXTERNS
	.align		4
        /*0110*/ 	.byte	0x04, 0x0f
        /*0112*/ 	.short	(.L_167 - .L_166)


	//   ....[0]....
	.align		4
.L_166:
        /*0114*/ 	.word	index@(vprintf)


	//----- nvinfo : EIATTR_MERCURY_ISA_VERSION
	.align		4
.L_167:
        /*0118*/ 	.byte	0x03, 0x5f
        /*011a*/ 	.short	0x0101


	//----- nvinfo : EIATTR_VRC_CTA_INIT_COUNT
	.align		4
        /*011c*/ 	.byte	0x02, 0x4a
	.zero		1
	.zero		1


	//----- nvinfo : EIATTR_SYSCALL_OFFSETS
	.align		4
        /*0120*/ 	.byte	0x04, 0x46
        /*0122*/ 	.short	(.L_169 - .L_168)


	//   ....[0]....
.L_168:
        /*0124*/ 	.word	0x000005e0


	//   ....[1]....
        /*0128*/ 	.word	0x000007c0


	//   ....[2]....
        /*012c*/ 	.word	0x00000860


	//   ....[3]....
        /*0130*/ 	.word	0x00000a30


	//   ....[4]....
        /*0134*/ 	.word	0x00000b00


	//   ....[5]....
        /*0138*/ 	.word	0x00000f20


	//----- nvinfo : EIATTR_EXIT_INSTR_OFFSETS
	.align		4
.L_169:
        /*013c*/ 	.byte	0x04, 0x1c
        /*013e*/ 	.short	(.L_171 - .L_170)


	//   ....[0]....
.L_170:
        /*0140*/ 	.word	0x000000d0


	//   ....[1]....
        /*0144*/ 	.word	0x00000140


	//   ....[2]....
        /*0148*/ 	.word	0x000002f0


	//   ....[3]....
        /*014c*/ 	.word	0x00000f70


	//----- nvinfo : EIATTR_CRS_STACK_SIZE
	.align		4
.L_171:
        /*0150*/ 	.byte	0x04, 0x1e
        /*0152*/ 	.short	(.L_173 - .L_172)
.L_172:
        /*0154*/ 	.word	0x00000000


	//----- nvinfo : EIATTR_CBANK_PARAM_SIZE
	.align		4
.L_173:
        /*0158*/ 	.byte	0x03, 0x19
        /*015a*/ 	.short	0x0080


	//----- nvinfo : EIATTR_PARAM_CBANK
	.align		4
        /*015c*/ 	.byte	0x04, 0x0a
        /*015e*/ 	.short	(.L_175 - .L_174)
	.align		4
.L_174:
        /*0160*/ 	.word	index@(.nv.constant0._Z13get_candidatePfS_PiiS0_fS_S0_S0_S0_PdiS1_dS0_S0_)
        /*0164*/ 	.short	0x0380
        /*0166*/ 	.short	0x0080


	//----- nvinfo : EIATTR_SW_WAR
	.align		4
.L_175:
        /*0168*/ 	.byte	0x04, 0x36
        /*016a*/ 	.short	(.L_177 - .L_176)
.L_176:
        /*016c*/ 	.word	0x00000008
.L_177:


//--------------------- .nv.info._Z23get_valid_candidate_numPfPsPiiS1_sS1_S_iS_fS1_ --------------------------
	.section	.nv.info._Z23get_valid_candidate_numPfPsPiiS1_sS1_S_iS_fS1_,"",@"SHT_CUDA_INFO"
	.sectionflags	@""
	.align	4


	//----- nvinfo : EIATTR_CUDA_API_VERSION
	.align		4
        /*0000*/ 	.byte	0x04, 0x37
        /*0002*/ 	.short	(.L_179 - .L_178)
.L_178:
        /*0004*/ 	.word	0x00000082


	//----- nvinfo : EIATTR_KPARAM_INFO
	.align		4
.L_179:
        /*0008*/ 	.byte	0x04, 0x17
        /*000a*/ 	.short	(.L_181 - .L_180)
.L_180:
        /*000c*/ 	.word	0x00000000
        /*0010*/ 	.short	0x000b
        /*0012*/ 	.short	0x0058
        /*0014*/ 	.byte	0x00, 0xf5, 0x21, 0x00


	//----- nvinfo : EIATTR_KPARAM_INFO
	.align		4
.L_181:
        /*0018*/ 	.byte	0x04, 0x17
        /*001a*/ 	.short	(.L_183 - .L_182)
.L_182:
        /*001c*/ 	.word	0x00000000
        /*0020*/ 	.short	0x000a
        /*0022*/ 	.short	0x0050
        /*0024*/ 	.byte	0x00, 0xf0, 0x11, 0x00


	//----- nvinfo : EIATTR_KPARAM_INFO
	.align		4
.L_183:
        /*0028*/ 	.byte	0x04, 0x17
        /*002a*/ 	.short	(.L_185 - .L_184)
.L_184:
        /*002c*/ 	.word	0x00000000
        /*0030*/ 	.short	0x0009
        /*0032*/ 	.short	0x0048
        /*0034*/ 	.byte	0x00, 0xf5, 0x21, 0x00


	//----- nvinfo : EIATTR_KPARAM_INFO
	.align		4
.L_185:
        /*0038*/ 	.byte	0x04, 0x17
        /*003a*/ 	.short	(.L_187 - .L_186)
.L_186:
        /*003c*/ 	.word	0x00000000
        /*0040*/ 	.short	0x0008
        /*0042*/ 	.short	0x0040
        /*0044*/ 	.byte	0x00, 0xf0, 0x11, 0x00


	//----- nvinfo : EIATTR_KPARAM_INFO
	.align		4
.L_187:
        /*0048*/ 	.byte	0x04, 0x17
        /*004a*/ 	.short	(.L_189 - .L_188)
.L_188:
        /*004c*/ 	.word	0x00000000
        /*0050*/ 	.short	0x0007
        /*0052*/ 	.short	0x0038
        /*0054*/ 	.byte	0x00, 0xf5, 0x21, 0x00


	//----- nvinfo : EIATTR_KPARAM_INFO
	.align		4
.L_189:
        /*0058*/ 	.byte	0x04, 0x17
        /*005a*/ 	.short	(.L_191 - .L_190)
.L_190:
        /*005c*/ 	.word	0x00000000
        /*0060*/ 	.short	0x0006
        /*0062*/ 	.short	0x0030
        /*0064*/ 	.byte	0x00, 0xf5, 0x21, 0x00


	//----- nvinfo : EIATTR_KPARAM_INFO
	.align		4
.L_191:
        /*0068*/ 	.byte	0x04, 0x17
        /*006a*/ 	.short	(.L_193 - .L_192)
.L_192:
        /*006c*/ 	.word	0x00000000
        /*0070*/ 	.short	0x0005
        /*0072*/ 	.short	0x0028
        /*0074*/ 	.byte	0x00, 0xf0, 0x09, 0x00


	//----- nvinfo : EIATTR_KPARAM_INFO
	.align		4
.L_193:
        /*0078*/ 	.byte	0x04, 0x17
        /*007a*/ 	.short	(.L_195 - .L_194)
.L_194:
        /*007c*/ 	.word	0x00000000
        /*0080*/ 	.short	0x0004
        /*0082*/ 	.short	0x0020
        /*0084*/ 	.byte	0x00, 0xf5, 0x21, 0x00


	//----- nvinfo : EIATTR_KPARAM_INFO
	.align		4
.L_195:
        /*0088*/ 	.byte	0x04, 0x17
        /*008a*/ 	.short	(.L_197 - .L_196)
.L_196:
        /*008c*/ 	.word	0x00000000
        /*0090*/ 	.short	0x0003
        /*0092*/ 	.short	0x0018
        /*0094*/ 	.byte	0x00, 0xf0, 0x11, 0x00


	//----- nvinfo : EIATTR_KPARAM_INFO
	.align		4
.L_197:
        /*0098*/ 	.byte	0x04, 0x17
        /*009a*/ 	.short	(.L_199 - .L_198)
.L_198:
        /*009c*/ 	.word	0x00000000
        /*00a0*/ 	.short	0x0002
        /*00a2*/ 	.short	0x0010
        /*00a4*/ 	.byte	0x00, 0xf5, 0x21, 0x00


	//----- nvinfo : EIATTR_KPARAM_INFO
	.align		4
.L_199:
        /*00a8*/ 	.byte	0x04, 0x17
        /*00aa*/ 	.short	(.L_201 - .L_200)
.L_200:
        /*00ac*/ 	.word	0x00000000
        /*00b0*/ 	.short	0x0001
        /*00b2*/ 	.short	0x0008
        /*00b4*/ 	.byte	0x00, 0xf5, 0x21, 0x00


	//----- nvinfo : EIATTR_KPARAM_INFO
	.align		4
.L_201:
        /*00b8*/ 	.byte	0x04, 0x17
        /*00ba*/ 	.short	(.L_203 - .L_202)
.L_202:
        /*00bc*/ 	.word	0x00000000
        /*00c0*/ 	.short	0x0000
        /*00c2*/ 	.short	0x0000
        /*00c4*/ 	.byte	0x00, 0xf5, 0x21, 0x00


	//----- nvinfo : EIATTR_SPARSE_MMA_MASK
	.align		4
.L_203:
        /*00c8*/ 	.byte	0x03, 0x50
        /*00ca*/ 	.short	0x0000


	//----- nvinfo : EIATTR_MAXREG_COUNT
	.align		4
        /*00cc*/ 	.byte	0x03, 0x1b
        /*00ce*/ 	.short	0x00ff


	//----- nvinfo : EIATTR_EXTERNS
	.align		4
        /*00d0*/ 	.byte	0x04, 0x0f
        /*00d2*/ 	.short	(.L_205 - .L_204)


	//   ....[0]....
	.align		4
.L_204:
        /*00d4*/ 	.word	index@(vprintf)


	//----- nvinfo : EIATTR_MERCURY_ISA_VERSION
	.align		4
.L_205:
        /*00d8*/ 	.byte	0x03, 0x5f
        /*00da*/ 	.short	0x0101


	//----- nvinfo : EIATTR_VRC_CTA_INIT_COUNT
	.align		4
        /*00dc*/ 	.byte	0x02, 0x4a
	.zero		1
	.zero		1


	//----- nvinfo : EIATTR_SYSCALL_OFFSETS
	.align		4
        /*00e0*/ 	.byte	0x04, 0x46
        /*00e2*/ 	.short	(.L_207 - .L_206)


	//   ....[0]....
.L_206:
        /*00e4*/ 	.word	0x00000550


	//   ....[1]....
        /*00e8*/ 	.word	0x00000710


	//   ....[2]....
        /*00ec*/ 	.word	0x00000870


	//----- nvinfo : EIATTR_EXIT_INSTR_OFFSETS
	.align		4
.L_207:
        /*00f0*/ 	.byte	0x04, 0x1c
        /*00f2*/ 	.short	(.L_209 - .L_208)


	//   ....[0]....
.L_208:
        /*00f4*/ 	.word	0x000000d0


	//   ....[1]....
        /*00f8*/ 	.word	0x00000140


	//   ....[2]....
        /*00fc*/ 	.word	0x00000a40


	//----- nvinfo : EIATTR_CRS_STACK_SIZE
	.align		4
.L_209:
        /*0100*/ 	.byte	0x04, 0x1e
        /*0102*/ 	.short	(.L_211 - .L_210)
.L_210:
        /*0104*/ 	.word	0x00000000


	//----- nvinfo : EIATTR_CBANK_PARAM_SIZE
	.align		4
.L_211:
        /*0108*/ 	.byte	0x03, 0x19
        /*010a*/ 	.short	0x0060


	//----- nvinfo : EIATTR_PARAM_CBANK
	.align		4
        /*010c*/ 	.byte	0x04, 0x0a
        /*010e*/ 	.short	(.L_213 - .L_212)
	.align		4
.L_212:
        /*0110*/ 	.word	index@(.nv.constant0._Z23get_valid_candidate_numPfPsPiiS1_sS1_S_iS_fS1_)
        /*0114*/ 	.short	0x0380
        /*0116*/ 	.short	0x0060


	//----- nvinfo : EIATTR_SW_WAR
	.align		4
.L_213:
        /*0118*/ 	.byte	0x04, 0x36
        /*011a*/ 	.short	(.L_215 - .L_214)
.L_214:
        /*011c*/ 	.word	0x00000008
.L_215:


//--------------------- .nv.info._Z17get_candidate_numPfS_PiS0_S0_fPdiS1_dS0_S0_li --------------------------
	.section	.nv.info._Z17get_candidate_numPfS_PiS0_S0_fPdiS1_dS0_S0_li,"",@"SHT_CUDA_INFO"
	.sectionflags	@""
	.align	4


	//----- nvinfo : EIATTR_CUDA_API_VERSION
	.align		4
        /*0000*/ 	.byte	0x04, 0x37
        /*0002*/ 	.short	(.L_217 - .L_216)
.L_216:
        /*0004*/ 	.word	0x00000082


	//----- nvinfo : EIATTR_KPARAM_INFO
	.align		4
.L_217:
        /*0008*/ 	.byte	0x04, 0x17
        /*000a*/ 	.short	(.L_219 - .L_218)
.L_218:
        /*000c*/ 	.word	0x00000000
        /*0010*/ 	.short	0x000d
        /*0012*/ 	.short	0x0068
        /*0014*/ 	.byte	0x00, 0xf0, 0x11, 0x00


	//----- nvinfo : EIATTR_KPARAM_INFO
	.align		4
.L_219:
        /*0018*/ 	.byte	0x04, 0x17
        /*001a*/ 	.short	(.L_221 - .L_220)
.L_220:
        /*001c*/ 	.word	0x00000000
        /*0020*/ 	.short	0x000c
        /*0022*/ 	.short	0x0060
        /*0024*/ 	.byte	0x00, 0xf0, 0x21, 0x00


	//----- nvinfo : EIATTR_KPARAM_INFO
	.align		4
.L_221:
        /*0028*/ 	.byte	0x04, 0x17
        /*002a*/ 	.short	(.L_223 - .L_222)
.L_222:
        /*002c*/ 	.word	0x00000000
        /*0030*/ 	.short	0x000b
        /*0032*/ 	.short	0x0058
        /*0034*/ 	.byte	0x00, 0xf5, 0x21, 0x00


	//----- nvinfo : EIATTR_KPARAM_INFO
	.align		4
.L_223:
        /*0038*/ 	.byte	0x04, 0x17
        /*003a*/ 	.short	(.L_225 - .L_224)
.L_224:
        /*003c*/ 	.word	0x00000000
        /*0040*/ 	.short	0x000a
        /*0042*/ 	.short	0x0050
        /*0044*/ 	.byte	0x00, 0xf5, 0x21, 0x00


	//----- nvinfo : EIATTR_KPARAM_INFO
	.align		4
.L_225:
        /*0048*/ 	.byte	0x04, 0x17
        /*004a*/ 	.short	(.L_227 - .L_226)
.L_226:
        /*004c*/ 	.word	0x00000000
        /*0050*/ 	.short	0x0009
        /*0052*/ 	.short	0x0048
        /*0054*/ 	.byte	0x00, 0xf0, 0x21, 0x00


	//----- nvinfo : EIATTR_KPARAM_INFO
	.align		4
.L_227:
        /*0058*/ 	.byte	0x04, 0x17
        /*005a*/ 	.short	(.L_229 - .L_228)
.L_228:
        /*005c*/ 	.word	0x00000000
        /*0060*/ 	.short	0x0008
        /*0062*/ 	.short	0x0040
        /*0064*/ 	.byte	0x00, 0xf5, 0x21, 0x00


	//----- nvinfo : EIATTR_KPARAM_INFO
	.align		4
.L_229:
        /*0068*/ 	.byte	0x04, 0x17
        /*006a*/ 	.short	(.L_231 - .L_230)
.L_230:
        /*006c*/ 	.word	0x00000000
        /*0070*/ 	.short	0x0007
        /*0072*/ 	.short	0x0038
        /*0074*/ 	.byte	0x00, 0xf0, 0x11, 0x00


	//----- nvinfo : EIATTR_KPARAM_INFO
	.align		4
.L_231:
        /*0078*/ 	.byte	0x04, 0x17
        /*007a*/ 	.short	(.L_233 - .L_232)
.L_232:
        /*007c*/ 	.word	0x00000000
        /*0080*/ 	.short	0x0006
        /*0082*/ 	.short	0x0030
        /*0084*/ 	.byte	0x00, 0xf5, 0x21, 0x00


	//----- nvinfo : EIATTR_KPARAM_INFO
	.align		4
.L_233:
        /*0088*/ 	.byte	0x04, 0x17
        /*008a*/ 	.short	(.L_235 - .L_234)
.L_234:
        /*008c*/ 	.word	0x00000000
        /*0090*/ 	.short	0x0005
        /*0092*/ 	.short	0x0028
        /*0094*/ 	.byte	0x00, 0xf0, 0x11, 0x00


	//----- nvinfo : EIATTR_KPARAM_INFO
	.align		4
.L_235:
        /*0098*/ 	.byte	0x04, 0x17
        /*009a*/ 	.short	(.L_237 - .L_236)
.L_236:
        /*009c*/ 	.word	0x00000000
        /*00a0*/ 	.short	0x0004
        /*00a2*/ 	.short	0x0020
        /*00a4*/ 	.byte	0x00, 0xf5, 0x21, 0x00


	//----- nvinfo : EIATTR_KPARAM_INFO
	.align		4
.L_237:
        /*00a8*/ 	.byte	0x04, 0x17
        /*00aa*/ 	.short	(.L_239 - .L_238)
.L_238:
        /*00ac*/ 	.word	0x00000000
        /*00b0*/ 	.short	0x0003
        /*00b2*/ 	.short	0x0018
        /*00b4*/ 	.byte	0x00, 0xf5, 0x21, 0x00


	//----- nvinfo : EIATTR_KPARAM_INFO
	.align		4
.L_239:
        /*00b8*/ 	.byte	0x04, 0x17
        /*00ba*/ 	.short	(.L_241 - .L_240)
.L_240:
        /*00bc*/ 	.word	0x00000000
        /*00c0*/ 	.short	0x0002
        /*00c2*/ 	.short	0x0010
        /*00c4*/ 	.byte	0x00, 0xf5, 0x21, 0x00


	//----- nvinfo : EIATTR_KPARAM_INFO
	.align		4
.L_241:
        /*00c8*/ 	.byte	0x04, 0x17
        /*00ca*/ 	.short	(.L_243 - .L_242)
.L_242:
        /*00cc*/ 	.word	0x00000000
        /*00d0*/ 	.short	0x0001
        /*00d2*/ 	.short	0x0008
        /*00d4*/ 	.byte	0x00, 0xf5, 0x21, 0x00


	//----- nvinfo : EIATTR_KPARAM_INFO
	.align		4
.L_243:
        /*00d8*/ 	.byte	0x04, 0x17
        /*00da*/ 	.short	(.L_245 - .L_244)
.L_244:
        /*00dc*/ 	.word	0x00000000
        /*00e0*/ 	.short	0x0000
        /*00e2*/ 	.short	0x0000
        /*00e4*/ 	.byte	0x00, 0xf5, 0x21, 0x00


	//----- nvinfo : EIATTR_SPARSE_MMA_MASK
	.align		4
.L_245:
        /*00e8*/ 	.byte	0x03, 0x50
        /*00ea*/ 	.short	0x0000


	//----- nvinfo : EIATTR_MAXREG_COUNT
	.align		4
        /*00ec*/ 	.byte	0x03, 0x1b
        /*00ee*/ 	.short	0x00ff


	//----- nvinfo : EIATTR_EXTERNS
	.align		4
        /*00f0*/ 	.byte	0x04, 0x0f
        /*00f2*/ 	.short	(.L_247 - .L_246)


	//   ....[0]....
	.align		4
.L_246:
        /*00f4*/ 	.word	index@(vprintf)


	//----- nvinfo : EIATTR_MERCURY_ISA_VERSION
	.align		4
.L_247:
        /*00f8*/ 	.byte	0x03, 0x5f
        /*00fa*/ 	.short	0x0101


	//----- nvinfo : EIATTR_VRC_CTA_INIT_COUNT
	.align		4
        /*00fc*/ 	.byte	0x02, 0x4a
	.zero		1
	.zero		1


	//----- nvinfo : EIATTR_SYSCALL_OFFSETS
	.align		4
        /*0100*/ 	.byte	0x04, 0x46
        /*0102*/ 	.short	(.L_249 - .L_248)


	//   ....[0]....
.L_248:
        /*0104*/ 	.word	0x00000360


	//   ....[1]....
        /*0108*/ 	.word	0x00000860


	//   ....[2]....
        /*010c*/ 	.word	0x00000b70


	//   ....[3]....
        /*0110*/ 	.word	0x00000d80


	//   ....[4]....
        /*0114*/ 	.word	0x00001100


	//----- nvinfo : EIATTR_EXIT_INSTR_OFFSETS
	.align		4
.L_249:
        /*0118*/ 	.byte	0x04, 0x1c
        /*011a*/ 	.short	(.L_251 - .L_250)


	//   ....[0]....
.L_250:
        /*011c*/ 	.word	0x00000100


	//   ....[1]....
        /*0120*/ 	.word	0x00000370


	//   ....[2]....
        /*0124*/ 	.word	0x00000460


	//   ....[3]....
        /*0128*/ 	.word	0x000004d0


	//   ....[4]....
        /*012c*/ 	.word	0x00000690


	//   ....[5]....
        /*0130*/ 	.word	0x00000c00


	//   ....[6]....
        /*0134*/ 	.word	0x00001110


	//----- nvinfo : EIATTR_CRS_STACK_SIZE
	.align		4
.L_251:
        /*0138*/ 	.byte	0x04, 0x1e
        /*013a*/ 	.short	(.L_253 - .L_252)
.L_252:
        /*013c*/ 	.word	0x00000000


	//----- nvinfo : EIATTR_CBANK_PARAM_SIZE
	.align		4
.L_253:
        /*0140*/ 	.byte	0x03, 0x19
        /*0142*/ 	.short	0x006c


	//----- nvinfo : EIATTR_PARAM_CBANK
	.align		4
        /*0144*/ 	.byte	0x04, 0x0a
        /*0146*/ 	.short	(.L_255 - .L_254)
	.align		4
.L_254:
        /*0148*/ 	.word	index@(.nv.constant0._Z17get_candidate_numPfS_PiS0_S0_fPdiS1_dS0_S0_li)
        /*014c*/ 	.short	0x0380
        /*014e*/ 	.short	0x006c


	//----- nvinfo : EIATTR_SW_WAR
	.align		4
.L_255:
        /*0150*/ 	.byte	0x04, 0x36
        /*0152*/ 	.short	(.L_257 - .L_256)
.L_256:
        /*0154*/ 	.word	0x00000008
.L_257:


//--------------------- .nv.info._Z19get_max_score_indexPfPiiS0_ --------------------------
	.section	.nv.info._Z19get_max_score_indexPfPiiS0_,"",@"SHT_CUDA_INFO"
	.sectionflags	@""
	.align	4


	//----- nvinfo : EIATTR_CUDA_API_VERSION
	.align		4
        /*0000*/ 	.byte	0x04, 0x37
        /*0002*/ 	.short	(.L_259 - .L_258)
.L_258:
        /*0004*/ 	.word	0x00000082


	//----- nvinfo : EIATTR_KPARAM_INFO
	.align		4
.L_259:
        /*0008*/ 	.byte	0x04, 0x17
        /*000a*/ 	.short	(.L_261 - .L_260)
.L_260:
        /*000c*/ 	.word	0x00000000
        /*0010*/ 	.short	0x0003
        /*0012*/ 	.short	0x0018
        /*0014*/ 	.byte	0x00, 0xf5, 0x21, 0x00


	//----- nvinfo : EIATTR_KPARAM_INFO
	.align		4
.L_261:
        /*0018*/ 	.byte	0x04, 0x17
        /*001a*/ 	.short	(.L_263 - .L_262)
.L_262:
        /*001c*/ 	.word	0x00000000
        /*0020*/ 	.short	0x0002
        /*0022*/ 	.short	0x0010
        /*0024*/ 	.byte	0x00, 0xf0, 0x11, 0x00


	//----- nvinfo : EIATTR_KPARAM_INFO
	.align		4
.L_263:
        /*0028*/ 	.byte	0x04, 0x17
        /*002a*/ 	.short	(.L_265 - .L_264)
.L_264:
        /*002c*/ 	.word	0x00000000
        /*0030*/ 	.short	0x0001
        /*0032*/ 	.short	0x0008
        /*0034*/ 	.byte	0x00, 0xf5, 0x21, 0x00


	//----- nvinfo : EIATTR_KPARAM_INFO
	.align		4
.L_265:
        /*0038*/ 	.byte	0x04, 0x17
        /*003a*/ 	.short	(.L_267 - .L_266)
.L_266:
        /*003c*/ 	.word	0x00000000
        /*0040*/ 	.short	0x0000
        /*0042*/ 	.short	0x0000
        /*0044*/ 	.byte	0x00, 0xf5, 0x21, 0x00


	//----- nvinfo : EIATTR_SPARSE_MMA_MASK
	.align		4
.L_267:
        /*0048*/ 	.byte	0x03, 0x50
        /*004a*/ 	.short	0x0000


	//----- nvinfo : EIATTR_MAXREG_COUNT
	.align		4
        /*004c*/ 	.byte	0x03, 0x1b
        /*004e*/ 	.short	0x00ff


	//----- nvinfo : EIATTR_MERCURY_ISA_VERSION
	.align		4
        /*0050*/ 	.byte	0x03, 0x5f
        /*0052*/ 	.short	0x0101


	//----- nvinfo : EIATTR_VRC_CTA_INIT_COUNT
	.align		4
        /*0054*/ 	.byte	0x02, 0x4a
	.zero		1
	.zero		1


	//----- nvinfo : EIATTR_EXIT_INSTR_OFFSETS
	.align		4
        /*0058*/ 	.byte	0x04, 0x1c
        /*005a*/ 	.short	(.L_269 - .L_268)


	//   ....[0]....
.L_268:
        /*005c*/ 	.word	0x00000080


	//   ....[1]....
        /*0060*/ 	.word	0x00000b80


	//   ....[2]....
        /*0064*/ 	.word	0x00000bc0


	//----- nvinfo : EIATTR_CRS_STACK_SIZE
	.align		4
.L_269:
        /*0068*/ 	.byte	0x04, 0x1e
        /*006a*/ 	.short	(.L_271 - .L_270)
.L_270:
        /*006c*/ 	.word	0x00000000


	//----- nvinfo : EIATTR_CBANK_PARAM_SIZE
	.align		4
.L_271:
        /*0070*/ 	.byte	0x03, 0x19
        /*0072*/ 	.short	0x0020


	//----- nvinfo : EIATTR_PARAM_CBANK
	.align		4
        /*0074*/ 	.byte	0x04, 0x0a
        /*0076*/ 	.short	(.L_273 - .L_272)
	.align		4
.L_272:
        /*0078*/ 	.word	index@(.nv.constant0._Z19get_max_score_indexPfPiiS0_)
        /*007c*/ 	.short	0x0380
        /*007e*/ 	.short	0x0020


	//----- nvinfo : EIATTR_SW_WAR
	.align		4
.L_273:
        /*0080*/ 	.byte	0x04, 0x36
        /*0082*/ 	.short	(.L_275 - .L_274)
.L_274:
        /*0084*/ 	.word	0x00000008
.L_275:


//--------------------- .nv.info._Z15calc_bm25_scorePiS_PfS_S_ilS_S_S_S0_S0_S0_iS_ --------------------------
	.section	.nv.info._Z15calc_bm25_scorePiS_PfS_S_ilS_S_S_S0_S0_S0_iS_,"",@"SHT_CUDA_INFO"
	.sectionflags	@""
	.align	4


	//----- nvinfo : EIATTR_CUDA_API_VERSION
	.align		4
        /*0000*/ 	.byte	0x04, 0x37
        /*0002*/ 	.short	(.L_277 - .L_276)
.L_276:
        /*0004*/ 	.word	0x00000082


	//----- nvinfo : EIATTR_KPARAM_INFO
	.align		4
.L_277:
        /*0008*/ 	.byte	0x04, 0x17
        /*000a*/ 	.short	(.L_279 - .L_278)
.L_278:
        /*000c*/ 	.word	0x00000000
        /*0010*/ 	.short	0x000e
        /*0012*/ 	.short	0x0070
        /*0014*/ 	.byte	0x00, 0xf5, 0x21, 0x00


	//----- nvinfo : EIATTR_KPARAM_INFO
	.align		4
.L_279:
        /*0018*/ 	.byte	0x04, 0x17
        /*001a*/ 	.short	(.L_281 - .L_280)
.L_280:
        /*001c*/ 	.word	0x00000000
        /*0020*/ 	.short	0x000d
        /*0022*/ 	.short	0x0068
        /*0024*/ 	.byte	0x00, 0xf0, 0x11, 0x00


	//----- nvinfo : EIATTR_KPARAM_INFO
	.align		4
.L_281:
        /*0028*/ 	.byte	0x04, 0x17
        /*002a*/ 	.short	(.L_283 - .L_282)
.L_282:
        /*002c*/ 	.word	0x00000000
        /*0030*/ 	.short	0x000c
        /*0032*/ 	.short	0x0060
        /*0034*/ 	.byte	0x00, 0xf5, 0x21, 0x00


	//----- nvinfo : EIATTR_KPARAM_INFO
	.align		4
.L_283:
        /*0038*/ 	.byte	0x04, 0x17
        /*003a*/ 	.short	(.L_285 - .L_284)
.L_284:
        /*003c*/ 	.word	0x00000000
        /*0040*/ 	.short	0x000b
        /*0042*/ 	.short	0x0058
        /*0044*/ 	.byte	0x00, 0xf5, 0x21, 0x00


	//----- nvinfo : EIATTR_KPARAM_INFO
	.align		4
.L_285:
        /*0048*/ 	.byte	0x04, 0x17
        /*004a*/ 	.short	(.L_287 - .L_286)
.L_286:
        /*004c*/ 	.word	0x00000000
        /*0050*/ 	.short	0x000a
        /*0052*/ 	.short	0x0050
        /*0054*/ 	.byte	0x00, 0xf5, 0x21, 0x00


	//----- nvinfo : EIATTR_KPARAM_INFO
	.align		4
.L_287:
        /*0058*/ 	.byte	0x04, 0x17
        /*005a*/ 	.short	(.L_289 - .L_288)
.L_288:
        /*005c*/ 	.word	0x00000000
        /*0060*/ 	.short	0x0009
        /*0062*/ 	.short	0x0048
        /*0064*/ 	.byte	0x00, 0xf5, 0x21, 0x00


	//----- nvinfo : EIATTR_KPARAM_INFO
	.align		4
.L_289:
        /*0068*/ 	.byte	0x04, 0x17
        /*006a*/ 	.short	(.L_291 - .L_290)
.L_290:
        /*006c*/ 	.word	0x00000000
        /*0070*/ 	.short	0x0008
        /*0072*/ 	.short	0x0040
        /*0074*/ 	.byte	0x00, 0xf5, 0x21, 0x00


	//----- nvinfo : EIATTR_KPARAM_INFO
	.align		4
.L_291:
        /*0078*/ 	.byte	0x04, 0x17
        /*007a*/ 	.short	(.L_293 - .L_292)
.L_292:
        /*007c*/ 	.word	0x00000000
        /*0080*/ 	.short	0x0007
        /*0082*/ 	.short	0x0038
        /*0084*/ 	.byte	0x00, 0xf5, 0x21, 0x00


	//----- nvinfo : EIATTR_KPARAM_INFO
	.align		4
.L_293:
        /*0088*/ 	.byte	0x04, 0x17
        /*008a*/ 	.short	(.L_295 - .L_294)
.L_294:
        /*008c*/ 	.word	0x00000000
        /*0090*/ 	.short	0x0006
        /*0092*/ 	.short	0x0030
        /*0094*/ 	.byte	0x00, 0xf0, 0x21, 0x00


	//----- nvinfo : EIATTR_KPARAM_INFO
	.align		4
.L_295:
        /*0098*/ 	.byte	0x04, 0x17
        /*009a*/ 	.short	(.L_297 - .L_296)
.L_296:
        /*009c*/ 	.word	0x00000000
        /*00a0*/ 	.short	0x0005
        /*00a2*/ 	.short	0x0028
        /*00a4*/ 	.byte	0x00, 0xf0, 0x11, 0x00


	//----- nvinfo : EIATTR_KPARAM_INFO
	.align		4
.L_297:
        /*00a8*/ 	.byte	0x04, 0x17
        /*00aa*/ 	.short	(.L_299 - .L_298)
.L_298:
        /*00ac*/ 	.word	0x00000000
        /*00b0*/ 	.short	0x0004
        /*00b2*/ 	.short	0x0020
        /*00b4*/ 	.byte	0x00, 0xf5, 0x21, 0x00


	//----- nvinfo : EIATTR_KPARAM_INFO
	.align		4
.L_299:
        /*00b8*/ 	.byte	0x04, 0x17
        /*00ba*/ 	.short	(.L_301 - .L_300)
.L_300:
        /*00bc*/ 	.word	0x00000000
        /*00c0*/ 	.short	0x0003
        /*00c2*/ 	.short	0x0018
        /*00c4*/ 	.byte	0x00, 0xf5, 0x21, 0x00


	//----- nvinfo : EIATTR_KPARAM_INFO
	.align		4
.L_301:
        /*00c8*/ 	.byte	0x04, 0x17
        /*00ca*/ 	.short	(.L_303 - .L_302)
.L_302:
        /*00cc*/ 	.word	0x00000000
        /*00d0*/ 	.short	0x0002
        /*00d2*/ 	.short	0x0010
        /*00d4*/ 	.byte	0x00, 0xf5, 0x21, 0x00


	//----- nvinfo : EIATTR_KPARAM_INFO
	.align		4
.L_303:
        /*00d8*/ 	.byte	0x04, 0x17
        /*00da*/ 	.short	(.L_305 - .L_304)
.L_304:
        /*00dc*/ 	.word	0x00000000
        /*00e0*/ 	.short	0x0001
        /*00e2*/ 	.short	0x0008
        /*00e4*/ 	.byte	0x00, 0xf5, 0x21, 0x00


	//----- nvinfo : EIATTR_KPARAM_INFO
	.align		4
.L_305:
        /*00e8*/ 	.byte	0x04, 0x17
        /*00ea*/ 	.short	(.L_307 - .L_306)
.L_306:
        /*00ec*/ 	.word	0x00000000
        /*00f0*/ 	.short	0x0000
        /*00f2*/ 	.short	0x0000
        /*00f4*/ 	.byte	0x00, 0xf5, 0x21, 0x00


	//----- nvinfo : EIATTR_SPARSE_MMA_MASK
	.align		4
.L_307:
        /*00f8*/ 	.byte	0x03, 0x50
        /*00fa*/ 	.short	0x0000


	//----- nvinfo : EIATTR_MAXREG_COUNT
	.align		4
        /*00fc*/ 	.byte	0x03, 0x1b
        /*00fe*/ 	.short	0x00ff


	//----- nvinfo : EIATTR_EXTERNS
	.align		4
        /*0100*/ 	.byte	0x04, 0x0f
        /*0102*/ 	.short	(.L_309 - .L_308)


	//   ....[0]....
	.align		4
.L_308:
        /*0104*/ 	.word	index@(vprintf)


	//----- nvinfo : EIATTR_MERCURY_ISA_VERSION
	.align		4
.L_309:
        /*0108*/ 	.byte	0x03, 0x5f
        /*010a*/ 	.short	0x0101


	//----- nvinfo : EIATTR_VRC_CTA_INIT_COUNT
	.align		4
        /*010c*/ 	.byte	0x02, 0x4a
	.zero		1
	.zero		1


	//----- nvinfo : EIATTR_SYSCALL_OFFSETS
	.align		4
        /*0110*/ 	.byte	0x04, 0x46
        /*0112*/ 	.short	(.L_311 - .L_310)


	//   ....[0]....
.L_310:
        /*0114*/ 	.word	0x000001d0


	//   ....[1]....
        /*0118*/ 	.word	0x00001120


	//   ....[2]....
        /*011c*/ 	.word	0x00001700


	//----- nvinfo : EIATTR_EXIT_INSTR_OFFSETS
	.align		4
.L_311:
        /*0120*/ 	.byte	0x04, 0x1c
        /*0122*/ 	.short	(.L_313 - .L_312)


	//   ....[0]....
.L_312:
        /*0124*/ 	.word	0x000000c0


	//   ....[1]....
        /*0128*/ 	.word	0x00000240


	//   ....[2]....
        /*012c*/ 	.word	0x000007e0


	//   ....[3]....
        /*0130*/ 	.word	0x00001790


	//----- nvinfo : EIATTR_CRS_STACK_SIZE
	.align		4
.L_313:
        /*0134*/ 	.byte	0x04, 0x1e
        /*0136*/ 	.short	(.L_315 - .L_314)
.L_314:
        /*0138*/ 	.word	0x00000000


	//----- nvinfo : EIATTR_CBANK_PARAM_SIZE
	.align		4
.L_315:
        /*013c*/ 	.byte	0x03, 0x19
        /*013e*/ 	.short	0x0078


	//----- nvinfo : EIATTR_PARAM_CBANK
	.align		4
        /*0140*/ 	.byte	0x04, 0x0a
        /*0142*/ 	.short	(.L_317 - .L_316)
	.align		4
.L_316:
        /*0144*/ 	.word	index@(.nv.constant0._Z15calc_bm25_scorePiS_PfS_S_ilS_S_S_S0_S0_S0_iS_)
        /*0148*/ 	.short	0x0380
        /*014a*/ 	.short	0x0078


	//----- nvinfo : EIATTR_SW_WAR
	.align		4
.L_317:
        /*014c*/ 	.byte	0x04, 0x36
        /*014e*/ 	.short	(.L_319 - .L_318)
.L_318:
        /*0150*/ 	.word	0x00000008
.L_319:


//--------------------- .nv.info._Z15calc_percentagePfPiiS0_S_S0_li --------------------------
	.section	.nv.info._Z15calc_percentagePfPiiS0_S_S0_li,"",@"SHT_CUDA_INFO"
	.sectionflags	@""
	.align	4


	//----- nvinfo : EIATTR_CUDA_API_VERSION
	.align		4
        /*0000*/ 	.byte	0x04, 0x37
        /*0002*/ 	.short	(.L_321 - .L_320)
.L_320:
        /*0004*/ 	.word	0x00000082


	//----- nvinfo : EIATTR_KPARAM_INFO
	.align		4
.L_321:
        /*0008*/ 	.byte	0x04, 0x17
        /*000a*/ 	.short	(.L_323 - .L_322)
.L_322:
        /*000c*/ 	.word	0x00000000
        /*0010*/ 	.short	0x0007
        /*0012*/ 	.short	0x0038
        /*0014*/ 	.byte	0x00, 0xf0, 0x11, 0x00


	//----- nvinfo : EIATTR_KPARAM_INFO
	.align		4
.L_323:
        /*0018*/ 	.byte	0x04, 0x17
        /*001a*/ 	.short	(.L_325 - .L_324)
.L_324:
        /*001c*/ 	.word	0x00000000
        /*0020*/ 	.short	0x0006
        /*0022*/ 	.short	0x0030
        /*0024*/ 	.byte	0x00, 0xf0, 0x21, 0x00


	//----- nvinfo : EIATTR_KPARAM_INFO
	.align		4
.L_325:
        /*0028*/ 	.byte	0x04, 0x17
        /*002a*/ 	.short	(.L_327 - .L_326)
.L_326:
        /*002c*/ 	.word	0x00000000
        /*0030*/ 	.short	0x0005
        /*0032*/ 	.short	0x0028
        /*0034*/ 	.byte	0x00, 0xf5, 0x21, 0x00


	//----- nvinfo : EIATTR_KPARAM_INFO
	.align		4
.L_327:
        /*0038*/ 	.byte	0x04, 0x17
        /*003a*/ 	.short	(.L_329 - .L_328)
.L_328:
        /*003c*/ 	.word	0x00000000
        /*0040*/ 	.short	0x0004
        /*0042*/ 	.short	0x0020
        /*0044*/ 	.byte	0x00, 0xf5, 0x21, 0x00


	//----- nvinfo : EIATTR_KPARAM_INFO
	.align		4
.L_329:
        /*0048*/ 	.byte	0x04, 0x17
        /*004a*/ 	.short	(.L_331 - .L_330)
.L_330:
        /*004c*/ 	.word	0x00000000
        /*0050*/ 	.short	0x0003
        /*0052*/ 	.short	0x0018
        /*0054*/ 	.byte	0x00, 0xf5, 0x21, 0x00


	//----- nvinfo : EIATTR_KPARAM_INFO
	.align		4
.L_331:
        /*0058*/ 	.byte	0x04, 0x17
        /*005a*/ 	.short	(.L_333 - .L_332)
.L_332:
        /*005c*/ 	.word	0x00000000
        /*0060*/ 	.short	0x0002
        /*0062*/ 	.short	0x0010
        /*0064*/ 	.byte	0x00, 0xf0, 0x11, 0x00


	//----- nvinfo : EIATTR_KPARAM_INFO
	.align		4
.L_333:
        /*0068*/ 	.byte	0x04, 0x17
        /*006a*/ 	.short	(.L_335 - .L_334)
.L_334:
        /*006c*/ 	.word	0x00000000
        /*0070*/ 	.short	0x0001
        /*0072*/ 	.short	0x0008
        /*0074*/ 	.byte	0x00, 0xf5, 0x21, 0x00


	//----- nvinfo : EIATTR_KPARAM_INFO
	.align		4
.L_335:
        /*0078*/ 	.byte	0x04, 0x17
        /*007a*/ 	.short	(.L_337 - .L_336)
.L_336:
        /*007c*/ 	.word	0x00000000
        /*0080*/ 	.short	0x0000
        /*0082*/ 	.short	0x0000
        /*0084*/ 	.byte	0x00, 0xf5, 0x21, 0x00


	//----- nvinfo : EIATTR_SPARSE_MMA_MASK
	.align		4
.L_337:
        /*0088*/ 	.byte	0x03, 0x50
        /*008a*/ 	.short	0x0000


	//----- nvinfo : EIATTR_MAXREG_COUNT
	.align		4
        /*008c*/ 	.byte	0x03, 0x1b
        /*008e*/ 	.short	0x00ff


	//----- nvinfo : EIATTR_EXTERNS
	.align		4
        /*0090*/ 	.byte	0x04, 0x0f
        /*0092*/ 	.short	(.L_339 - .L_338)


	//   ....[0]....
	.align		4
.L_338:
        /*0094*/ 	.word	index@(vprintf)


	//----- nvinfo : EIATTR_MERCURY_ISA_VERSION
	.align		4
.L_339:
        /*0098*/ 	.byte	0x03, 0x5f
        /*009a*/ 	.short	0x0101


	//----- nvinfo : EIATTR_VRC_CTA_INIT_COUNT
	.align		4
        /*009c*/ 	.byte	0x02, 0x4a
	.zero		1
	.zero		1


	//----- nvinfo : EIATTR_SYSCALL_OFFSETS
	.align		4
        /*00a0*/ 	.byte	0x04, 0x46
        /*00a2*/ 	.short	(.L_341 - .L_340)


	//   ....[0]....
.L_340:
        /*00a4*/ 	.word	0x00000340


	//   ....[1]....
        /*00a8*/ 	.word	0x00000530


	//   ....[2]....
        /*00ac*/ 	.word	0x00000660


	//----- nvinfo : EIATTR_EXIT_INSTR_OFFSETS
	.align		4
.L_341:
        /*00b0*/ 	.byte	0x04, 0x1c
        /*00b2*/ 	.short	(.L_343 - .L_342)


	//   ....[0]....
.L_342:
        /*00b4*/ 	.word	0x00000100


	//   ....[1]....
        /*00b8*/ 	.word	0x00000350


	//   ....[2]....
        /*00bc*/ 	.word	0x00000540


	//   ....[3]....
        /*00c0*/ 	.word	0x00000670


	//   ....[4]....
        /*00c4*/ 	.word	0x000008d0


	//----- nvinfo : EIATTR_CRS_STACK_SIZE
	.align		4
.L_343:
        /*00c8*/ 	.byte	0x04, 0x1e
        /*00ca*/ 	.short	(.L_345 - .L_344)
.L_344:
        /*00cc*/ 	.word	0x00000000


	//----- nvinfo : EIATTR_CBANK_PARAM_SIZE
	.align		4
.L_345:
        /*00d0*/ 	.byte	0x03, 0x19
        /*00d2*/ 	.short	0x003c


	//----- nvinfo : EIATTR_PARAM_CBANK
	.align		4
        /*00d4*/ 	.byte	0x04, 0x0a
        /*00d6*/ 	.short	(.L_347 - .L_346)
	.align		4
.L_346:
        /*00d8*/ 	.word	index@(.nv.constant0._Z15calc_percentagePfPiiS0_S_S0_li)
        /*00dc*/ 	.short	0x0380
        /*00de*/ 	.short	0x003c


	//----- nvinfo : EIATTR_SW_WAR
	.align		4
.L_347:
        /*00e0*/ 	.byte	0x04, 0x36
        /*00e2*/ 	.short	(.L_349 - .L_348)
.L_348:
        /*00e4*/ 	.word	0x00000008
.L_349:


//--------------------- .nv.info._Z9ion_matchPiS_S_S_S_iPfS_lS_i --------------------------
	.section	.nv.info._Z9ion_matchPiS_S_S_S_iPfS_lS_i,"",@"SHT_CUDA_INFO"
	.sectionflags	@""
	.align	4


	//----- nvinfo : EIATTR_CUDA_API_VERSION
	.align		4
        /*0000*/ 	.byte	0x04, 0x37
        /*0002*/ 	.short	(.L_351 - .L_350)
.L_350:
        /*0004*/ 	.word	0x00000082


	//----- nvinfo : EIATTR_KPARAM_INFO
	.align		4
.L_351:
        /*0008*/ 	.byte	0x04, 0x17
        /*000a*/ 	.short	(.L_353 - .L_352)
.L_352:
        /*000c*/ 	.word	0x00000000
        /*0010*/ 	.short	0x000a
        /*0012*/ 	.short	0x0050
        /*0014*/ 	.byte	0x00, 0xf0, 0x11, 0x00


	//----- nvinfo : EIATTR_KPARAM_INFO
	.align		4
.L_353:
        /*0018*/ 	.byte	0x04, 0x17
        /*001a*/ 	.short	(.L_355 - .L_354)
.L_354:
        /*001c*/ 	.word	0x00000000
        /*0020*/ 	.short	0x0009
        /*0022*/ 	.short	0x0048
        /*0024*/ 	.byte	0x00, 0xf5, 0x21, 0x00


	//----- nvinfo : EIATTR_KPARAM_INFO
	.align		4
.L_355:
        /*0028*/ 	.byte	0x04, 0x17
        /*002a*/ 	.short	(.L_357 - .L_356)
.L_356:
        /*002c*/ 	.word	0x00000000
        /*0030*/ 	.short	0x0008
        /*0032*/ 	.short	0x0040
        /*0034*/ 	.byte	0x00, 0xf0, 0x21, 0x00


	//----- nvinfo : EIATTR_KPARAM_INFO
	.align		4
.L_357:
        /*0038*/ 	.byte	0x04, 0x17
        /*003a*/ 	.short	(.L_359 - .L_358)
.L_358:
        /*003c*/ 	.word	0x00000000
        /*0040*/ 	.short	0x0007
        /*0042*/ 	.short	0x0038
        /*0044*/ 	.byte	0x00, 0xf5, 0x21, 0x00


	//----- nvinfo : EIATTR_KPARAM_INFO
	.align		4
.L_359:
        /*0048*/ 	.byte	0x04, 0x17
        /*004a*/ 	.short	(.L_361 - .L_360)
.L_360:
        /*004c*/ 	.word	0x00000000
        /*0050*/ 	.short	0x0006
        /*0052*/ 	.short	0x0030
        /*0054*/ 	.byte	0x00, 0xf5, 0x21, 0x00


	//----- nvinfo : EIATTR_KPARAM_INFO
	.align		4
.L_361:
        /*0058*/ 	.byte	0x04, 0x17
        /*005a*/ 	.short	(.L_363 - .L_362)
.L_362:
        /*005c*/ 	.word	0x00000000
        /*0060*/ 	.short	0x0005
        /*0062*/ 	.short	0x0028
        /*0064*/ 	.byte	0x00, 0xf0, 0x11, 0x00


	//----- nvinfo : EIATTR_KPARAM_INFO
	.align		4
.L_363:
        /*0068*/ 	.byte	0x04, 0x17
        /*006a*/ 	.short	(.L_365 - .L_364)
.L_364:
        /*006c*/ 	.word	0x00000000
        /*0070*/ 	.short	0x0004
        /*0072*/ 	.short	0x0020
        /*0074*/ 	.byte	0x00, 0xf5, 0x21, 0x00


	//----- nvinfo : EIATTR_KPARAM_INFO
	.align		4
.L_365:
        /*0078*/ 	.byte	0x04, 0x17
        /*007a*/ 	.short	(.L_367 - .L_366)
.L_366:
        /*007c*/ 	.word	0x00000000
        /*0080*/ 	.short	0x0003
        /*0082*/ 	.short	0x0018
        /*0084*/ 	.byte	0x00, 0xf5, 0x21, 0x00


	//----- nvinfo : EIATTR_KPARAM_INFO
	.align		4
.L_367:
        /*0088*/ 	.byte	0x04, 0x17
        /*008a*/ 	.short	(.L_369 - .L_368)
.L_368:
        /*008c*/ 	.word	0x00000000
        /*0090*/ 	.short	0x0002
        /*0092*/ 	.short	0x0010
        /*0094*/ 	.byte	0x00, 0xf5, 0x21, 0x00


	//----- nvinfo : EIATTR_KPARAM_INFO
	.align		4
.L_369:
        /*0098*/ 	.byte	0x04, 0x17
        /*009a*/ 	.short	(.L_371 - .L_370)
.L_370:
        /*009c*/ 	.word	0x00000000
        /*00a0*/ 	.short	0x0001
        /*00a2*/ 	.short	0x0008
        /*00a4*/ 	.byte	0x00, 0xf5, 0x21, 0x00


	//----- nvinfo : EIATTR_KPARAM_INFO
	.align		4
.L_371:
        /*00a8*/ 	.byte	0x04, 0x17
        /*00aa*/ 	.short	(.L_373 - .L_372)
.L_372:
        /*00ac*/ 	.word	0x00000000
        /*00b0*/ 	.short	0x0000
        /*00b2*/ 	.short	0x0000
        /*00b4*/ 	.byte	0x00, 0xf5, 0x21, 0x00


	//----- nvinfo : EIATTR_SPARSE_MMA_MASK
	.align		4
.L_373:
        /*00b8*/ 	.byte	0x03, 0x50
        /*00ba*/ 	.short	0x0000


	//----- nvinfo : EIATTR_MAXREG_COUNT
	.align		4
        /*00bc*/ 	.byte	0x03, 0x1b
        /*00be*/ 	.short	0x00ff


	//----- nvinfo : EIATTR_EXTERNS
	.align		4
        /*00c0*/ 	.byte	0x04, 0x0f
        /*00c2*/ 	.short	(.L_375 - .L_374)


	//   ....[0]....
	.align		4
.L_374:
        /*00c4*/ 	.word	index@(vprintf)


	//----- nvinfo : EIATTR_MERCURY_ISA_VERSION
	.align		4
.L_375:
        /*00c8*/ 	.byte	0x03, 0x5f
        /*00ca*/ 	.short	0x0101


	//----- nvinfo : EIATTR_VRC_CTA_INIT_COUNT
	.align		4
        /*00cc*/ 	.byte	0x02, 0x4a
	.zero		1
	.zero		1


	//----- nvinfo : EIATTR_SYSCALL_OFFSETS
	.align		4
        /*00d0*/ 	.byte	0x04, 0x46
        /*00d2*/ 	.short	(.L_377 - .L_376)


	//   ....[0]....
.L_376:
        /*00d4*/ 	.word	0x000001d0


	//   ....[1]....
        /*00d8*/ 	.word	0x00000450


	//   ....[2]....
        /*00dc*/ 	.word	0x000005c0


	//   ....[3]....
        /*00e0*/ 	.word	0x00000770


	//----- nvinfo : EIATTR_EXIT_INSTR_OFFSETS
	.align		4
.L_377:
        /*00e4*/ 	.byte	0x04, 0x1c
        /*00e6*/ 	.short	(.L_379 - .L_378)


	//   ....[0]....
.L_378:
        /*00e8*/ 	.word	0x000000c0


	//   ....[1]....
        /*00ec*/ 	.word	0x00000240


	//   ....[2]....
        /*00f0*/ 	.word	0x000002d0


	//   ....[3]....
        /*00f4*/ 	.word	0x00000800


	//----- nvinfo : EIATTR_CRS_STACK_SIZE
	.align		4
.L_379:
        /*00f8*/ 	.byte	0x04, 0x1e
        /*00fa*/ 	.short	(.L_381 - .L_380)
.L_380:
        /*00fc*/ 	.word	0x00000000


	//----- nvinfo : EIATTR_CBANK_PARAM_SIZE
	.align		4
.L_381:
        /*0100*/ 	.byte	0x03, 0x19
        /*0102*/ 	.short	0x0054


	//----- nvinfo : EIATTR_PARAM_CBANK
	.align		4
        /*0104*/ 	.byte	0x04, 0x0a
        /*0106*/ 	.short	(.L_383 - .L_382)
	.align		4
.L_382:
        /*0108*/ 	.word	index@(.nv.constant0._Z9ion_matchPiS_S_S_S_iPfS_lS_i)
        /*010c*/ 	.short	0x0380
        /*010e*/ 	.short	0x0054


	//----- nvinfo : EIATTR_SW_WAR
	.align		4
.L_383:
        /*0110*/ 	.byte	0x04, 0x36
        /*0112*/ 	.short	(.L_385 - .L_384)
.L_384:
        /*0114*/ 	.word	0x00000008
.L_385:


//--------------------- .nv.callgraph             --------------------------
	.section	.nv.callgraph,"",@"SHT_CUDA_CALLGRAPH"
	.align	4
	.sectionentsize	8
	.align		4
        /*0000*/ 	.word	0x00000000
	.align		4
        /*0004*/ 	.word	0xffffffff
	.align		4
        /*0008*/ 	.word	index@(_Z20atomic_get_candidatePfS_PiiS0_fS_S0_S0_S0_PdiS1_dS0_S0_S0_l)
	.align		4
        /*000c*/ 	.word	index@(vprintf)
	.align		4
        /*0010*/ 	.word	index@(_Z13get_candidatePfS_PiiS0_fS_S0_S0_S0_PdiS1_dS0_S0_)
	.align		4
        /*0014*/ 	.word	index@(vprintf)
	.align		4
        /*0018*/ 	.word	index@(_Z23get_valid_candidate_numPfPsPiiS1_sS1_S_iS_fS1_)
	.align		4
        /*001c*/ 	.word	index@(vprintf)
	.align		4
        /*0020*/ 	.word	index@(_Z17get_candidate_numPfS_PiS0_S0_fPdiS1_dS0_S0_li)
	.align		4
        /*0024*/ 	.word	index@(vprintf)
	.align		4
        /*0028*/ 	.word	index@(_Z15calc_bm25_scorePiS_PfS_S_ilS_S_S_S0_S0_S0_iS_)
	.align		4
        /*002c*/ 	.word	index@(vprintf)
	.align		4
        /*0030*/ 	.word	index@(_Z15calc_percentagePfPiiS0_S_S0_li)
	.align		4
        /*0034*/ 	.word	index@(vprintf)
	.align		4
        /*0038*/ 	.word	index@(_Z9ion_matchPiS_S_S_S_iPfS_lS_i)
	.align		4
        /*003c*/ 	.word	index@(vprintf)
	.align		4
        /*0040*/ 	.word	0x00000000
	.align		4
        /*0044*/ 	.word	0xfffffffe
	.align		4
        /*0048*/ 	.word	0x00000000
	.align		4
        /*004c*/ 	.word	0xfffffffd
	.align		4
        /*0050*/ 	.word	0x00000000
	.align		4
        /*0054*/ 	.word	0xfffffffc


//--------------------- .nv.constant4             --------------------------
	.section	.nv.constant4,"a",@progbits
	.align	8
	.align		8
.nv.constant4:
        /*0000*/ 	.dword	vprintf
	.align		8
        /*0008*/ 	.dword	$str
	.align		8
        /*0010*/ 	.dword	$str$1
	.align		8
        /*0018*/ 	.dword	$str$2
	.align		8
        /*0020*/ 	.dword	$str$3
	.align		8
        /*0028*/ 	.dword	$str$4
	.align		8
        /*0030*/ 	.dword	$str$5
	.align		8
        /*0038*/ 	.dword	$str$6
	.align		8
        /*0040*/ 	.dword	$str$7
	.align		8
        /*0048*/ 	.dword	$str$8
	.align		8
        /*0050*/ 	.dword	$str$9
	.align		8
        /*0058*/ 	.dword	$str$10
	.align		8
        /*0060*/ 	.dword	$str$11
	.align		8
        /*0068*/ 	.dword	$str$12
	.align		8
        /*0070*/ 	.dword	$str$13
	.align		8
        /*0078*/ 	.dword	$str$14
	.align		8
        /*0080*/ 	.dword	$str$15
	.align		8
        /*0088*/ 	.dword	$str$16
	.align		8
        /*0090*/ 	.dword	$str$17
	.align		8
        /*0098*/ 	.dword	$str$18
	.align		8
        /*00a0*/ 	.dword	$str$19
	.align		8
        /*00a8*/ 	.dword	$str$20
	.align		8
        /*00b0*/ 	.dword	$str$21
	.align		8
        /*00b8*/ 	.dword	$str$22
	.align		8
        /*00c0*/ 	.dword	$str$23
	.align		8
        /*00c8*/ 	.dword	__cudart_i2opi_d
	.align		8
        /*00d0*/ 	.dword	__cudart_sin_cos_coeffs


//--------------------- .text._Z20atomic_get_candidatePfS_PiiS0_fS_S0_S0_S0_PdiS1_dS0_S0_S0_l --------------------------
	.section	.text._Z20atomic_get_candidatePfS_PiiS0_fS_S0_S0_S0_PdiS1_dS0_S0_S0_l,"ax",@progbits
	.align	128
        .global         _Z20atomic_get_candidatePfS_PiiS0_fS_S0_S0_S0_PdiS1_dS0_S0_S0_l
        .type           _Z20atomic_get_candidatePfS_PiiS0_fS_S0_S0_S0_PdiS1_dS0_S0_S0_l,@function
        .size           _Z20atomic_get_candidatePfS_PiiS0_fS_S0_S0_S0_PdiS1_dS0_S0_S0_l,(.L_x_167 - _Z20atomic_get_candidatePfS_PiiS0_fS_S0_S0_S0_PdiS1_dS0_S0_S0_l)
        .other          _Z20atomic_get_candidatePfS_PiiS0_fS_S0_S0_S0_PdiS1_dS0_S0_S0_l,@"STO_CUDA_ENTRY STV_DEFAULT"
_Z20atomic_get_candidatePfS_PiiS0_fS_S0_S0_S0_PdiS1_dS0_S0_S0_l:
.text._Z20atomic_get_candidatePfS_PiiS0_fS_S0_S0_S0_PdiS1_dS0_S0_S0_l:
[----:B------:R-:W0:Y:S01]  /*0000*/  LDC R1, c[0x0][0x37c] ;  /* 0x0000df00ff017b82 */ /* 0x000e220000000800 */
[----:B------:R-:W1:Y:S01]  /*0010*/  S2R R30, SR_CTAID.X ;  /* 0x00000000001e7919 */ /* 0x000e620000002500 */
[----:B------:R-:W2:Y:S01]  /*0020*/  LDCU.64 UR4, c[0x0][0x408] ;  /* 0x00008100ff0477ac */ /* 0x000ea20008000a00 */
[----:B0-----:R-:W-:Y:S01]  /*0030*/  VIADD R1, R1, 0xffffffe8 ;  /* 0xffffffe801017836 */ /* 0x001fe20000000000 */
[----:B------:R-:W1:Y:S01]  /*0040*/  S2R R31, SR_TID.X ;  /* 0x00000000001f7919 */ /* 0x000e620000002100 */
[----:B------:R-:W0:Y:S01]  /*0050*/  LDCU UR7, c[0x0][0x2fc] ;  /* 0x00005f80ff0777ac */ /* 0x000e220008000800 */
[----:B------:R-:W1:Y:S01]  /*0060*/  LDCU UR8, c[0x0][0x360] ;  /* 0x00006c00ff0877ac */ /* 0x000e620008000800 */
[----:B------:R-:W3:Y:S01]  /*0070*/  LDCU UR6, c[0x0][0x2f8] ;  /* 0x00005f00ff0677ac */ /* 0x000ee20008000800 */
[----:B--2---:R-:W-:-:S04]  /*0080*/  UIADD3 UR4, UP0, UPT, UR4, -0x1, URZ ;  /* 0xffffffff04047890 */ /* 0x004fc8000ff1e0ff */
[----:B------:R-:W-:-:S06]  /*0090*/  UIADD3.X UR5, UPT, UPT, UR5, -0x1, URZ, UP0, !UPT ;  /* 0xffffffff05057890 */ /* 0x000fcc00087fe4ff */
[----:B------:R-:W-:Y:S01]  /*00a0*/  IMAD.U32 R0, RZ, RZ, UR5 ;  /* 0x00000005ff007e24 */ /* 0x000fe2000f8e00ff */
[----:B---3--:R-:W-:Y:S01]  /*00b0*/  IADD3 R39, P1, PT, R1, UR6, RZ ;  /* 0x0000000601277c10 */ /* 0x008fe2000ff3e0ff */
[----:B-1----:R-:W-:-:S04]  /*00c0*/  IMAD R30, R30, UR8, R31 ;  /* 0x000000081e1e7c24 */ /* 0x002fc8000f8e021f */
[----:B0-----:R-:W-:Y:S01]  /*00d0*/  IMAD.X R38, RZ, RZ, UR7, P1 ;  /* 0x00000007ff267e24 */ /* 0x001fe200088e06ff */
[----:B------:R-:W-:-:S04]  /*00e0*/  ISETP.LT.U32.AND P0, PT, R30, UR4, PT ;  /* 0x000000041e007c0c */ /* 0x000fc8000bf01070 */
[----:B------:R-:W-:-:S13]  /*00f0*/  ISETP.GT.AND.EX P0, PT, R0, RZ, PT, P0 ;  /* 0x000000ff0000720c */ /* 0x000fda0003f04300 */
[----:B------:R-:W-:Y:S05]  /*0100*/  @!P0 EXIT ;  /* 0x000000000000894d */ /* 0x000fea0003800000 */
[----:B------:R-:W0:Y:S01]  /*0110*/  LDCU UR4, c[0x0][0x398] ;  /* 0x00007300ff0477ac */ /* 0x000e220008000800 */
[----:B------:R-:W1:Y:S01]  /*0120*/  LDC.64 R24, c[0x0][0x3a0] ;  /* 0x0000e800ff187b82 */ /* 0x000e620000000a00 */
[----:B------:R-:W-:Y:S01]  /*0130*/  HFMA2 R7, -RZ, RZ, 0, 0 ;  /* 0x00000000ff077431 */ /* 0x000fe200000001ff */
[----:B------:R-:W2:Y:S01]  /*0140*/  LDCU.64 UR36, c[0x0][0x358] ;  /* 0x00006b00ff2477ac */ /* 0x000ea20008000a00 */
[----:B0-----:R-:W-:-:S09]  /*0150*/  UISETP.GE.AND UP0, UPT, UR4, 0x1, UPT ;  /* 0x000000010400788c */ /* 0x001fd2000bf06270 */
[----:B--2---:R-:W-:Y:S05]  /*0160*/  BRA.U !UP0, `(.L_x_0) ;  /* 0x0000000108407547 */ /* 0x004fea000b800000 */
[----:B------:R-:W0:Y:S01]  /*0170*/  LDC.64 R4, c[0x0][0x390] ;  /* 0x0000e400ff047b82 */ /* 0x000e220000000a00 */
[----:B------:R-:W2:Y:S01]  /*0180*/  LDCU UR4, c[0x0][0x398] ;  /* 0x00007300ff0477ac */ /* 0x000ea20008000800 */
[----:B------:R-:W-:Y:S01]  /*0190*/  BSSY.RECONVERGENT B0, `(.L_x_0) ;  /* 0x000000d000007945 */ /* 0x000fe20003800200 */
[----:B------:R-:W-:Y:S02]  /*01a0*/  IMAD.MOV.U32 R7, RZ, RZ, RZ ;  /* 0x000000ffff077224 */ /* 0x000fe400078e00ff */
[----:B--2---:R-:W-:-:S07]  /*01b0*/  IMAD.U32 R0, RZ, RZ, UR4 ;  /* 0x00000004ff007e24 */ /* 0x004fce000f8e00ff */
.L_x_1:
[----:B------:R-:W-:-:S05]  /*01c0*/  IMAD.IADD R2, R0, 0x1, -R7 ;  /* 0x0000000100027824 */ /* 0x000fca00078e0a07 */
[----:B------:R-:W-:-:S04]  /*01d0*/  LEA.HI R2, R2, R2, RZ, 0x1 ;  /* 0x0000000202027211 */ /* 0x000fc800078f08ff */
[----:B------:R-:W-:-:S05]  /*01e0*/  LEA.HI.SX32 R9, R2, R7, 0x1f ;  /* 0x0000000702097211 */ /* 0x000fca00078ffaff */
[----:B0-----:R-:W-:-:S06]  /*01f0*/  IMAD.WIDE R2, R9, 0x4, R4 ;  /* 0x0000000409027825 */ /* 0x001fcc00078e0204 */
[----:B------:R-:W2:Y:S02]  /*0200*/  LDG.E R3, desc[UR36][R2.64] ;  /* 0x0000002402037981 */ /* 0x000ea4000c1e1900 */
[----:B--2---:R-:W-:-:S04]  /*0210*/  ISETP.GT.AND P0, PT, R3, R30, PT ;  /* 0x0000001e0300720c */ /* 0x004fc80003f04270 */
[----:B------:R-:W-:-:S09]  /*0220*/  SEL R0, R9, R0, P0 ;  /* 0x0000000009007207 */ /* 0x000fd20000000000 */
[----:B------:R-:W-:-:S04]  /*0230*/  @!P0 IADD3 R7, PT, PT, R9, 0x1, RZ ;  /* 0x0000000109078810 */ /* 0x000fc80007ffe0ff */
[----:B------:R-:W-:-:S13]  /*0240*/  ISETP.GE.AND P0, PT, R7, R0, PT ;  /* 0x000000000700720c */ /* 0x000fda0003f06270 */
[----:B------:R-:W-:Y:S05]  /*0250*/  @!P0 BRA `(.L_x_1) ;  /* 0xfffffffc00d88947 */ /* 0x000fea000383ffff */
[----:B------:R-:W-:Y:S05]  /*0260*/  BSYNC.RECONVERGENT B0 ;  /* 0x0000000000007941 */ /* 0x000fea0003800200 */
.L_x_0:
[----:B------:R-:W-:Y:S01]  /*0270*/  VIMNMX R5, PT, PT, R7, 0x1, !PT ;  /* 0x0000000107057848 */ /* 0x000fe20007fe0100 */
[----:B------:R-:W0:Y:S01]  /*0280*/  LDC.64 R2, c[0x0][0x380] ;  /* 0x0000e000ff027b82 */ /* 0x000e220000000a00 */
[----:B------:R-:W2:Y:S03]  /*0290*/  LDCU.64 UR4, c[0x0][0x380] ;  /* 0x00007000ff0477ac */ /* 0x000ea60008000a00 */
[----:B------:R-:W-:-:S04]  /*02a0*/  VIADD R36, R5, 0xffffffff ;  /* 0xffffffff05247836 */ /* 0x000fc80000000000 */
[----:B-1----:R-:W-:-:S04]  /*02b0*/  IMAD.WIDE.U32 R24, R36, 0x4, R24 ;  /* 0x0000000424187825 */ /* 0x002fc800078e0018 */
[----:B------:R-:W-:Y:S01]  /*02c0*/  IMAD.SHL.U32 R6, R30, 0x4, RZ ;  /* 0x000000041e067824 */ /* 0x000fe200078e00ff */
[----:B------:R-:W0:Y:S01]  /*02d0*/  LDG.E R7, desc[UR36][R24.64] ;  /* 0x0000002418077981 */ /* 0x000e22000c1e1900 */
[----:B------:R-:W-:Y:S01]  /*02e0*/  SHF.R.U32.HI R0, RZ, 0x1e, R30 ;  /* 0x0000001eff007819 */ /* 0x000fe2000001161e */
[----:B------:R-:W1:Y:S02]  /*02f0*/  LDC.64 R8, c[0x0][0x3c8] ;  /* 0x0000f200ff087b82 */ /* 0x000e640000000a00 */
[----:B--2---:R-:W-:-:S04]  /*0300*/  IADD3 R40, P0, PT, R6, UR4, RZ ;  /* 0x0000000406287c10 */ /* 0x004fc8000ff1e0ff */
[----:B------:R-:W-:-:S05]  /*0310*/  IADD3.X R41, PT, PT, R0, UR5, RZ, P0, !PT ;  /* 0x0000000500297c10 */ /* 0x000fca00087fe4ff */
[----:B------:R-:W2:Y:S01]  /*0320*/  LDG.E R40, desc[UR36][R40.64] ;  /* 0x0000002428287981 */ /* 0x000ea2000c1e1900 */
[----:B0-----:R-:W-:-:S06]  /*0330*/  IMAD.WIDE R2, R7, 0x4, R2 ;  /* 0x0000000407027825 */ /* 0x001fcc00078e0202 */
[----:B------:R-:W3:Y:S02]  /*0340*/  LDG.E R2, desc[UR36][R2.64] ;  /* 0x0000002402027981 */ /* 0x000ee4000c1e1900 */
[----:B---3--:R-:W-:-:S05]  /*0350*/  FMUL R7, R2, 0.5 ;  /* 0x3f00000002077820 */ /* 0x008fca0000400000 */
[----:B--2---:R-:W-:-:S13]  /*0360*/  FSETP.GT.AND P0, PT, R40, R7, PT ;  /* 0x000000072800720b */ /* 0x004fda0003f04000 */
[----:B-1----:R-:W-:Y:S05]  /*0370*/  @!P0 EXIT ;  /* 0x000000000000894d */ /* 0x002fea0003800000 */
[----:B------:R-:W0:Y:S01]  /*0380*/  LDCU.64 UR4, c[0x0][0x388] ;  /* 0x00007100ff0477ac */ /* 0x000e220008000a00 */
[----:B------:R-:W-:-:S04]  /*0390*/  IMAD.WIDE.U32 R4, R5, 0x4, R8 ;  /* 0x0000000405047825 */ /* 0x000fc800078e0008 */
[----:B------:R-:W-:Y:S01]  /*03a0*/  IMAD.WIDE.U32 R2, R36, 0x4, R8 ;  /* 0x0000000424027825 */ /* 0x000fe200078e0008 */
[----:B------:R-:W2:Y:S04]  /*03b0*/  LDG.E R35, desc[UR36][R4.64] ;  /* 0x0000002404237981 */ /* 0x000ea8000c1e1900 */
[----:B------:R-:W2:Y:S01]  /*03c0*/  LDG.E R34, desc[UR36][R2.64] ;  /* 0x0000002402227981 */ /* 0x000ea2000c1e1900 */
[----:B0-----:R-:W-:Y:S01]  /*03d0*/  IADD3 R6, P0, PT, R6, UR4, RZ ;  /* 0x0000000406067c10 */ /* 0x001fe2000ff1e0ff */
[----:B------:R-:W0:Y:S03]  /*03e0*/  LDCU UR4, c[0x0][0x3a8] ;  /* 0x00007500ff0477ac */ /* 0x000e260008000800 */
[----:B------:R-:W-:-:S05]  /*03f0*/  IADD3.X R7, PT, PT, R0, UR5, RZ, P0, !PT ;  /* 0x0000000500077c10 */ /* 0x000fca00087fe4ff */
[----:B------:R-:W0:Y:S01]  /*0400*/  LDG.E R6, desc[UR36][R6.64] ;  /* 0x0000002406067981 */ /* 0x000e22000c1e1900 */
[----:B--2---:R-:W-:-:S04]  /*0410*/  ISETP.GE.AND P0, PT, R34, R35, PT ;  /* 0x000000232200720c */ /* 0x004fc80003f06270 */
[----:B0-----:R-:W-:-:S13]  /*0420*/  FSETP.LTU.OR P0, PT, R6, UR4, P0 ;  /* 0x0000000406007c0b */ /* 0x001fda0008709400 */
[----:B------:R-:W-:Y:S05]  /*0430*/  @P0 EXIT ;  /* 0x000000000000094d */ /* 0x000fea0003800000 */
[----:B------:R-:W0:Y:S01]  /*0440*/  LDC.64 R22, c[0x0][0x390] ;  /* 0x0000e400ff167b82 */ /* 0x000e220000000a00 */
[----:B------:R-:W1:Y:S07]  /*0450*/  LDCU.64 UR4, c[0x0][0x3d0] ;  /* 0x00007a00ff0477ac */ /* 0x000e6e0008000a00 */
[----:B------:R-:W2:Y:S08]  /*0460*/  LDC.64 R4, c[0x0][0x3e0] ;  /* 0x0000f800ff047b82 */ /* 0x000eb00000000a00 */
[----:B------:R-:W3:Y:S01]  /*0470*/  LDC.64 R8, c[0x0][0x3e8] ;  /* 0x0000fa00ff087b82 */ /* 0x000ee20000000a00 */
[----:B0-----:R-:W-:-:S05]  /*0480*/  IMAD.WIDE.U32 R22, R36, 0x4, R22 ;  /* 0x0000000424167825 */ /* 0x001fca00078e0016 */
[----:B------:R-:W4:Y:S01]  /*0490*/  LDG.E R41, desc[UR36][R22.64] ;  /* 0x0000002416297981 */ /* 0x000f22000c1e1900 */
[----:B--2---:R-:W-:-:S06]  /*04a0*/  IMAD.WIDE.U32 R4, R36, 0x8, R4 ;  /* 0x0000000824047825 */ /* 0x004fcc00078e0004 */
[----:B------:R-:W2:Y:S01]  /*04b0*/  LDG.E.64 R4, desc[UR36][R4.64] ;  /* 0x0000002404047981 */ /* 0x000ea2000c1e1b00 */
[----:B----4-:R-:W-:Y:S02]  /*04c0*/  SHF.R.S32.HI R0, RZ, 0x1f, R41 ;  /* 0x0000001fff007819 */ /* 0x010fe40000011429 */
[----:B------:R-:W-:-:S05]  /*04d0*/  IADD3 R3, P0, PT, R30, -R41, RZ ;  /* 0x800000291e037210 */ /* 0x000fca0007f1e0ff */
[----:B------:R-:W-:Y:S01]  /*04e0*/  IMAD.X R0, RZ, RZ, ~R0, P0 ;  /* 0x000000ffff007224 */ /* 0x000fe200000e0e00 */
[----:B-1----:R-:W-:-:S04]  /*04f0*/  LEA R2, P0, R3, UR4, 0x3 ;  /* 0x0000000403027c11 */ /* 0x002fc8000f8018ff */
[----:B------:R-:W-:-:S06]  /*0500*/  LEA.HI.X R3, R3, UR5, R0, 0x3, P0 ;  /* 0x0000000503037c11 */ /* 0x000fcc00080f1c00 */
[----:B------:R-:W4:Y:S01]  /*0510*/  LDG.E.64 R2, desc[UR36][R2.64] ;  /* 0x0000002402027981 */ /* 0x000f22000c1e1b00 */
[----:B------:R-:W-:Y:S01]  /*0520*/  UMOV UR4, 0xe9c66d63 ;  /* 0xe9c66d6300047882 */ /* 0x000fe20000000000 */
[----:B------:R-:W-:Y:S02]  /*0530*/  UMOV UR5, 0x3ff01dcd ;  /* 0x3ff01dcd00057882 */ /* 0x000fe40000000000 */
[----:B--2---:R-:W-:Y:S01]  /*0540*/  DADD R6, R4, -UR4 ;  /* 0x8000000404067e29 */ /* 0x004fe20008000000 */
[----:B------:R-:W-:Y:S01]  /*0550*/  UMOV UR4, 0x88e368f1 ;  /* 0x88e368f100047882 */ /* 0x000fe20000000000 */
[----:B------:R-:W-:-:S06]  /*0560*/  UMOV UR5, 0x3ef4f8b5 ;  /* 0x3ef4f8b500057882 */ /* 0x000fcc0000000000 */
[C-C-:B------:R-:W-:Y:S02]  /*0570*/  DFMA R4, R6.reuse, UR4, R6.reuse ;  /* 0x0000000406047c2b */ /* 0x140fe40008000006 */
[----:B------:R-:W-:-:S06]  /*0580*/  DFMA R6, R6, -UR4, R6 ;  /* 0x8000000406067c2b */ /* 0x000fcc0008000006 */
[--C-:B---3--:R-:W-:Y:S02]  /*0590*/  DADD R4, R4, -R8.reuse ;  /* 0x0000000004047229 */ /* 0x108fe40000000808 */
[----:B------:R-:W-:-:S06]  /*05a0*/  DADD R6, R6, -R8 ;  /* 0x0000000006067229 */ /* 0x000fcc0000000808 */
[C---:B----4-:R-:W-:Y:S02]  /*05b0*/  DADD R4, -R2.reuse, R4 ;  /* 0x0000000002047229 */ /* 0x050fe40000000104 */
[----:B------:R-:W-:-:S06]  /*05c0*/  DADD R6, -R2, R6 ;  /* 0x0000000002067229 */ /* 0x000fcc0000000106 */
[----:B------:R-:W-:-:S06]  /*05d0*/  DSETP.GEU.AND P0, PT, R4, 500, PT ;  /* 0x407f40000400742a */ /* 0x000fcc0003f0e000 */
[----:B------:R-:W-:-:S14]  /*05e0*/  DSETP.GT.OR P0, PT, R6, 6000, !P0 ;  /* 0x40b770000600742a */ /* 0x000fdc0004704400 */
[----:B------:R-:W-:Y:S05]  /*05f0*/  @P0 EXIT ;  /* 0x000000000000094d */ /* 0x000fea0003800000 */
[----:B------:R-:W-:Y:S01]  /*0600*/  DSETP.GEU.AND P0, PT, R6, 500, PT ;  /* 0x407f40000600742a */ /* 0x000fe20003f0e000 */
[----:B------:R-:W0:Y:S05]  /*0610*/  LDCU UR38, c[0x0][0x3d8] ;  /* 0x00007b00ff2677ac */ /* 0x000e2a0008000800 */
[----:B------:R-:W-:Y:S02]  /*0620*/  FSEL R18, R6, RZ, P0 ;  /* 0x000000ff06127208 */ /* 0x000fe40000000000 */
[----:B------:R-:W-:Y:S01]  /*0630*/  FSEL R19, R7, 3.98828125, P0 ;  /* 0x407f400007137808 */ /* 0x000fe20000000000 */
[----:B------:R-:W-:Y:S01]  /*0640*/  DSETP.GT.AND P0, PT, R4, 6000, PT ;  /* 0x40b770000400742a */ /* 0x000fe20003f04000 */
[----:B------:R-:W1:Y:S02]  /*0650*/  LDC.64 R6, c[0x0][0x3f0] ;  /* 0x0000fc00ff067b82 */ /* 0x000e640000000a00 */
[----:B------:R-:W1:Y:S03]  /*0660*/  F2I.F64.TRUNC R3, R18 ;  /* 0x0000001200037311 */ /* 0x000e66000030d100 */
[----:B------:R-:W-:-:S02]  /*0670*/  FSEL R16, R4, RZ, !P0 ;  /* 0x000000ff04107208 */ /* 0x000fc40004000000 */
[----:B------:R-:W-:-:S04]  /*0680*/  FSEL R17, R5, 5.732421875, !P0 ;  /* 0x40b7700005117808 */ /* 0x000fc80004000000 */
[----:B------:R-:W2:Y:S01]  /*0690*/  F2I.F64.TRUNC R9, R16 ;  /* 0x0000001000097311 */ /* 0x000ea2000030d100 */
[----:B-1----:R-:W-:-:S04]  /*06a0*/  IMAD.WIDE R4, R3, 0x4, R6 ;  /* 0x0000000403047825 */ /* 0x002fc800078e0206 */
[----:B--2---:R-:W-:Y:S01]  /*06b0*/  IMAD.WIDE R6, R9, 0x4, R6 ;  /* 0x0000000409067825 */ /* 0x004fe200078e0206 */
[----:B------:R-:W2:Y:S04]  /*06c0*/  LDG.E R2, desc[UR36][R4.64+-0x4] ;  /* 0xfffffc2404027981 */ /* 0x000ea8000c1e1900 */
[----:B------:R-:W2:Y:S01]  /*06d0*/  LDG.E R3, desc[UR36][R6.64] ;  /* 0x0000002406037981 */ /* 0x000ea2000c1e1900 */
[----:B------:R-:W-:Y:S01]  /*06e0*/  BSSY.RECONVERGENT B6, `(.L_x_2) ;  /* 0x000001a000067945 */ /* 0x000fe20003800200 */
[----:B--2---:R-:W-:-:S13]  /*06f0*/  ISETP.GT.AND P0, PT, R2, R3, PT ;  /* 0x000000030200720c */ /* 0x004fda0003f04270 */
[----:B0-----:R-:W-:Y:S05]  /*0700*/  @!P0 BRA `(.L_x_3) ;  /* 0x00000000005c8947 */ /* 0x001fea0003800000 */
[----:B------:R-:W-:Y:S01]  /*0710*/  MOV R31, RZ ;  /* 0x000000ff001f7202 */ /* 0x000fe20000000f00 */
[----:B------:R0:W-:Y:S01]  /*0720*/  STL.64 [R1], R2 ;  /* 0x0000000201007387 */ /* 0x0001e20000100a00 */
[----:B------:R-:W-:Y:S01]  /*0730*/  MOV R26, 0x0 ;  /* 0x00000000001a7802 */ /* 0x000fe20000000f00 */
[----:B------:R-:W1:Y:S01]  /*0740*/  LDCU.64 UR4, c[0x4][0xb0] ;  /* 0x01001600ff0477ac */ /* 0x000e620008000a00 */
[----:B------:R-:W-:Y:S01]  /*0750*/  IMAD.MOV.U32 R6, RZ, RZ, R39 ;  /* 0x000000ffff067224 */ /* 0x000fe200078e0027 */
[----:B------:R0:W-:Y:S01]  /*0760*/  STL.64 [R1+0x10], R30 ;  /* 0x0000101e01007387 */ /* 0x0001e20000100a00 */
[----:B------:R0:W2:Y:S01]  /*0770*/  LDC.64 R8, c[0x4][R26] ;  /* 0x010000001a087b82 */ /* 0x0000a20000000a00 */
[----:B------:R-:W-:Y:S02]  /*0780*/  MOV R7, R38 ;  /* 0x0000002600077202 */ /* 0x000fe40000000f00 */
[----:B------:R0:W-:Y:S01]  /*0790*/  STL [R1+0x8], R36 ;  /* 0x0000082401007387 */ /* 0x0001e20000100800 */
[----:B-1----:R-:W-:-:S02]  /*07a0*/  IMAD.U32 R4, RZ, RZ, UR4 ;  /* 0x00000004ff047e24 */ /* 0x002fc4000f8e00ff */
[----:B0-----:R-:W-:-:S07]  /*07b0*/  IMAD.U32 R5, RZ, RZ, UR5 ;  /* 0x00000005ff057e24 */ /* 0x001fce000f8e00ff */
[----:B------:R-:W-:-:S07]  /*07c0*/  LEPC R20, `(.L_x_4) ;  /* 0x000000001014794e */ /* 0x000fce0000000000 */
[----:B--2---:R-:W-:Y:S05]  /*07d0*/  CALL.ABS.NOINC R8 ;  /* 0x0000000008007343 */ /* 0x004fea0003c00000 */
.L_x_4:
[----:B------:R0:W-:Y:S01]  /*07e0*/  STL.64 [R1], R18 ;  /* 0x0000001201007387 */ /* 0x0001e20000100a00 */
[----:B------:R-:W1:Y:S01]  /*07f0*/  LDC.64 R26, c[0x4][R26] ;  /* 0x010000001a1a7b82 */ /* 0x000e620000000a00 */
[----:B------:R-:W2:Y:S01]  /*0800*/  LDCU.64 UR4, c[0x4][0x90] ;  /* 0x01001200ff0477ac */ /* 0x000ea20008000a00 */
[----:B------:R-:W-:Y:S01]  /*0810*/  MOV R6, R39 ;  /* 0x0000002700067202 */ /* 0x000fe20000000f00 */
[----:B------:R0:W-:Y:S01]  /*0820*/  STL.64 [R1+0x8], R16 ;  /* 0x0000081001007387 */ /* 0x0001e20000100a00 */
[----:B------:R-:W-:Y:S02]  /*0830*/  IMAD.MOV.U32 R7, RZ, RZ, R38 ;  /* 0x000000ffff077224 */ /* 0x000fe400078e0026 */
[----:B--2---:R-:W-:Y:S02]  /*0840*/  IMAD.U32 R4, RZ, RZ, UR4 ;  /* 0x00000004ff047e24 */ /* 0x004fe4000f8e00ff */
[----:B0-----:R-:W-:-:S07]  /*0850*/  IMAD.U32 R5, RZ, RZ, UR5 ;  /* 0x00000005ff057e24 */ /* 0x001fce000f8e00ff */
[----:B------:R-:W-:-:S07]  /*0860*/  LEPC R20, `(.L_x_3) ;  /* 0x000000001014794e */ /* 0x000fce0000000000 */
[----:B-1----:R-:W-:Y:S05]  /*0870*/  CALL.ABS.NOINC R26 ;  /* 0x000000001a007343 */ /* 0x002fea0003c00000 */
.L_x_3:
[----:B------:R-:W-:Y:S05]  /*0880*/  BSYNC.RECONVERGENT B6 ;  /* 0x0000000000067941 */ /* 0x000fea0003800200 */
.L_x_2:
[----:B------:R-:W0:Y:S01]  /*0890*/  LDCU UR4, c[0x0][0x3d8] ;  /* 0x00007b00ff0477ac */ /* 0x000e220008000800 */
[----:B------:R-:W-:Y:S01]  /*08a0*/  BSSY B7, `(.L_x_5) ;  /* 0x000005f000077945 */ /* 0x000fe20003800000 */
[----:B0-----:R-:W-:-:S05]  /*08b0*/  IMAD.U32 R9, RZ, RZ, UR4 ;  /* 0x00000004ff097e24 */ /* 0x001fca000f8e00ff */
[----:B------:R-:W-:-:S13]  /*08c0*/  ISETP.GT.AND P0, PT, R2, R9, PT ;  /* 0x000000090200720c */ /* 0x000fda0003f04270 */
[----:B------:R-:W-:Y:S05]  /*08d0*/  @P0 BRA `(.L_x_6) ;  /* 0x00000004006c0947 */ /* 0x000fea0003800000 */
[----:B------:R-:W0:Y:S01]  /*08e0*/  LDC.64 R4, c[0x0][0x3d0] ;  /* 0x0000f400ff047b82 */ /* 0x000e220000000a00 */
[----:B------:R-:W1:Y:S01]  /*08f0*/  LDCU.64 UR4, c[0x0][0x3f8] ;  /* 0x00007f00ff0477ac */ /* 0x000e620008000a00 */
[----:B0-----:R-:W-:-:S06]  /*0900*/  IMAD.WIDE R4, R2, 0x8, R4 ;  /* 0x0000000802047825 */ /* 0x001fcc00078e0204 */
[----:B------:R-:W2:Y:S01]  /*0910*/  LDG.E.64 R4, desc[UR36][R4.64] ;  /* 0x0000002404047981 */ /* 0x000ea2000c1e1b00 */
[----:B------:R-:W-:Y:S02]  /*0920*/  SHF.R.S32.HI R0, RZ, 0x1f, R41 ;  /* 0x0000001fff007819 */ /* 0x000fe40000011429 */
[----:B------:R-:W-:-:S04]  /*0930*/  IADD3 R3, P1, PT, R30, -R41, RZ ;  /* 0x800000291e037210 */ /* 0x000fc80007f3e0ff */
[----:B------:R-:W-:Y:S02]  /*0940*/  IADD3.X R0, PT, PT, RZ, ~R0, RZ, P1, !PT ;  /* 0x80000000ff007210 */ /* 0x000fe40000ffe4ff */
[----:B-1----:R-:W-:-:S04]  /*0950*/  LEA R28, P1, R3, UR4, 0x2 ;  /* 0x00000004031c7c11 */ /* 0x002fc8000f8210ff */
[----:B------:R-:W-:Y:S01]  /*0960*/  LEA.HI.X R29, R3, UR5, R0, 0x2, P1 ;  /* 0x00000005031d7c11 */ /* 0x000fe200088f1400 */
[----:B--2---:R-:W-:-:S14]  /*0970*/  DSETP.GT.AND P0, PT, R4, R16, PT ;  /* 0x000000100400722a */ /* 0x004fdc0003f04000 */
[----:B------:R-:W-:Y:S05]  /*0980*/  @P0 EXIT ;  /* 0x000000000000094d */ /* 0x000fea0003800000 */
[----:B------:R-:W0:Y:S01]  /*0990*/  LDC.64 R26, c[0x0][0x400] ;  /* 0x00010000ff1a7b82 */ /* 0x000e220000000a00 */
[----:B------:R1:W2:Y:S02]  /*09a0*/  F2F.F64.F32 R32, R40 ;  /* 0x0000002800207310 */ /* 0x0002a40000201800 */
[----:B012---:R-:W-:-:S07]  /*09b0*/  IMAD.WIDE.U32 R26, R36, 0x4, R26 ;  /* 0x00000004241a7825 */ /* 0x007fce00078e001a */
.L_x_12:
[----:B------:R-:W-:Y:S01]  /*09c0*/  DSETP.GEU.AND P0, PT, R4, R18, PT ;  /* 0x000000120400722a */ /* 0x000fe20003f0e000 */
[----:B------:R-:W-:Y:S05]  /*09d0*/  YIELD ;  /* 0x0000000000007946 */ /* 0x000fea0003800000 */
[----:B------:R-:W-:Y:S08]  /*09e0*/  BSSY.RECONVERGENT B6, `(.L_x_7) ;  /* 0x0000041000067945 */ /* 0x000ff00003800200 */
[----:B------:R-:W-:Y:S01]  /*09f0*/  @!P0 VIADD R2, R2, 0x1 ;  /* 0x0000000102028836 */ /* 0x000fe20000000000 */
[----:B------:R-:W-:Y:S06]  /*0a00*/  @!P0 BRA `(.L_x_8) ;  /* 0x0000000000f88947 */ /* 0x000fec0003800000 */
[----:B------:R-:W0:Y:S01]  /*0a10*/  LDC.64 R4, c[0x0][0x3f8] ;  /* 0x0000fe00ff047b82 */ /* 0x000e220000000a00 */
[----:B------:R-:W2:Y:S01]  /*0a20*/  LDG.E R0, desc[UR36][R28.64] ;  /* 0x000000241c007981 */ /* 0x000ea2000c1e1900 */
[----:B0-----:R-:W-:-:S06]  /*0a30*/  IMAD.WIDE R4, R2, 0x4, R4 ;  /* 0x0000000402047825 */ /* 0x001fcc00078e0204 */
[----:B------:R-:W3:Y:S02]  /*0a40*/  LDG.E R4, desc[UR36][R4.64] ;  /* 0x0000002404047981 */ /* 0x000ee4000c1e1900 */
[----:B---3--:R-:W-:-:S05]  /*0a50*/  IMAD.MOV R3, RZ, RZ, -R4 ;  /* 0x000000ffff037224 */ /* 0x008fca00078e0a04 */
[----:B--2---:R-:W-:-:S13]  /*0a60*/  ISETP.NE.AND P0, PT, R0, R3, PT ;  /* 0x000000030000720c */ /* 0x004fda0003f05270 */
[----:B------:R-:W-:Y:S01]  /*0a70*/  @P0 IADD3 R2, PT, PT, R2, 0x1, RZ ;  /* 0x0000000102020810 */ /* 0x000fe20007ffe0ff */
[----:B------:R-:W-:Y:S06]  /*0a80*/  @P0 BRA `(.L_x_8) ;  /* 0x0000000000d80947 */ /* 0x000fec0003800000 */
[----:B------:R-:W2:Y:S01]  /*0a90*/  LDG.E R3, desc[UR36][R22.64] ;  /* 0x0000002416037981 */ /* 0x000ea2000c1e1900 */
[----:B------:R-:W0:Y:S01]  /*0aa0*/  LDC.64 R6, c[0x0][0x380] ;  /* 0x0000e000ff067b82 */ /* 0x000e220000000a00 */
[----:B--2---:R-:W-:-:S04]  /*0ab0*/  IMAD.IADD R3, R2, 0x1, R3 ;  /* 0x0000000102037824 */ /* 0x004fc800078e0203 */
[----:B0-----:R-:W-:-:S06]  /*0ac0*/  IMAD.WIDE R4, R3, 0x4, R6 ;  /* 0x0000000403047825 */ /* 0x001fcc00078e0206 */
[----:B------:R-:W2:Y:S02]  /*0ad0*/  LDG.E R5, desc[UR36][R4.64] ;  /* 0x0000002404057981 */ /* 0x000ea4000c1e1900 */
[----:B--2---:R-:W-:-:S13]  /*0ae0*/  FSETP.GEU.AND P0, PT, R40, R5, PT ;  /* 0x000000052800720b */ /* 0x004fda0003f0e000 */
[----:B------:R-:W-:Y:S01]  /*0af0*/  @!P0 VIADD R2, R2, 0x1 ;  /* 0x0000000102028836 */ /* 0x000fe20000000000 */
[----:B------:R-:W-:Y:S06]  /*0b00*/  @!P0 BRA `(.L_x_8) ;  /* 0x0000000000b88947 */ /* 0x000fec0003800000 */
[----:B------:R-:W2:Y:S01]  /*0b10*/  LDG.E R9, desc[UR36][R24.64] ;  /* 0x0000002418097981 */ /* 0x000ea2000c1e1900 */
[----:B------:R-:W-:-:S05]  /*0b20*/  IADD3 R5, PT, PT, R41, R2, RZ ;  /* 0x0000000229057210 */ /* 0x000fca0007ffe0ff */
[----:B------:R-:W-:-:S05]  /*0b30*/  IMAD.WIDE R4, R5, 0x4, R6 ;  /* 0x0000000405047825 */ /* 0x000fca00078e0206 */
[----:B------:R-:W3:Y:S01]  /*0b40*/  LDG.E R0, desc[UR36][R4.64] ;  /* 0x0000002404007981 */ /* 0x000ee2000c1e1900 */
[----:B--2---:R-:W-:-:S06]  /*0b50*/  IMAD.WIDE R8, R9, 0x4, R6 ;  /* 0x0000000409087825 */ /* 0x004fcc00078e0206 */
[----:B------:R-:W2:Y:S01]  /*0b60*/  LDG.E R8, desc[UR36][R8.64] ;  /* 0x0000002408087981 */ /* 0x000ea2000c1e1900 */
[----:B---3--:R-:W0:Y:S01]  /*0b70*/  F2F.F64.F32 R6, R0 ;  /* 0x0000000000067310 */ /* 0x008e220000201800 */
[----:B------:R-:W-:Y:S01]  /*0b80*/  UMOV UR4, 0xa0b5ed8d ;  /* 0xa0b5ed8d00047882 */ /* 0x000fe20000000000 */
[----:B0-----:R-:W-:Y:S01]  /*0b90*/  DADD R6, R32, R6 ;  /* 0x0000000020067229 */ /* 0x001fe20000000006 */
[----:B------:R-:W-:-:S05]  /*0ba0*/  UMOV UR5, 0x3eb0c6f7 ;  /* 0x3eb0c6f700057882 */ /* 0x000fca0000000000 */
[----:B--2---:R-:W0:Y:S02]  /*0bb0*/  F2F.F64.F32 R10, R8 ;  /* 0x00000008000a7310 */ /* 0x004e240000201800 */
[----:B0-----:R-:W-:-:S08]  /*0bc0*/  DADD R6, R6, -R10 ;  /* 0x0000000006067229 */ /* 0x001fd0000000080a */
[----:B------:R-:W-:-:S14]  /*0bd0*/  DSETP.GE.AND P0, PT, R6, -UR4, PT ;  /* 0x8000000406007e2a */ /* 0x000fdc000bf06000 */
[----:B------:R-:W-:Y:S05]  /*0be0*/  @!P0 BRA `(.L_x_9) ;  /* 0x00000000007c8947 */ /* 0x000fea0003800000 */
[----:B------:R-:W-:-:S06]  /*0bf0*/  IMAD.MOV.U32 R37, RZ, RZ, 0x1 ;  /* 0x00000001ff257424 */ /* 0x000fcc00078e00ff */
[----:B------:R-:W2:Y:S02]  /*0c00*/  ATOMG.E.ADD.STRONG.GPU PT, R37, desc[UR36][R26.64], R37 ;  /* 0x800000251a2579a8 */ /* 0x000ea400081ef124 */
[----:B--2---:R-:W-:-:S05]  /*0c10*/  IMAD.IADD R15, R34, 0x1, R37 ;  /* 0x00000001220f7824 */ /* 0x004fca00078e0225 */
[----:B------:R-:W-:-:S13]  /*0c20*/  ISETP.GT.AND P0, PT, R15, R35, PT ;  /* 0x000000230f00720c */ /* 0x000fda0003f04270 */
[----:B------:R-:W-:Y:S05]  /*0c30*/  @!P0 BRA `(.L_x_10) ;  /* 0x0000000000388947 */ /* 0x000fea0003800000 */
[----:B------:R-:W0:Y:S01]  /*0c40*/  LDCU UR4, c[0x0][0x2f8] ;  /* 0x00005f00ff0477ac */ /* 0x000e220008000800 */
[----:B------:R-:W-:Y:S01]  /*0c50*/  MOV R8, 0x0 ;  /* 0x0000000000087802 */ /* 0x000fe20000000f00 */
[----:B------:R-:W-:Y:S01]  /*0c60*/  IMAD.MOV.U32 R7, RZ, RZ, R38 ;  /* 0x000000ffff077224 */ /* 0x000fe200078e0026 */
[----:B------:R-:W-:-:S04]  /*0c70*/  MOV R6, R39 ;  /* 0x0000002700067202 */ /* 0x000fc80000000f00 */
[----:B------:R-:W1:Y:S01]  /*0c80*/  LDC.64 R8, c[0x4][R8] ;  /* 0x0100000008087b82 */ /* 0x000e620000000a00 */
[----:B0-----:R-:W-:Y:S01]  /*0c90*/  IADD3 R0, PT, PT, R39, -UR4, RZ ;  /* 0x8000000427007c10 */ /* 0x001fe2000fffe0ff */
[----:B------:R-:W0:Y:S04]  /*0ca0*/  LDCU.64 UR4, c[0x4][0xc0] ;  /* 0x01001800ff0477ac */ /* 0x000e280008000a00 */
[----:B------:R2:W-:Y:S04]  /*0cb0*/  STL.64 [R0+0x8], R36 ;  /* 0x0000082400007387 */ /* 0x0005e80000100a00 */
[----:B------:R2:W-:Y:S01]  /*0cc0*/  STL.64 [R0], R34 ;  /* 0x0000002200007387 */ /* 0x0005e20000100a00 */
[----:B0-----:R-:W-:-:S02]  /*0cd0*/  IMAD.U32 R4, RZ, RZ, UR4 ;  /* 0x00000004ff047e24 */ /* 0x001fc4000f8e00ff */
[----:B--2---:R-:W-:-:S07]  /*0ce0*/  IMAD.U32 R5, RZ, RZ, UR5 ;  /* 0x00000005ff057e24 */ /* 0x004fce000f8e00ff */
[----:B------:R-:W-:-:S07]  /*0cf0*/  LEPC R20, `(.L_x_11) ;  /* 0x000000001014794e */ /* 0x000fce0000000000 */
[----:B-1----:R-:W-:Y:S05]  /*0d00*/  CALL.ABS.NOINC R8 ;  /* 0x0000000008007343 */ /* 0x002fea0003c00000 */
.L_x_11:
[----:B------:R-:W-:Y:S05]  /*0d10*/  BRA `(.L_x_8) ;  /* 0x0000000000347947 */ /* 0x000fea0003800000 */
.L_x_10:
[----:B------:R-:W2:Y:S01]  /*0d20*/  LDG.E R5, desc[UR36][R4.64] ;  /* 0x0000002404057981 */ /* 0x000ea2000c1e1900 */
[----:B------:R-:W0:Y:S01]  /*0d30*/  LDC.64 R6, c[0x0][0x3b0] ;  /* 0x0000ec00ff067b82 */ /* 0x000e220000000a00 */
[----:B------:R-:W-:-:S07]  /*0d40*/  IMAD.IADD R13, R30, 0x1, -R41 ;  /* 0x000000011e0d7824 */ /* 0x000fce00078e0a29 */
[----:B------:R-:W1:Y:S08]  /*0d50*/  LDC.64 R8, c[0x0][0x3b8] ;  /* 0x0000ee00ff087b82 */ /* 0x000e700000000a00 */
[----:B------:R-:W3:Y:S01]  /*0d60*/  LDC.64 R10, c[0x0][0x3c0] ;  /* 0x0000f000ff0a7b82 */ /* 0x000ee20000000a00 */
[----:B0-----:R-:W-:-:S04]  /*0d70*/  IMAD.WIDE R6, R15, 0x4, R6 ;  /* 0x000000040f067825 */ /* 0x001fc800078e0206 */
[----:B-1----:R-:W-:-:S04]  /*0d80*/  IMAD.WIDE R8, R15, 0x4, R8 ;  /* 0x000000040f087825 */ /* 0x002fc800078e0208 */
[----:B---3--:R-:W-:-:S04]  /*0d90*/  IMAD.WIDE R10, R15, 0x4, R10 ;  /* 0x000000040f0a7825 */ /* 0x008fc800078e020a */
[----:B--2---:R-:W-:-:S05]  /*0da0*/  FADD R3, R40, R5 ;  /* 0x0000000528037221 */ /* 0x004fca0000000000 */
[----:B------:R0:W-:Y:S04]  /*0db0*/  STG.E desc[UR36][R6.64], R3 ;  /* 0x0000000306007986 */ /* 0x0001e8000c101924 */
[----:B------:R0:W-:Y:S04]  /*0dc0*/  STG.E desc[UR36][R8.64], R13 ;  /* 0x0000000d08007986 */ /* 0x0001e8000c101924 */
[----:B------:R0:W-:Y:S02]  /*0dd0*/  STG.E desc[UR36][R10.64], R2 ;  /* 0x000000020a007986 */ /* 0x0001e4000c101924 */
.L_x_9:
[----:B0-----:R-:W-:-:S07]  /*0de0*/  IADD3 R2, PT, PT, R2, 0x1, RZ ;  /* 0x0000000102027810 */ /* 0x001fce0007ffe0ff */
.L_x_8:
[----:B------:R-:W-:Y:S05]  /*0df0*/  BSYNC.RECONVERGENT B6 ;  /* 0x0000000000067941 */ /* 0x000fea0003800200 */
.L_x_7:
[----:B------:R-:W-:-:S05]  /*0e00*/  IMAD.U32 R9, RZ, RZ, UR38 ;  /* 0x00000026ff097e24 */ /* 0x000fca000f8e00ff */
[----:B------:R-:W-:-:S13]  /*0e10*/  ISETP.GT.AND P0, PT, R2, R9, PT ;  /* 0x000000090200720c */ /* 0x000fda0003f04270 */
[----:B------:R-:W-:Y:S05]  /*0e20*/  @P0 BRA `(.L_x_6) ;  /* 0x0000000000180947 */ /* 0x000fea0003800000 */
[----:B------:R-:W0:Y:S02]  /*0e30*/  LDC.64 R4, c[0x0][0x3d0] ;  /* 0x0000f400ff047b82 */ /* 0x000e240000000a00 */
[----:B0-----:R-:W-:-:S06]  /*0e40*/  IMAD.WIDE R4, R2, 0x8, R4 ;  /* 0x0000000802047825 */ /* 0x001fcc00078e0204 */
[----:B------:R-:W2:Y:S02]  /*0e50*/  LDG.E.64 R4, desc[UR36][R4.64] ;  /* 0x0000002404047981 */ /* 0x000ea4000c1e1b00 */
[----:B--2---:R-:W-:-:S14]  /*0e60*/  DSETP.GT.AND P0, PT, R4, R16, PT ;  /* 0x000000100400722a */ /* 0x004fdc0003f04000 */
[----:B------:R-:W-:Y:S05]  /*0e70*/  @!P0 BRA `(.L_x_12) ;  /* 0xfffffff800d08947 */ /* 0x000fea000383ffff */
[----:B------:R-:W-:Y:S05]  /*0e80*/  EXIT ;  /* 0x000000000000794d */ /* 0x000fea0003800000 */
.L_x_6:
[----:B------:R-:W-:Y:S05]  /*0e90*/  BSYNC B7 ;  /* 0x0000000000077941 */ /* 0x000fea0003800000 */
.L_x_5:
[----:B------:R-:W-:Y:S01]  /*0ea0*/  IMAD.MOV.U32 R8, RZ, RZ, R2 ;  /* 0x000000ffff087224 */ /* 0x000fe200078e0002 */
[----:B------:R-:W-:Y:S01]  /*0eb0*/  MOV R31, RZ ;  /* 0x000000ff001f7202 */ /* 0x000fe20000000f00 */
[----:B------:R0:W-:Y:S01]  /*0ec0*/  STL [R1+0x8], R36 ;  /* 0x0000082401007387 */ /* 0x0001e20000100800 */
[----:B------:R-:W-:Y:S01]  /*0ed0*/  MOV R0, 0x0 ;  /* 0x0000000000007802 */ /* 0x000fe20000000f00 */
[----:B------:R-:W1:Y:S01]  /*0ee0*/  LDCU.64 UR4, c[0x4][0xb8] ;  /* 0x01001700ff0477ac */ /* 0x000e620008000a00 */
[----:B------:R-:W-:Y:S01]  /*0ef0*/  MOV R6, R39 ;  /* 0x0000002700067202 */ /* 0x000fe20000000f00 */
[----:B------:R0:W-:Y:S01]  /*0f00*/  STL.64 [R1], R8 ;  /* 0x0000000801007387 */ /* 0x0001e20000100a00 */
[----:B------:R0:W2:Y:S01]  /*0f10*/  LDC.64 R2, c[0x4][R0] ;  /* 0x0100000000027b82 */ /* 0x0000a20000000a00 */
[----:B------:R-:W-:Y:S02]  /*0f20*/  IMAD.MOV.U32 R7, RZ, RZ, R38 ;  /* 0x000000ffff077224 */ /* 0x000fe400078e0026 */
[----:B------:R0:W-:Y:S01]  /*0f30*/  STL.64 [R1+0x10], R30 ;  /* 0x0000101e01007387 */ /* 0x0001e20000100a00 */
[----:B-1----:R-:W-:-:S02]  /*0f40*/  IMAD.U32 R4, RZ, RZ, UR4 ;  /* 0x00000004ff047e24 */ /* 0x002fc4000f8e00ff */
[----:B0-----:R-:W-:-:S07]  /*0f50*/  IMAD.U32 R5, RZ, RZ, UR5 ;  /* 0x00000005ff057e24 */ /* 0x001fce000f8e00ff */
[----:B------:R-:W-:-:S07]  /*0f60*/  LEPC R20, `(.L_x_13) ;  /* 0x000000001014794e */ /* 0x000fce0000000000 */
[----:B--2---:R-:W-:Y:S05]  /*0f70*/  CALL.ABS.NOINC R2 ;  /* 0x0000000002007343 */ /* 0x004fea0003c00000 */
.L_x_13:
[----:B------:R-:W-:Y:S05]  /*0f80*/  EXIT ;  /* 0x000000000000794d */ /* 0x000fea0003800000 */
.L_x_14:
[----:B------:R-:W-:-:S00]  /*0f90*/  BRA `(.L_x_14) ;  /* 0xfffffffc00fc7947 */ /* 0x000fc0000383ffff */
[----:B------:R-:W-:-:S00]  /*0fa0*/  NOP ;  /* 0x0000000000007918 */ /* 0x000fc00000000000 */
        /* <DEDUP_REMOVED lines=13> */
.L_x_167:


//--------------------- .text._Z13get_candidatePfS_PiiS0_fS_S0_S0_S0_PdiS1_dS0_S0_ --------------------------
	.section	.text._Z13get_candidatePfS_PiiS0_fS_S0_S0_S0_PdiS1_dS0_S0_,"ax",@progbits
	.align	128
        .global         _Z13get_candidatePfS_PiiS0_fS_S0_S0_S0_PdiS1_dS0_S0_
        .type           _Z13get_candidatePfS_PiiS0_fS_S0_S0_S0_PdiS1_dS0_S0_,@function
        .size           _Z13get_candidatePfS_PiiS0_fS_S0_S0_S0_PdiS1_dS0_S0_,(.L_x_168 - _Z13get_candidatePfS_PiiS0_fS_S0_S0_S0_PdiS1_dS0_S0_)
        .other          _Z13get_candidatePfS_PiiS0_fS_S0_S0_S0_PdiS1_dS0_S0_,@"STO_CUDA_ENTRY STV_DEFAULT"
_Z13get_candidatePfS_PiiS0_fS_S0_S0_S0_PdiS1_dS0_S0_:
.text._Z13get_candidatePfS_PiiS0_fS_S0_S0_S0_PdiS1_dS0_S0_:
[----:B------:R-:W0:Y:S01]  /*0000*/  LDC R1, c[0x0][0x37c] ;  /* 0x0000df00ff017b82 */ /* 0x000e220000000800 */
[----:B------:R-:W1:Y:S01]  /*0010*/  S2R R26, SR_CTAID.X ;  /* 0x00000000001a7919 */ /* 0x000e620000002500 */
[----:B------:R-:W2:Y:S01]  /*0020*/  LDCU UR5, c[0x0][0x2fc] ;  /* 0x00005f80ff0577ac */ /* 0x000ea20008000800 */
[----:B0-----:R-:W-:Y:S01]  /*0030*/  VIADD R1, R1, 0xffffffe0 ;  /* 0xffffffe001017836 */ /* 0x001fe20000000000 */
[----:B------:R-:W1:Y:S01]  /*0040*/  S2R R3, SR_TID.X ;  /* 0x0000000000037919 */ /* 0x000e620000002100 */
[----:B------:R-:W1:Y:S01]  /*0050*/  LDCU UR6, c[0x0][0x360] ;  /* 0x00006c00ff0677ac */ /* 0x000e620008000800 */
[----:B------:R-:W0:Y:S01]  /*0060*/  LDCU UR7, c[0x0][0x398] ;  /* 0x00007300ff0777ac */ /* 0x000e220008000800 */
[----:B------:R-:W3:Y:S02]  /*0070*/  LDCU UR4, c[0x0][0x2f8] ;  /* 0x00005f00ff0477ac */ /* 0x000ee40008000800 */
[----:B---3--:R-:W-:-:S04]  /*0080*/  IADD3 R2, P1, PT, R1, UR4, RZ ;  /* 0x0000000401027c10 */ /* 0x008fc8000ff3e0ff */
[----:B--2---:R-:W-:Y:S01]  /*0090*/  IADD3.X R22, PT, PT, RZ, UR5, RZ, P1, !PT ;  /* 0x00000005ff167c10 */ /* 0x004fe20008ffe4ff */
[----:B-1----:R-:W-:-:S04]  /*00a0*/  IMAD R26, R26, UR6, R3 ;  /* 0x000000061a1a7c24 */ /* 0x002fc8000f8e0203 */
[----:B------:R-:W-:-:S05]  /*00b0*/  VIADD R0, R26, 0x1 ;  /* 0x000000011a007836 */ /* 0x000fca0000000000 */
[----:B0-----:R-:W-:-:S13]  /*00c0*/  ISETP.GE.AND P0, PT, R0, UR7, PT ;  /* 0x0000000700007c0c */ /* 0x001fda000bf06270 */
[----:B------:R-:W-:Y:S05]  /*00d0*/  @P0 EXIT ;  /* 0x000000000000094d */ /* 0x000fea0003800000 */
[----:B------:R-:W0:Y:S01]  /*00e0*/  LDC.64 R4, c[0x0][0x390] ;  /* 0x0000e400ff047b82 */ /* 0x000e220000000a00 */
[----:B------:R-:W1:Y:S01]  /*00f0*/  LDCU.64 UR36, c[0x0][0x358] ;  /* 0x00006b00ff2477ac */ /* 0x000e620008000a00 */
[----:B0-----:R-:W-:-:S05]  /*0100*/  IMAD.WIDE R4, R26, 0x4, R4 ;  /* 0x000000041a047825 */ /* 0x001fca00078e0204 */
[----:B-1----:R-:W2:Y:S04]  /*0110*/  LDG.E R32, desc[UR36][R4.64] ;  /* 0x0000002404207981 */ /* 0x002ea8000c1e1900 */
[----:B------:R-:W2:Y:S02]  /*0120*/  LDG.E R30, desc[UR36][R4.64+0x4] ;  /* 0x00000424041e7981 */ /* 0x000ea4000c1e1900 */
[----:B--2---:R-:W-:-:S13]  /*0130*/  ISETP.GE.AND P0, PT, R32, R30, PT ;  /* 0x0000001e2000720c */ /* 0x004fda0003f06270 */
[----:B------:R-:W-:Y:S05]  /*0140*/  @P0 EXIT ;  /* 0x000000000000094d */ /* 0x000fea0003800000 */
[----:B------:R-:W0:Y:S08]  /*0150*/  LDC.64 R4, c[0x0][0x3c8] ;  /* 0x0000f200ff047b82 */ /* 0x000e300000000a00 */
[----:B------:R-:W1:Y:S08]  /*0160*/  LDC.64 R36, c[0x0][0x3a0] ;  /* 0x0000e800ff247b82 */ /* 0x000e700000000a00 */
[----:B------:R-:W2:Y:S01]  /*0170*/  LDC.64 R34, c[0x0][0x380] ;  /* 0x0000e000ff227b82 */ /* 0x000ea20000000a00 */
[----:B0-----:R-:W-:-:S05]  /*0180*/  IMAD.WIDE R4, R26, 0x4, R4 ;  /* 0x000000041a047825 */ /* 0x001fca00078e0204 */
[----:B------:R0:W5:Y:S04]  /*0190*/  LDG.E R28, desc[UR36][R4.64+0x4] ;  /* 0x00000424041c7981 */ /* 0x000168000c1e1900 */
[----:B------:R0:W5:Y:S01]  /*01a0*/  LDG.E R29, desc[UR36][R4.64] ;  /* 0x00000024041d7981 */ /* 0x000162000c1e1900 */
[----:B------:R-:W-:Y:S02]  /*01b0*/  IMAD.MOV.U32 R27, RZ, RZ, R32 ;  /* 0x000000ffff1b7224 */ /* 0x000fe400078e0020 */
[----:B-1----:R-:W-:-:S04]  /*01c0*/  IMAD.WIDE R36, R26, 0x4, R36 ;  /* 0x000000041a247825 */ /* 0x002fc800078e0224 */
[----:B--2---:R-:W-:-:S07]  /*01d0*/  IMAD.WIDE R34, R32, 0x4, R34 ;  /* 0x0000000420227825 */ /* 0x004fce00078e0222 */
.L_x_31:
[----:B------:R-:W2:Y:S01]  /*01e0*/  LDG.E R7, desc[UR36][R36.64] ;  /* 0x0000002424077981 */ /* 0x000ea2000c1e1900 */
[----:B0-----:R-:W2:Y:S02]  /*01f0*/  LDC.64 R4, c[0x0][0x380] ;  /* 0x0000e000ff047b82 */ /* 0x001ea40000000a00 */
[----:B--2---:R-:W-:-:S04]  /*0200*/  IMAD.WIDE R6, R7, 0x4, R4 ;  /* 0x0000000407067825 */ /* 0x004fc800078e0204 */
[----:B------:R-:W-:Y:S02]  /*0210*/  IMAD.WIDE R4, R27, 0x4, R4 ;  /* 0x000000041b047825 */ /* 0x000fe400078e0204 */
[----:B------:R-:W2:Y:S04]  /*0220*/  LDG.E R6, desc[UR36][R6.64] ;  /* 0x0000002406067981 */ /* 0x000ea8000c1e1900 */
[----:B------:R-:W3:Y:S01]  /*0230*/  LDG.E R23, desc[UR36][R4.64] ;  /* 0x0000002404177981 */ /* 0x000ee2000c1e1900 */
[----:B------:R-:W-:Y:S01]  /*0240*/  BSSY.RECONVERGENT B7, `(.L_x_15) ;  /* 0x00000cf000077945 */ /* 0x000fe20003800200 */
[----:B--2---:R-:W-:-:S05]  /*0250*/  FMUL R0, R6, 0.5 ;  /* 0x3f00000006007820 */ /* 0x004fca0000400000 */
[----:B---3--:R-:W-:-:S13]  /*0260*/  FSETP.GT.AND P0, PT, R23, R0, PT ;  /* 0x000000001700720b */ /* 0x008fda0003f04000 */
[----:B------:R-:W-:Y:S05]  /*0270*/  @!P0 BRA `(.L_x_16) ;  /* 0x0000000c002c8947 */ /* 0x000fea0003800000 */
[----:B------:R-:W0:Y:S01]  /*0280*/  LDC.64 R4, c[0x0][0x388] ;  /* 0x0000e200ff047b82 */ /* 0x000e220000000a00 */
[----:B------:R-:W1:Y:S01]  /*0290*/  LDCU UR4, c[0x0][0x3a8] ;  /* 0x00007500ff0477ac */ /* 0x000e620008000800 */
[----:B0-----:R-:W-:-:S06]  /*02a0*/  IMAD.WIDE R4, R27, 0x4, R4 ;  /* 0x000000041b047825 */ /* 0x001fcc00078e0204 */
[----:B------:R-:W1:Y:S02]  /*02b0*/  LDG.E R4, desc[UR36][R4.64] ;  /* 0x0000002404047981 */ /* 0x000e64000c1e1900 */
[----:B-1----:R-:W-:-:S13]  /*02c0*/  FSETP.GE.AND P0, PT, R4, UR4, PT ;  /* 0x0000000404007c0b */ /* 0x002fda000bf06000 */
[----:B------:R-:W-:Y:S05]  /*02d0*/  @!P0 BRA `(.L_x_16) ;  /* 0x0000000c00148947 */ /* 0x000fea0003800000 */
[----:B-----5:R-:W-:-:S13]  /*02e0*/  ISETP.GE.AND P0, PT, R29, R28, PT ;  /* 0x0000001c1d00720c */ /* 0x020fda0003f06270 */
[----:B------:R-:W-:Y:S05]  /*02f0*/  @P0 EXIT ;  /* 0x000000000000094d */ /* 0x000fea0003800000 */
[C---:B------:R-:W-:Y:S01]  /*0300*/  VIADD R0, R32.reuse, 0x281 ;  /* 0x0000028120007836 */ /* 0x040fe20000000000 */
[----:B------:R-:W0:Y:S01]  /*0310*/  LDC.64 R10, c[0x0][0x3d0] ;  /* 0x0000f400ff0a7b82 */ /* 0x000e220000000a00 */
[----:B------:R-:W-:-:S03]  /*0320*/  IADD3 R33, PT, PT, -R32, R27, RZ ;  /* 0x0000001b20217210 */ /* 0x000fc60007ffe1ff */
[----:B------:R-:W-:-:S04]  /*0330*/  ISETP.NE.AND P0, PT, R27, R0, PT ;  /* 0x000000001b00720c */ /* 0x000fc80003f05270 */
[----:B------:R-:W-:Y:S01]  /*0340*/  ISETP.NE.OR P0, PT, R26, 0x4a11, P0 ;  /* 0x00004a111a00780c */ /* 0x000fe20000705670 */
[----:B------:R-:W1:Y:S08]  /*0350*/  LDC.64 R6, c[0x0][0x3e0] ;  /* 0x0000f800ff067b82 */ /* 0x000e700000000a00 */
[----:B------:R-:W2:Y:S04]  /*0360*/  LDC.64 R4, c[0x0][0x3e8] ;  /* 0x0000fa00ff047b82 */ /* 0x000ea80000000a00 */
[----:B------:R-:W-:-:S02]  /*0370*/  @!P0 IMAD.MOV.U32 R16, RZ, RZ, -0x71991687 ;  /* 0x8e66e979ff108424 */ /* 0x000fc400078e00ff */
[----:B------:R-:W-:Y:S02]  /*0380*/  @!P0 IMAD.MOV.U32 R17, RZ, RZ, 0x4091e23e ;  /* 0x4091e23eff118424 */ /* 0x000fe400078e00ff */
[----:B------:R-:W3:Y:S01]  /*0390*/  @!P0 LDC.64 R14, c[0x0][0x3e0] ;  /* 0x0000f800ff0e8b82 */ /* 0x000ee20000000a00 */
[----:B0-----:R-:W-:-:S06]  /*03a0*/  IMAD.WIDE R10, R33, 0x8, R10 ;  /* 0x00000008210a7825 */ /* 0x001fcc00078e020a */
[----:B------:R-:W4:Y:S01]  /*03b0*/  LDG.E.64 R10, desc[UR36][R10.64] ;  /* 0x000000240a0a7981 */ /* 0x000f22000c1e1b00 */
[----:B-1----:R-:W-:-:S03]  /*03c0*/  IMAD.WIDE R6, R26, 0x8, R6 ;  /* 0x000000081a067825 */ /* 0x002fc600078e0206 */
[----:B---3--:R4:W-:Y:S04]  /*03d0*/  @!P0 STG.E.64 desc[UR36][R14.64+0x25088], R16 ;  /* 0x025088100e008986 */ /* 0x0089e8000c101b24 */
[----:B------:R-:W3:Y:S01]  /*03e0*/  LDG.E.64 R6, desc[UR36][R6.64] ;  /* 0x0000002406067981 */ /* 0x000ee2000c1e1b00 */
[----:B------:R-:W-:Y:S01]  /*03f0*/  UMOV UR4, 0xe9c66d63 ;  /* 0xe9c66d6300047882 */ /* 0x000fe20000000000 */
[----:B------:R-:W-:Y:S01]  /*0400*/  UMOV UR5, 0x3ff01dcd ;  /* 0x3ff01dcd00057882 */ /* 0x000fe20000000000 */
[----:B------:R-:W-:Y:S01]  /*0410*/  IADD3 R0, PT, PT, R32, 0x91, RZ ;  /* 0x0000009120007810 */ /* 0x000fe20007ffe0ff */
[----:B------:R-:W-:Y:S01]  /*0420*/  UMOV UR6, 0x88e368f1 ;  /* 0x88e368f100067882 */ /* 0x000fe20000000000 */
[----:B------:R-:W-:Y:S02]  /*0430*/  UMOV UR7, 0x3ef4f8b5 ;  /* 0x3ef4f8b500077882 */ /* 0x000fe40000000000 */
[----:B------:R-:W-:-:S04]  /*0440*/  ISETP.NE.AND P0, PT, R27, R0, PT ;  /* 0x000000001b00720c */ /* 0x000fc80003f05270 */
[----:B------:R-:W-:Y:S01]  /*0450*/  ISETP.EQ.AND P1, PT, R26, 0x99e, !P0 ;  /* 0x0000099e1a00780c */ /* 0x000fe20004722270 */
[----:B------:R-:W-:Y:S03]  /*0460*/  BSSY.RECONVERGENT B6, `(.L_x_17) ;  /* 0x0000019000067945 */ /* 0x000fe60003800200 */
[----:B------:R-:W-:Y:S01]  /*0470*/  P2R R31, PR, RZ, 0x2 ;  /* 0x00000002ff1f7803 */ /* 0x000fe20000000000 */
[----:B---3--:R-:W-:Y:S01]  /*0480*/  DADD R8, R6, -UR4 ;  /* 0x8000000406087e29 */ /* 0x008fe20008000000 */
[----:B------:R-:W-:Y:S01]  /*0490*/  UMOV UR4, 0x88e368f1 ;  /* 0x88e368f100047882 */ /* 0x000fe20000000000 */
[----:B------:R-:W-:-:S06]  /*04a0*/  UMOV UR5, 0x3ef4f8b5 ;  /* 0x3ef4f8b500057882 */ /* 0x000fcc0000000000 */
[C-C-:B------:R-:W-:Y:S02]  /*04b0*/  DFMA R12, R8.reuse, -UR4, R8.reuse ;  /* 0x80000004080c7c2b */ /* 0x140fe40008000008 */
[----:B------:R-:W-:-:S06]  /*04c0*/  DFMA R8, R8, UR6, R8 ;  /* 0x0000000608087c2b */ /* 0x000fcc0008000008 */
[--C-:B--2---:R-:W-:Y:S02]  /*04d0*/  DADD R12, R12, -R4.reuse ;  /* 0x000000000c0c7229 */ /* 0x104fe40000000804 */
[----:B------:R-:W-:-:S06]  /*04e0*/  DADD R8, R8, -R4 ;  /* 0x0000000008087229 */ /* 0x000fcc0000000804 */
[C---:B----4-:R-:W-:Y:S02]  /*04f0*/  DADD R16, -R10.reuse, R12 ;  /* 0x000000000a107229 */ /* 0x050fe4000000010c */
[----:B------:R-:W-:Y:S01]  /*0500*/  DADD R18, -R10, R8 ;  /* 0x000000000a127229 */ /* 0x000fe20000000108 */
[----:B------:R-:W-:Y:S10]  /*0510*/  @!P1 BRA `(.L_x_18) ;  /* 0x0000000000349947 */ /* 0x000ff40003800000 */
[----:B------:R-:W0:Y:S01]  /*0520*/  LDC.64 R8, c[0x0][0x3e0] ;  /* 0x0000f800ff087b82 */ /* 0x000e220000000a00 */
[----:B------:R-:W-:Y:S01]  /*0530*/  MOV R12, 0x0 ;  /* 0x00000000000c7802 */ /* 0x000fe20000000f00 */
[----:B------:R-:W1:Y:S01]  /*0540*/  LDCU.64 UR4, c[0x4][0x80] ;  /* 0x01001000ff0477ac */ /* 0x000e620008000a00 */
[----:B0-----:R-:W2:Y:S05]  /*0550*/  LDG.E.64 R8, desc[UR36][R8.64+0x4cf0] ;  /* 0x004cf02408087981 */ /* 0x001eaa000c1e1b00 */
[----:B------:R-:W0:Y:S01]  /*0560*/  LDC.64 R12, c[0x4][R12] ;  /* 0x010000000c0c7b82 */ /* 0x000e220000000a00 */
[----:B-1----:R-:W-:Y:S01]  /*0570*/  IMAD.U32 R4, RZ, RZ, UR4 ;  /* 0x00000004ff047e24 */ /* 0x002fe2000f8e00ff */
[----:B------:R-:W-:Y:S01]  /*0580*/  MOV R6, R2 ;  /* 0x0000000200067202 */ /* 0x000fe20000000f00 */
[----:B------:R1:W-:Y:S01]  /*0590*/  STL.128 [R1+0x10], R16 ;  /* 0x0000101001007387 */ /* 0x0003e20000100c00 */
[----:B------:R-:W-:-:S02]  /*05a0*/  IMAD.U32 R5, RZ, RZ, UR5 ;  /* 0x00000005ff057e24 */ /* 0x000fc4000f8e00ff */
[----:B------:R-:W-:Y:S01]  /*05b0*/  IMAD.MOV.U32 R7, RZ, RZ, R22 ;  /* 0x000000ffff077224 */ /* 0x000fe200078e0016 */
[----:B0-2---:R1:W-:Y:S06]  /*05c0*/  STL.128 [R1], R8 ;  /* 0x0000000801007387 */ /* 0x0053ec0000100c00 */
[----:B------:R-:W-:-:S07]  /*05d0*/  LEPC R20, `(.L_x_18) ;  /* 0x000000001014794e */ /* 0x000fce0000000000 */
[----:B-1----:R-:W-:Y:S05]  /*05e0*/  CALL.ABS.NOINC R12 ;  /* 0x000000000c007343 */ /* 0x002fea0003c00000 */
.L_x_18:
[----:B------:R-:W-:Y:S05]  /*05f0*/  BSYNC.RECONVERGENT B6 ;  /* 0x0000000000067941 */ /* 0x000fea0003800200 */
.L_x_17:
[----:B------:R-:W-:-:S06]  /*0600*/  DSETP.GEU.AND P0, PT, R18, 500, PT ;  /* 0x407f40001200742a */ /* 0x000fcc0003f0e000 */
[----:B------:R-:W-:-:S14]  /*0610*/  DSETP.GT.OR P0, PT, R16, 6000, !P0 ;  /* 0x40b770001000742a */ /* 0x000fdc0004704400 */
[----:B------:R-:W-:Y:S05]  /*0620*/  @P0 BRA `(.L_x_16) ;  /* 0x0000000800400947 */ /* 0x000fea0003800000 */
[----:B------:R-:W-:Y:S01]  /*0630*/  DSETP.GT.AND P0, PT, R18, 6000, PT ;  /* 0x40b770001200742a */ /* 0x000fe20003f04000 */
[----:B------:R-:W0:Y:S05]  /*0640*/  LDC.64 R4, c[0x0][0x3f0] ;  /* 0x0000fc00ff047b82 */ /* 0x000e2a0000000a00 */
[----:B------:R-:W-:Y:S02]  /*0650*/  FSEL R18, R18, RZ, !P0 ;  /* 0x000000ff12127208 */ /* 0x000fe40004000000 */
[----:B------:R-:W-:Y:S01]  /*0660*/  FSEL R19, R19, 5.732421875, !P0 ;  /* 0x40b7700013137808 */ /* 0x000fe20004000000 */
[----:B------:R-:W-:-:S03]  /*0670*/  DSETP.GEU.AND P0, PT, R16, 500, PT ;  /* 0x407f40001000742a */ /* 0x000fc60003f0e000 */
[----:B------:R-:W0:Y:S03]  /*0680*/  F2I.F64.TRUNC R7, R18 ;  /* 0x0000001200077311 */ /* 0x000e26000030d100 */
[----:B------:R-:W-:Y:S02]  /*0690*/  FSEL R16, R16, RZ, P0 ;  /* 0x000000ff10107208 */ /* 0x000fe40000000000 */
[----:B------:R-:W-:-:S04]  /*06a0*/  FSEL R17, R17, 3.98828125, P0 ;  /* 0x407f400011117808 */ /* 0x000fc80000000000 */
[----:B------:R-:W1:Y:S01]  /*06b0*/  F2I.F64.TRUNC R3, R16 ;  /* 0x0000001000037311 */ /* 0x000e62000030d100 */
[----:B0-----:R-:W-:-:S05]  /*06c0*/  IMAD.WIDE R6, R7, 0x4, R4 ;  /* 0x0000000407067825 */ /* 0x001fca00078e0204 */
[----:B------:R-:W2:Y:S01]  /*06d0*/  LDG.E R25, desc[UR36][R6.64] ;  /* 0x0000002406197981 */ /* 0x000ea2000c1e1900 */
[----:B-1----:R-:W-:-:S05]  /*06e0*/  IMAD.WIDE R4, R3, 0x4, R4 ;  /* 0x0000000403047825 */ /* 0x002fca00078e0204 */
[----:B------:R-:W2:Y:S01]  /*06f0*/  LDG.E R24, desc[UR36][R4.64+-0x4] ;  /* 0xfffffc2404187981 */ /* 0x000ea2000c1e1900 */
[----:B------:R-:W-:Y:S01]  /*0700*/  BSSY.RECONVERGENT B6, `(.L_x_19) ;  /* 0x0000017000067945 */ /* 0x000fe20003800200 */
[----:B--2---:R-:W-:-:S13]  /*0710*/  ISETP.GT.AND P0, PT, R24, R25, PT ;  /* 0x000000191800720c */ /* 0x004fda0003f04270 */
[----:B------:R-:W-:Y:S05]  /*0720*/  @!P0 BRA `(.L_x_20) ;  /* 0x0000000000508947 */ /* 0x000fea0003800000 */
[----:B------:R-:W-:Y:S01]  /*0730*/  MOV R8, 0x0 ;  /* 0x0000000000087802 */ /* 0x000fe20000000f00 */
[----:B------:R0:W-:Y:S01]  /*0740*/  STL.128 [R1], R24 ;  /* 0x0000001801007387 */ /* 0x0001e20000100c00 */
[----:B------:R-:W1:Y:S01]  /*0750*/  LDCU.64 UR4, c[0x4][0x88] ;  /* 0x01001100ff0477ac */ /* 0x000e620008000a00 */
[----:B------:R-:W-:Y:S02]  /*0760*/  IMAD.MOV.U32 R6, RZ, RZ, R2 ;  /* 0x000000ffff067224 */ /* 0x000fe400078e0002 */
[----:B------:R-:W-:Y:S01]  /*0770*/  IMAD.MOV.U32 R7, RZ, RZ, R22 ;  /* 0x000000ffff077224 */ /* 0x000fe200078e0016 */
[----:B------:R-:W2:Y:S01]  /*0780*/  LDC.64 R8, c[0x4][R8] ;  /* 0x0100000008087b82 */ /* 0x000ea20000000a00 */
[----:B-1----:R-:W-:Y:S01]  /*0790*/  IMAD.U32 R4, RZ, RZ, UR4 ;  /* 0x00000004ff047e24 */ /* 0x002fe2000f8e00ff */
[----:B0-----:R-:W-:-:S07]  /*07a0*/  MOV R5, UR5 ;  /* 0x0000000500057c02 */ /* 0x001fce0008000f00 */
[----:B------:R-:W-:-:S07]  /*07b0*/  LEPC R20, `(.L_x_21) ;  /* 0x000000001014794e */ /* 0x000fce0000000000 */
[----:B--2---:R-:W-:Y:S05]  /*07c0*/  CALL.ABS.NOINC R8 ;  /* 0x0000000008007343 */ /* 0x004fea0003c00000 */
.L_x_21:
[----:B------:R-:W-:Y:S01]  /*07d0*/  MOV R8, 0x0 ;  /* 0x0000000000087802 */ /* 0x000fe20000000f00 */
[----:B------:R0:W-:Y:S01]  /*07e0*/  STL.128 [R1], R16 ;  /* 0x0000001001007387 */ /* 0x0001e20000100c00 */
[----:B------:R-:W1:Y:S01]  /*07f0*/  LDCU.64 UR4, c[0x4][0x90] ;  /* 0x01001200ff0477ac */ /* 0x000e620008000a00 */
[----:B------:R-:W-:Y:S01]  /*0800*/  IMAD.MOV.U32 R6, RZ, RZ, R2 ;  /* 0x000000ffff067224 */ /* 0x000fe200078e0002 */
[----:B------:R-:W-:Y:S02]  /*0810*/  MOV R7, R22 ;  /* 0x0000001600077202 */ /* 0x000fe40000000f00 */
[----:B------:R-:W2:Y:S01]  /*0820*/  LDC.64 R8, c[0x4][R8] ;  /* 0x0100000008087b82 */ /* 0x000ea20000000a00 */
[----:B-1----:R-:W-:Y:S01]  /*0830*/  MOV R4, UR4 ;  /* 0x0000000400047c02 */ /* 0x002fe20008000f00 */
[----:B0-----:R-:W-:-:S07]  /*0840*/  IMAD.U32 R5, RZ, RZ, UR5 ;  /* 0x00000005ff057e24 */ /* 0x001fce000f8e00ff */
[----:B------:R-:W-:-:S07]  /*0850*/  LEPC R20, `(.L_x_20) ;  /* 0x000000001014794e */ /* 0x000fce0000000000 */
[----:B--2---:R-:W-:Y:S05]  /*0860*/  CALL.ABS.NOINC R8 ;  /* 0x0000000008007343 */ /* 0x004fea0003c00000 */
.L_x_20:
[----:B------:R-:W-:Y:S05]  /*0870*/  BSYNC.RECONVERGENT B6 ;  /* 0x0000000000067941 */ /* 0x000fea0003800200 */
.L_x_19:
[----:B------:R-:W0:Y:S02]  /*0880*/  LDCU UR4, c[0x0][0x3d8] ;  /* 0x00007b00ff0477ac */ /* 0x000e240008000800 */
[----:B0-----:R-:W-:-:S05]  /*0890*/  IMAD.U32 R25, RZ, RZ, UR4 ;  /* 0x00000004ff197e24 */ /* 0x001fca000f8e00ff */
[----:B------:R-:W-:-:S13]  /*08a0*/  ISETP.GT.AND P0, PT, R24, R25, PT ;  /* 0x000000191800720c */ /* 0x000fda0003f04270 */
[----:B------:R-:W-:Y:S05]  /*08b0*/  @P0 BRA `(.L_x_22) ;  /* 0x0000000400740947 */ /* 0x000fea0003800000 */
[----:B------:R-:W0:Y:S02]  /*08c0*/  LDC.64 R40, c[0x0][0x3d0] ;  /* 0x0000f400ff287b82 */ /* 0x000e240000000a00 */
[----:B0-----:R-:W-:-:S05]  /*08d0*/  IMAD.WIDE R40, R24, 0x8, R40 ;  /* 0x0000000818287825 */ /* 0x001fca00078e0228 */
[----:B------:R-:W2:Y:S02]  /*08e0*/  LDG.E.64 R4, desc[UR36][R40.64] ;  /* 0x0000002428047981 */ /* 0x000ea4000c1e1b00 */
[----:B--2---:R-:W-:-:S14]  /*08f0*/  DSETP.GT.AND P0, PT, R4, R18, PT ;  /* 0x000000120400722a */ /* 0x004fdc0003f04000 */
[----:B------:R-:W-:Y:S05]  /*0900*/  @P0 BRA `(.L_x_16) ;  /* 0x0000000400880947 */ /* 0x000fea0003800000 */
[----:B------:R-:W0:Y:S02]  /*0910*/  LDC.64 R38, c[0x0][0x3f8] ;  /* 0x0000fe00ff267b82 */ /* 0x000e240000000a00 */
[----:B0-----:R-:W-:-:S07]  /*0920*/  IMAD.WIDE R38, R33, 0x4, R38 ;  /* 0x0000000421267825 */ /* 0x001fce00078e0226 */
.L_x_30:
[----:B------:R-:W-:Y:S01]  /*0930*/  ISETP.NE.AND P0, PT, R31, RZ, PT ;  /* 0x000000ff1f00720c */ /* 0x000fe20003f05270 */
[----:B------:R-:W-:Y:S03]  /*0940*/  BSSY.RECONVERGENT B6, `(.L_x_23) ;  /* 0x000001e000067945 */ /* 0x000fe60003800200 */
[----:B------:R-:W-:-:S13]  /*0950*/  ISETP.NE.OR P0, PT, R24, 0x43c, !P0 ;  /* 0x0000043c1800780c */ /* 0x000fda0004705670 */
[----:B------:R-:W-:Y:S05]  /*0960*/  @P0 BRA `(.L_x_24) ;  /* 0x00000000006c0947 */ /* 0x000fea0003800000 */
[----:B------:R-:W0:Y:S01]  /*0970*/  LDC.64 R12, c[0x0][0x3f8] ;  /* 0x0000fe00ff0c7b82 */ /* 0x000e220000000a00 */
[----:B------:R-:W2:Y:S01]  /*0980*/  LDG.E R10, desc[UR36][R38.64] ;  /* 0x00000024260a7981 */ /* 0x000ea2000c1e1900 */
[----:B------:R-:W1:Y:S03]  /*0990*/  LDCU.64 UR4, c[0x4][0xa0] ;  /* 0x01001400ff0477ac */ /* 0x000e660008000a00 */
[----:B0-----:R-:W2:Y:S01]  /*09a0*/  LDG.E R11, desc[UR36][R12.64+0x10f0] ;  /* 0x0010f0240c0b7981 */ /* 0x001ea2000c1e1900 */
[----:B------:R-:W-:-:S06]  /*09b0*/  MOV R8, 0x0 ;  /* 0x0000000000087802 */ /* 0x000fcc0000000f00 */
[----:B------:R-:W0:Y:S01]  /*09c0*/  LDC.64 R8, c[0x4][R8] ;  /* 0x0100000008087b82 */ /* 0x000e220000000a00 */
[----:B-1----:R-:W-:Y:S01]  /*09d0*/  IMAD.U32 R4, RZ, RZ, UR4 ;  /* 0x00000004ff047e24 */ /* 0x002fe2000f8e00ff */
[----:B------:R-:W-:Y:S01]  /*09e0*/  MOV R5, UR5 ;  /* 0x0000000500057c02 */ /* 0x000fe20008000f00 */
[----:B------:R-:W-:Y:S02]  /*09f0*/  IMAD.MOV.U32 R6, RZ, RZ, R2 ;  /* 0x000000ffff067224 */ /* 0x000fe400078e0002 */
[----:B------:R-:W-:Y:S01]  /*0a00*/  IMAD.MOV.U32 R7, RZ, RZ, R22 ;  /* 0x000000ffff077224 */ /* 0x000fe200078e0016 */
[----:B0-2---:R1:W-:Y:S06]  /*0a10*/  STL.64 [R1], R10 ;  /* 0x0000000a01007387 */ /* 0x0053ec0000100a00 */
[----:B------:R-:W-:-:S07]  /*0a20*/  LEPC R20, `(.L_x_25) ;  /* 0x000000001014794e */ /* 0x000fce0000000000 */
[----:B-1----:R-:W-:Y:S05]  /*0a30*/  CALL.ABS.NOINC R8 ;  /* 0x0000000008007343 */ /* 0x002fea0003c00000 */
.L_x_25:
[----:B------:R-:W2:Y:S01]  /*0a40*/  LDG.E R10, desc[UR36][R34.64+0x10f0] ;  /* 0x0010f024220a7981 */ /* 0x000ea2000c1e1900 */
[----:B------:R-:W-:Y:S01]  /*0a50*/  F2F.F64.F32 R8, R23 ;  /* 0x0000001700087310 */ /* 0x000fe20000201800 */
[----:B------:R-:W-:Y:S01]  /*0a60*/  MOV R12, 0x0 ;  /* 0x00000000000c7802 */ /* 0x000fe20000000f00 */
[----:B------:R-:W0:Y:S01]  /*0a70*/  LDCU.64 UR4, c[0x4][0xa8] ;  /* 0x01001500ff0477ac */ /* 0x000e220008000a00 */
[----:B------:R-:W-:Y:S01]  /*0a80*/  IMAD.MOV.U32 R6, RZ, RZ, R2 ;  /* 0x000000ffff067224 */ /* 0x000fe200078e0002 */
[----:B------:R-:W-:-:S03]  /*0a90*/  MOV R7, R22 ;  /* 0x0000001600077202 */ /* 0x000fc60000000f00 */
[----:B------:R-:W1:Y:S01]  /*0aa0*/  LDC.64 R12, c[0x4][R12] ;  /* 0x010000000c0c7b82 */ /* 0x000e620000000a00 */
[----:B0-----:R-:W-:Y:S01]  /*0ab0*/  MOV R4, UR4 ;  /* 0x0000000400047c02 */ /* 0x001fe20008000f00 */
[----:B------:R-:W-:Y:S01]  /*0ac0*/  IMAD.U32 R5, RZ, RZ, UR5 ;  /* 0x00000005ff057e24 */ /* 0x000fe2000f8e00ff */
[----:B--2---:R-:W0:Y:S02]  /*0ad0*/  F2F.F64.F32 R10, R10 ;  /* 0x0000000a000a7310 */ /* 0x004e240000201800 */
[----:B01----:R0:W-:Y:S04]  /*0ae0*/  STL.128 [R1], R8 ;  /* 0x0000000801007387 */ /* 0x0031e80000100c00 */
[----:B------:R-:W-:-:S07]  /*0af0*/  LEPC R20, `(.L_x_26) ;  /* 0x000000001014794e */ /* 0x000fce0000000000 */
[----:B0-----:R-:W-:Y:S05]  /*0b00*/  CALL.ABS.NOINC R12 ;  /* 0x000000000c007343 */ /* 0x001fea0003c00000 */
.L_x_26:
[----:B------:R0:W5:Y:S02]  /*0b10*/  LDG.E.64 R4, desc[UR36][R40.64] ;  /* 0x0000002428047981 */ /* 0x000164000c1e1b00 */
.L_x_24:
[----:B------:R-:W-:Y:S05]  /*0b20*/  BSYNC.RECONVERGENT B6 ;  /* 0x0000000000067941 */ /* 0x000fea0003800200 */
.L_x_23:
[----:B-----5:R-:W-:Y:S01]  /*0b30*/  DSETP.GEU.AND P0, PT, R4, R16, PT ;  /* 0x000000100400722a */ /* 0x020fe20003f0e000 */
[----:B------:R-:W-:-:S13]  /*0b40*/  BSSY.RELIABLE B0, `(.L_x_27) ;  /* 0x0000029000007945 */ /* 0x000fda0003800100 */
[----:B------:R-:W-:Y:S05]  /*0b50*/  @!P0 BRA `(.L_x_28) ;  /* 0x00000000009c8947 */ /* 0x000fea0003800000 */
[----:B------:R-:W1:Y:S01]  /*0b60*/  LDC.64 R4, c[0x0][0x3f8] ;  /* 0x0000fe00ff047b82 */ /* 0x000e620000000a00 */
[----:B------:R-:W2:Y:S01]  /*0b70*/  LDG.E R0, desc[UR36][R38.64] ;  /* 0x0000002426007981 */ /* 0x000ea2000c1e1900 */
[----:B-1----:R-:W-:-:S06]  /*0b80*/  IMAD.WIDE R4, R24, 0x4, R4 ;  /* 0x0000000418047825 */ /* 0x002fcc00078e0204 */
[----:B------:R-:W3:Y:S02]  /*0b90*/  LDG.E R4, desc[UR36][R4.64] ;  /* 0x0000002404047981 */ /* 0x000ee4000c1e1900 */
[----:B---3--:R-:W-:-:S05]  /*0ba0*/  IMAD.MOV R3, RZ, RZ, -R4 ;  /* 0x000000ffff037224 */ /* 0x008fca00078e0a04 */
[----:B--2---:R-:W-:-:S13]  /*0bb0*/  ISETP.NE.AND P0, PT, R0, R3, PT ;  /* 0x000000030000720c */ /* 0x004fda0003f05270 */
[----:B------:R-:W-:Y:S05]  /*0bc0*/  @P0 BRA `(.L_x_28) ;  /* 0x0000000000800947 */ /* 0x000fea0003800000 */
[----:B------:R-:W-:-:S13]  /*0bd0*/  ISETP.GE.AND P0, PT, R29, R28, PT ;  /* 0x0000001c1d00720c */ /* 0x000fda0003f06270 */
[----:B------:R-:W-:Y:S05]  /*0be0*/  @P0 BREAK.RELIABLE B0 ;  /* 0x0000000000000942 */ /* 0x000fea0003800100 */
[----:B------:R-:W-:Y:S05]  /*0bf0*/  @P0 BRA `(.L_x_16) ;  /* 0x0000000000cc0947 */ /* 0x000fea0003800000 */
[----:B------:R-:W2:Y:S01]  /*0c00*/  LDG.E R11, desc[UR36][R36.64] ;  /* 0x00000024240b7981 */ /* 0x000ea2000c1e1900 */
[----:B------:R-:W2:Y:S01]  /*0c10*/  LDC.64 R4, c[0x0][0x380] ;  /* 0x0000e000ff047b82 */ /* 0x000ea20000000a00 */
[----:B------:R-:W-:-:S05]  /*0c20*/  IMAD.WIDE R8, R24, 0x4, R34 ;  /* 0x0000000418087825 */ /* 0x000fca00078e0222 */
[----:B------:R-:W3:Y:S01]  /*0c30*/  LDG.E R0, desc[UR36][R8.64] ;  /* 0x0000002408007981 */ /* 0x000ee2000c1e1900 */
[----:B--2---:R-:W-:-:S06]  /*0c40*/  IMAD.WIDE R10, R11, 0x4, R4 ;  /* 0x000000040b0a7825 */ /* 0x004fcc00078e0204 */
[----:B------:R-:W2:Y:S01]  /*0c50*/  LDG.E R10, desc[UR36][R10.64] ;  /* 0x000000240a0a7981 */ /* 0x000ea2000c1e1900 */
[----:B------:R-:W-:Y:S01]  /*0c60*/  F2F.F64.F32 R4, R23 ;  /* 0x0000001700047310 */ /* 0x000fe20000201800 */
[----:B------:R-:W-:Y:S01]  /*0c70*/  UMOV UR4, 0xa0b5ed8d ;  /* 0xa0b5ed8d00047882 */ /* 0x000fe20000000000 */
[----:B------:R-:W-:Y:S01]  /*0c80*/  UMOV UR5, 0x3eb0c6f7 ;  /* 0x3eb0c6f700057882 */ /* 0x000fe20000000000 */
[----:B------:R-:W-:Y:S05]  /*0c90*/  BSSY.RECONVERGENT B1, `(.L_x_28) ;  /* 0x0000013000017945 */ /* 0x000fea0003800200 */
[----:B---3--:R-:W1:Y:S02]  /*0ca0*/  F2F.F64.F32 R6, R0 ;  /* 0x0000000000067310 */ /* 0x008e640000201800 */
[----:B-1----:R-:W-:-:S06]  /*0cb0*/  DADD R4, R4, R6 ;  /* 0x0000000004047229 */ /* 0x002fcc0000000006 */
[----:B--2---:R-:W1:Y:S02]  /*0cc0*/  F2F.F64.F32 R6, R10 ;  /* 0x0000000a00067310 */ /* 0x004e640000201800 */
[----:B-1----:R-:W-:-:S08]  /*0cd0*/  DADD R4, R4, -R6 ;  /* 0x0000000004047229 */ /* 0x002fd00000000806 */
[----:B------:R-:W-:-:S14]  /*0ce0*/  DSETP.GE.AND P0, PT, R4, -UR4, PT ;  /* 0x8000000404007e2a */ /* 0x000fdc000bf06000 */
[----:B------:R-:W-:Y:S05]  /*0cf0*/  @!P0 BRA `(.L_x_29) ;  /* 0x0000000000308947 */ /* 0x000fea0003800000 */
[----:B------:R-:W1:Y:S01]  /*0d00*/  LDC.64 R8, c[0x0][0x3b0] ;  /* 0x0000ec00ff087b82 */ /* 0x000e620000000a00 */
[----:B------:R-:W-:Y:S01]  /*0d10*/  FADD R3, R23, R0 ;  /* 0x0000000017037221 */ /* 0x000fe20000000000 */
[----:B------:R-:W-:-:S06]  /*0d20*/  IADD3 R11, PT, PT, -R32, R27, RZ ;  /* 0x0000001b200b7210 */ /* 0x000fcc0007ffe1ff */
[----:B------:R-:W2:Y:S08]  /*0d30*/  LDC.64 R4, c[0x0][0x3b8] ;  /* 0x0000ee00ff047b82 */ /* 0x000eb00000000a00 */
[----:B------:R-:W3:Y:S01]  /*0d40*/  LDC.64 R6, c[0x0][0x3c0] ;  /* 0x0000f000ff067b82 */ /* 0x000ee20000000a00 */
[----:B-1----:R-:W-:-:S05]  /*0d50*/  IMAD.WIDE R8, R29, 0x4, R8 ;  /* 0x000000041d087825 */ /* 0x002fca00078e0208 */
[----:B------:R1:W-:Y:S01]  /*0d60*/  STG.E desc[UR36][R8.64], R3 ;  /* 0x0000000308007986 */ /* 0x0003e2000c101924 */
[----:B--2---:R-:W-:-:S05]  /*0d70*/  IMAD.WIDE R4, R29, 0x4, R4 ;  /* 0x000000041d047825 */ /* 0x004fca00078e0204 */
[----:B------:R1:W-:Y:S01]  /*0d80*/  STG.E desc[UR36][R4.64], R11 ;  /* 0x0000000b04007986 */ /* 0x0003e2000c101924 */
[----:B---3--:R-:W-:-:S04]  /*0d90*/  IMAD.WIDE R6, R29, 0x4, R6 ;  /* 0x000000041d067825 */ /* 0x008fc800078e0206 */
[----:B------:R-:W-:Y:S01]  /*0da0*/  VIADD R29, R29, 0x1 ;  /* 0x000000011d1d7836 */ /* 0x000fe20000000000 */
[----:B------:R1:W-:Y:S06]  /*0db0*/  STG.E desc[UR36][R6.64], R24 ;  /* 0x0000001806007986 */ /* 0x0003ec000c101924 */
.L_x_29:
[----:B------:R-:W-:Y:S05]  /*0dc0*/  BSYNC.RECONVERGENT B1 ;  /* 0x0000000000017941 */ /* 0x000fea0003800200 */
.L_x_28:
[----:B------:R-:W-:Y:S05]  /*0dd0*/  BSYNC.RELIABLE B0 ;  /* 0x0000000000007941 */ /* 0x000fea0003800100 */
.L_x_27:
[----:B------:R-:W2:Y:S02]  /*0de0*/  LDCU UR4, c[0x0][0x3d8] ;  /* 0x00007b00ff0477ac */ /* 0x000ea40008000800 */
[----:B--2---:R-:W-:-:S04]  /*0df0*/  MOV R25, UR4 ;  /* 0x0000000400197c02 */ /* 0x004fc80008000f00 */
[C---:B------:R-:W-:Y:S01]  /*0e00*/  ISETP.NE.AND P0, PT, R24.reuse, R25, PT ;  /* 0x000000191800720c */ /* 0x040fe20003f05270 */
[----:B-1----:R-:W-:-:S12]  /*0e10*/  VIADD R24, R24, 0x1 ;  /* 0x0000000118187836 */ /* 0x002fd80000000000 */
[----:B------:R-:W-:Y:S05]  /*0e20*/  @!P0 BRA `(.L_x_22) ;  /* 0x0000000000188947 */ /* 0x000fea0003800000 */
[----:B0-----:R-:W0:Y:S02]  /*0e30*/  LDC.64 R40, c[0x0][0x3d0] ;  /* 0x0000f400ff287b82 */ /* 0x001e240000000a00 */
[----:B0-----:R-:W-:-:S05]  /*0e40*/  IMAD.WIDE R40, R24, 0x8, R40 ;  /* 0x0000000818287825 */ /* 0x001fca00078e0228 */
[----:B------:R-:W2:Y:S02]  /*0e50*/  LDG.E.64 R4, desc[UR36][R40.64] ;  /* 0x0000002428047981 */ /* 0x000ea4000c1e1b00 */
[----:B--2---:R-:W-:-:S14]  /*0e60*/  DSETP.GT.AND P0, PT, R4, R18, PT ;  /* 0x000000120400722a */ /* 0x004fdc0003f04000 */
[----:B------:R-:W-:Y:S05]  /*0e70*/  @!P0 BRA `(.L_x_30) ;  /* 0xfffffff800ac8947 */ /* 0x000fea000383ffff */
[----:B------:R-:W-:Y:S05]  /*0e80*/  BRA `(.L_x_16) ;  /* 0x0000000000287947 */ /* 0x000fea0003800000 */
.L_x_22:
[----:B------:R-:W-:Y:S01]  /*0e90*/  MOV R0, 0x0 ;  /* 0x0000000000007802 */ /* 0x000fe20000000f00 */
[----:B------:R1:W-:Y:S01]  /*0ea0*/  STL.128 [R1], R24 ;  /* 0x0000001801007387 */ /* 0x0003e20000100c00 */
[----:B------:R-:W2:Y:S01]  /*0eb0*/  LDCU.64 UR4, c[0x4][0x98] ;  /* 0x01001300ff0477ac */ /* 0x000ea20008000a00 */
[----:B------:R-:W-:Y:S01]  /*0ec0*/  MOV R6, R2 ;  /* 0x0000000200067202 */ /* 0x000fe20000000f00 */
[----:B------:R1:W3:Y:S01]  /*0ed0*/  LDC.64 R8, c[0x4][R0] ;  /* 0x0100000000087b82 */ /* 0x0002e20000000a00 */
[----:B------:R-:W-:Y:S01]  /*0ee0*/  IMAD.MOV.U32 R7, RZ, RZ, R22 ;  /* 0x000000ffff077224 */ /* 0x000fe200078e0016 */
[----:B--2---:R-:W-:Y:S01]  /*0ef0*/  MOV R4, UR4 ;  /* 0x0000000400047c02 */ /* 0x004fe20008000f00 */
[----:B-1----:R-:W-:-:S07]  /*0f00*/  IMAD.U32 R5, RZ, RZ, UR5 ;  /* 0x00000005ff057e24 */ /* 0x002fce000f8e00ff */
[----:B------:R-:W-:-:S07]  /*0f10*/  LEPC R20, `(.L_x_16) ;  /* 0x000000001014794e */ /* 0x000fce0000000000 */
[----:B0--3--:R-:W-:Y:S05]  /*0f20*/  CALL.ABS.NOINC R8 ;  /* 0x0000000008007343 */ /* 0x009fea0003c00000 */
.L_x_16:
[----:B------:R-:W-:Y:S05]  /*0f30*/  BSYNC.RECONVERGENT B7 ;  /* 0x0000000000077941 */ /* 0x000fea0003800200 */
.L_x_15:
[----:B------:R-:W-:-:S04]  /*0f40*/  IADD3 R27, PT, PT, R27, 0x1, RZ ;  /* 0x000000011b1b7810 */ /* 0x000fc80007ffe0ff */
[----:B------:R-:W-:-:S13]  /*0f50*/  ISETP.NE.AND P0, PT, R27, R30, PT ;  /* 0x0000001e1b00720c */ /* 0x000fda0003f05270 */
[----:B------:R-:W-:Y:S05]  /*0f60*/  @P0 BRA `(.L_x_31) ;  /* 0xfffffff0009c0947 */ /* 0x000fea000383ffff */
[----:B------:R-:W-:Y:S05]  /*0f70*/  EXIT ;  /* 0x000000000000794d */ /* 0x000fea0003800000 */
.L_x_32:
        /* <DEDUP_REMOVED lines=16> */
.L_x_168:


//--------------------- .text._Z23get_valid_candidate_numPfPsPiiS1_sS1_S_iS_fS1_ --------------------------
	.section	.text._Z23get_valid_candidate_numPfPsPiiS1_sS1_S_iS_fS1_,"ax",@progbits
	.align	128
        .global         _Z23get_valid_candidate_numPfPsPiiS1_sS1_S_iS_fS1_
        .type           _Z23get_valid_candidate_numPfPsPiiS1_sS1_S_iS_fS1_,@function
        .size           _Z23get_valid_candidate_numPfPsPiiS1_sS1_S_iS_fS1_,(.L_x_169 - _Z23get_valid_candidate_numPfPsPiiS1_sS1_S_iS_fS1_)
        .other          _Z23get_valid_candidate_numPfPsPiiS1_sS1_S_iS_fS1_,@"STO_CUDA_ENTRY STV_DEFAULT"
_Z23get_valid_candidate_numPfPsPiiS1_sS1_S_iS_fS1_:
.text._Z23get_valid_candidate_numPfPsPiiS1_sS1_S_iS_fS1_:
        /* <DEDUP_REMOVED lines=21> */
[----:B------:R-:W0:Y:S01]  /*0150*/  LDCU UR4, c[0x0][0x3d0] ;  /* 0x00007a00ff0477ac */ /* 0x000e220008000800 */
[----:B------:R-:W1:Y:S01]  /*0160*/  LDC.64 R34, c[0x0][0x3a0] ;  /* 0x0000e800ff227b82 */ /* 0x000e620000000a00 */
[----:B------:R-:W-:Y:S02]  /*0170*/  IMAD.MOV.U32 R29, RZ, RZ, RZ ;  /* 0x000000ffff1d7224 */ /* 0x000fe400078e00ff */
[----:B------:R-:W-:-:S05]  /*0180*/  IMAD.MOV.U32 R25, RZ, RZ, R31 ;  /* 0x000000ffff197224 */ /* 0x000fca00078e001f */
[----:B------:R-:W2:Y:S08]  /*0190*/  LDC.64 R22, c[0x0][0x3c8] ;  /* 0x0000f200ff167b82 */ /* 0x000eb00000000a00 */
[----:B------:R-:W3:Y:S01]  /*01a0*/  LDC.64 R16, c[0x0][0x3b0] ;  /* 0x0000ec00ff107b82 */ /* 0x000ee20000000a00 */
[----:B0-----:R-:W0:Y:S01]  /*01b0*/  F2F.F64.F32 R18, UR4 ;  /* 0x0000000400127d10 */ /* 0x001e220008201800 */
[----:B-1----:R-:W-:-:S04]  /*01c0*/  IMAD.WIDE R34, R24, 0x4, R34 ;  /* 0x0000000418227825 */ /* 0x002fc800078e0222 */
[----:B--2---:R-:W-:-:S04]  /*01d0*/  IMAD.WIDE R22, R24, 0x4, R22 ;  /* 0x0000000418167825 */ /* 0x004fc800078e0216 */
[----:B0--3--:R-:W-:-:S07]  /*01e0*/  IMAD.WIDE R16, R24, 0x4, R16 ;  /* 0x0000000418107825 */ /* 0x009fce00078e0210 */
.L_x_43:
[----:B------:R-:W2:Y:S01]  /*01f0*/  LDG.E R3, desc[UR36][R34.64] ;  /* 0x0000002422037981 */ /* 0x000ea2000c1e1900 */
[----:B------:R-:W2:Y:S02]  /*0200*/  LDC.64 R32, c[0x0][0x380] ;  /* 0x0000e000ff207b82 */ /* 0x000ea40000000a00 */
        /* <DEDUP_REMOVED lines=9> */
[----:B------:R-:W1:Y:S01]  /*02a0*/  LDCU.U16 UR4, c[0x0][0x3a8] ;  /* 0x00007500ff0477ac */ /* 0x000e620008000400 */
[----:B0-----:R-:W-:-:S06]  /*02b0*/  IMAD.WIDE R2, R25, 0x2, R2 ;  /* 0x0000000219027825 */ /* 0x001fcc00078e0202 */
[----:B------:R-:W2:Y:S01]  /*02c0*/  LDG.E.U16 R2, desc[UR36][R2.64] ;  /* 0x0000002402027981 */ /* 0x000ea2000c1e1500 */
[----:B-1----:R-:W-:Y:S01]  /*02d0*/  UPRMT UR4, UR4, 0x9910, URZ ;  /* 0x0000991004047896 */ /* 0x002fe200080000ff */
[----:B--2---:R-:W-:-:S05]  /*02e0*/  PRMT R0, R2, 0x9910, RZ ;  /* 0x0000991002007816 */ /* 0x004fca00000000ff */
[----:B------:R-:W-:-:S13]  /*02f0*/  ISETP.GT.AND P0, PT, R0, UR4, PT ;  /* 0x0000000400007c0c */ /* 0x000fda000bf04270 */
[----:B------:R-:W-:Y:S05]  /*0300*/  @!P0 BRA `(.L_x_34) ;  /* 0x0000000400b88947 */ /* 0x000fea0003800000 */
[----:B------:R-:W0:Y:S01]  /*0310*/  LDC.64 R4, c[0x0][0x3b8] ;  /* 0x0000ee00ff047b82 */ /* 0x000e220000000a00 */
[----:B------:R-:W2:Y:S01]  /*0320*/  LDG.E R0, desc[UR36][R22.64] ;  /* 0x0000002416007981 */ /* 0x000ea2000c1e1900 */
[----:B------:R-:W-:-:S05]  /*0330*/  IADD3 R3, PT, PT, -R31, R25, RZ ;  /* 0x000000191f037210 */ /* 0x000fca0007ffe1ff */
[----:B0-----:R-:W-:-:S05]  /*0340*/  IMAD.WIDE R4, R3, 0x4, R4 ;  /* 0x0000000403047825 */ /* 0x001fca00078e0204 */
[----:B------:R-:W3:Y:S01]  /*0350*/  LDG.E R2, desc[UR36][R4.64] ;  /* 0x0000002404027981 */ /* 0x000ee2000c1e1900 */
[----:B------:R-:W-:Y:S01]  /*0360*/  UMOV UR4, 0x88e368f1 ;  /* 0x88e368f100047882 */ /* 0x000fe20000000000 */
[----:B------:R-:W-:Y:S01]  /*0370*/  UMOV UR5, 0x3ef4f8b5 ;  /* 0x3ef4f8b500057882 */ /* 0x000fe20000000000 */
[----:B------:R-:W-:Y:S01]  /*0380*/  BSSY.RECONVERGENT B6, `(.L_x_35) ;  /* 0x000001e000067945 */ /* 0x000fe20003800200 */
[----:B--2---:R-:W0:Y:S02]  /*0390*/  F2F.F64.F32 R6, R0 ;  /* 0x0000000000067310 */ /* 0x004e240000201800 */
[C-C-:B0-----:R-:W-:Y:S02]  /*03a0*/  DFMA R8, R6.reuse, UR4, R6.reuse ;  /* 0x0000000406087c2b */ /* 0x141fe40008000006 */
[----:B------:R-:W-:-:S06]  /*03b0*/  DFMA R6, R6, -UR4, R6 ;  /* 0x8000000406067c2b */ /* 0x000fcc0008000006 */
[C---:B------:R-:W-:Y:S02]  /*03c0*/  DADD R8, -R18.reuse, R8 ;  /* 0x0000000012087229 */ /* 0x040fe40000000108 */
[----:B------:R-:W-:Y:S01]  /*03d0*/  DADD R6, -R18, R6 ;  /* 0x0000000012067229 */ /* 0x000fe20000000106 */
[----:B---3--:R-:W0:Y:S05]  /*03e0*/  F2F.F64.F32 R2, R2 ;  /* 0x0000000200027310 */ /* 0x008e2a0000201800 */
[----:B0-----:R-:W-:Y:S02]  /*03f0*/  DADD R8, -R2, R8 ;  /* 0x0000000002087229 */ /* 0x001fe40000000108 */
[----:B------:R-:W-:-:S04]  /*0400*/  DADD R6, R6, -R2 ;  /* 0x0000000006067229 */ /* 0x000fc80000000802 */
[----:B------:R-:W0:Y:S08]  /*0410*/  F2F.F32.F64 R33, R8 ;  /* 0x0000000800217310 */ /* 0x000e300000301000 */
[----:B------:R-:W1:Y:S01]  /*0420*/  F2F.F32.F64 R28, R6 ;  /* 0x00000006001c7310 */ /* 0x000e620000301000 */
[----:B0-----:R-:W-:Y:S02]  /*0430*/  FSETP.GEU.AND P0, PT, R33, 500, PT ;  /* 0x43fa00002100780b */ /* 0x001fe40003f0e000 */
[----:B-1----:R-:W-:-:S13]  /*0440*/  FSETP.LEU.AND P1, PT, R28, 6000, PT ;  /* 0x45bb80001c00780b */ /* 0x002fda0003f2b000 */
[----:B------:R-:W-:Y:S05]  /*0450*/  @P0 BRA P1, `(.L_x_36) ;  /* 0x0000000000400947 */ /* 0x000fea0000800000 */
[----:B------:R-:W0:Y:S01]  /*0460*/  LDCU UR4, c[0x0][0x2f8] ;  /* 0x00005f00ff0477ac */ /* 0x000e220008000800 */
[----:B------:R-:W1:Y:S01]  /*0470*/  F2F.F64.F32 R8, R28 ;  /* 0x0000001c00087310 */ /* 0x000e620000201800 */
[----:B------:R-:W-:Y:S01]  /*0480*/  MOV R2, 0x0 ;  /* 0x0000000000027802 */ /* 0x000fe20000000f00 */
[----:B------:R-:W-:Y:S02]  /*0490*/  IMAD.MOV.U32 R6, RZ, RZ, R27 ;  /* 0x000000ffff067224 */ /* 0x000fe400078e001b */
[----:B------:R-:W-:-:S03]  /*04a0*/  IMAD.MOV.U32 R7, RZ, RZ, R26 ;  /* 0x000000ffff077224 */ /* 0x000fc600078e001a */
[----:B------:R-:W2:Y:S01]  /*04b0*/  LDC.64 R2, c[0x4][R2] ;  /* 0x0100000002027b82 */ /* 0x000ea20000000a00 */
[----:B------:R-:W3:Y:S01]  /*04c0*/  F2F.F64.F32 R10, R33 ;  /* 0x00000021000a7310 */ /* 0x000ee20000201800 */
[----:B0-----:R-:W-:Y:S01]  /*04d0*/  VIADD R13, R27, -UR4 ;  /* 0x800000041b0d7c36 */ /* 0x001fe20008000000 */
[----:B------:R-:W0:Y:S04]  /*04e0*/  LDCU.64 UR4, c[0x4][0x68] ;  /* 0x01000d00ff0477ac */ /* 0x000e280008000a00 */
[----:B-1----:R1:W-:Y:S04]  /*04f0*/  STL.64 [R13], R8 ;  /* 0x000000080d007387 */ /* 0x0023e80000100a00 */
[----:B---3--:R1:W-:Y:S04]  /*0500*/  STL.64 [R13+0x8], R10 ;  /* 0x0000080a0d007387 */ /* 0x0083e80000100a00 */
[----:B------:R1:W-:Y:S01]  /*0510*/  STL.64 [R13+0x10], R24 ;  /* 0x000010180d007387 */ /* 0x0003e20000100a00 */
[----:B0-----:R-:W-:Y:S01]  /*0520*/  IMAD.U32 R4, RZ, RZ, UR4 ;  /* 0x00000004ff047e24 */ /* 0x001fe2000f8e00ff */
[----:B------:R-:W-:-:S07]  /*0530*/  MOV R5, UR5 ;  /* 0x0000000500057c02 */ /* 0x000fce0008000f00 */
[----:B------:R-:W-:-:S07]  /*0540*/  LEPC R20, `(.L_x_36) ;  /* 0x000000001014794e */ /* 0x000fce0000000000 */
[----:B-12---:R-:W-:Y:S05]  /*0550*/  CALL.ABS.NOINC R2 ;  /* 0x0000000002007343 */ /* 0x006fea0003c00000 */
.L_x_36:
[----:B------:R-:W-:Y:S05]  /*0560*/  BSYNC.RECONVERGENT B6 ;  /* 0x0000000000067941 */ /* 0x000fea0003800200 */
.L_x_35:
[----:B------:R-:W0:Y:S01]  /*0570*/  LDC.64 R2, c[0x0][0x3d8] ;  /* 0x0000f600ff027b82 */ /* 0x000e220000000a00 */
[----:B------:R-:W-:Y:S02]  /*0580*/  FMNMX.NAN R28, R28, 500, !PT ;  /* 0x43fa00001c1c7809 */ /* 0x000fe40007820000 */
[----:B------:R-:W-:Y:S02]  /*0590*/  FMNMX.NAN R33, R33, 6000, PT ;  /* 0x45bb800021217809 */ /* 0x000fe40003820000 */
[----:B------:R-:W0:Y:S08]  /*05a0*/  F2I.TRUNC.NTZ R5, R28 ;  /* 0x0000001c00057305 */ /* 0x000e30000020f100 */
[----:B------:R-:W1:Y:S01]  /*05b0*/  F2I.TRUNC.NTZ R7, R33 ;  /* 0x0000002100077305 */ /* 0x000e62000020f100 */
[----:B0-----:R-:W-:-:S04]  /*05c0*/  IMAD.WIDE R4, R5, 0x4, R2 ;  /* 0x0000000405047825 */ /* 0x001fc800078e0202 */
[----:B-1----:R-:W-:Y:S02]  /*05d0*/  IMAD.WIDE R6, R7, 0x4, R2 ;  /* 0x0000000407067825 */ /* 0x002fe400078e0202 */
[----:B------:R-:W2:Y:S04]  /*05e0*/  LDG.E R2, desc[UR36][R4.64+-0x4] ;  /* 0xfffffc2404027981 */ /* 0x000ea8000c1e1900 */
[----:B------:R-:W2:Y:S01]  /*05f0*/  LDG.E R3, desc[UR36][R6.64] ;  /* 0x0000002406037981 */ /* 0x000ea2000c1e1900 */
[----:B------:R-:W-:Y:S01]  /*0600*/  BSSY.RECONVERGENT B6, `(.L_x_37) ;  /* 0x0000012000067945 */ /* 0x000fe20003800200 */
[----:B--2---:R-:W-:-:S13]  /*0610*/  ISETP.GT.AND P0, PT, R2, R3, PT ;  /* 0x000000030200720c */ /* 0x004fda0003f04270 */
[----:B------:R-:W-:Y:S05]  /*0620*/  @!P0 BRA `(.L_x_38) ;  /* 0x00000000003c8947 */ /* 0x000fea0003800000 */
[----:B------:R-:W0:Y:S01]  /*0630*/  LDCU UR4, c[0x0][0x2f8] ;  /* 0x00005f00ff0477ac */ /* 0x000e220008000800 */
[----:B------:R-:W1:Y:S01]  /*0640*/  F2F.F64.F32 R10, R28 ;  /* 0x0000001c000a7310 */ /* 0x000e620000201800 */
[----:B------:R-:W-:Y:S01]  /*0650*/  MOV R8, 0x0 ;  /* 0x0000000000087802 */ /* 0x000fe20000000f00 */
[----:B------:R-:W-:Y:S01]  /*0660*/  IMAD.MOV.U32 R6, RZ, RZ, R27 ;  /* 0x000000ffff067224 */ /* 0x000fe200078e001b */
[----:B------:R-:W-:-:S04]  /*0670*/  MOV R7, R26 ;  /* 0x0000001a00077202 */ /* 0x000fc80000000f00 */
[----:B------:R-:W2:Y:S01]  /*0680*/  LDC.64 R8, c[0x4][R8] ;  /* 0x0100000008087b82 */ /* 0x000ea20000000a00 */
[----:B0-----:R-:W-:Y:S01]  /*0690*/  IADD3 R13, PT, PT, R27, -UR4, RZ ;  /* 0x800000041b0d7c10 */ /* 0x001fe2000fffe0ff */
[----:B------:R-:W0:Y:S04]  /*06a0*/  LDCU.64 UR4, c[0x4][0x70] ;  /* 0x01000e00ff0477ac */ /* 0x000e280008000a00 */
[----:B-1----:R1:W-:Y:S04]  /*06b0*/  STL.64 [R13], R10 ;  /* 0x0000000a0d007387 */ /* 0x0023e80000100a00 */
[----:B------:R1:W-:Y:S04]  /*06c0*/  STL.64 [R13+0x8], R2 ;  /* 0x000008020d007387 */ /* 0x0003e80000100a00 */
[----:B------:R1:W-:Y:S01]  /*06d0*/  STL.64 [R13+0x10], R24 ;  /* 0x000010180d007387 */ /* 0x0003e20000100a00 */
[----:B0-----:R-:W-:Y:S01]  /*06e0*/  IMAD.U32 R4, RZ, RZ, UR4 ;  /* 0x00000004ff047e24 */ /* 0x001fe2000f8e00ff */
[----:B------:R-:W-:-:S07]  /*06f0*/  MOV R5, UR5 ;  /* 0x0000000500057c02 */ /* 0x000fce0008000f00 */
[----:B------:R-:W-:-:S07]  /*0700*/  LEPC R20, `(.L_x_38) ;  /* 0x000000001014794e */ /* 0x000fce0000000000 */
[----:B-12---:R-:W-:Y:S05]  /*0710*/  CALL.ABS.NOINC R8 ;  /* 0x0000000008007343 */ /* 0x006fea0003c00000 */
.L_x_38:
[----:B------:R-:W-:Y:S05]  /*0720*/  BSYNC.RECONVERGENT B6 ;  /* 0x0000000000067941 */ /* 0x000fea0003800200 */
.L_x_37:
[----:B------:R-:W-:Y:S01]  /*0730*/  BSSY.RECONVERGENT B7, `(.L_x_39) ;  /* 0x000001d000077945 */ /* 0x000fe20003800200 */
.L_x_42:
[----:B------:R-:W0:Y:S01]  /*0740*/  LDC R13, c[0x0][0x3c0] ;  /* 0x0000f000ff0d7b82 */ /* 0x000e220000000800 */
[----:B------:R-:W-:Y:S01]  /*0750*/  BSSY.RECONVERGENT B6, `(.L_x_40) ;  /* 0x0000013000067945 */ /* 0x000fe20003800200 */
[----:B0-----:R-:W-:-:S13]  /*0760*/  ISETP.GT.AND P0, PT, R2, R13, PT ;  /* 0x0000000d0200720c */ /* 0x001fda0003f04270 */
[----:B------:R-:W-:Y:S05]  /*0770*/  @!P0 BRA `(.L_x_41) ;  /* 0x0000000000408947 */ /* 0x000fea0003800000 */
[----:B------:R-:W0:Y:S01]  /*0780*/  LDCU UR4, c[0x0][0x2f8] ;  /* 0x00005f00ff0477ac */ /* 0x000e220008000800 */
[----:B------:R-:W1:Y:S01]  /*0790*/  F2F.F64.F32 R10, R28 ;  /* 0x0000001c000a7310 */ /* 0x000e620000201800 */
[----:B------:R-:W-:Y:S01]  /*07a0*/  MOV R8, 0x0 ;  /* 0x0000000000087802 */ /* 0x000fe20000000f00 */
[----:B------:R-:W-:Y:S01]  /*07b0*/  IMAD.MOV.U32 R12, RZ, RZ, R2 ;  /* 0x000000ffff0c7224 */ /* 0x000fe200078e0002 */
[----:B------:R-:W-:Y:S01]  /*07c0*/  MOV R7, R26 ;  /* 0x0000001a00077202 */ /* 0x000fe20000000f00 */
[----:B------:R-:W-:-:S03]  /*07d0*/  IMAD.MOV.U32 R6, RZ, RZ, R27 ;  /* 0x000000ffff067224 */ /* 0x000fc600078e001b */
[----:B------:R-:W2:Y:S01]  /*07e0*/  LDC.64 R8, c[0x4][R8] ;  /* 0x0100000008087b82 */ /* 0x000ea20000000a00 */
[----:B0-----:R-:W-:Y:S01]  /*07f0*/  IADD3 R3, PT, PT, R27, -UR4, RZ ;  /* 0x800000041b037c10 */ /* 0x001fe2000fffe0ff */
[----:B------:R-:W0:Y:S04]  /*0800*/  LDCU.64 UR4, c[0x4][0x78] ;  /* 0x01000f00ff0477ac */ /* 0x000e280008000a00 */
[----:B------:R3:W-:Y:S04]  /*0810*/  STL.64 [R3+0x8], R12 ;  /* 0x0000080c03007387 */ /* 0x0007e80000100a00 */
[----:B-1----:R3:W-:Y:S04]  /*0820*/  STL.64 [R3], R10 ;  /* 0x0000000a03007387 */ /* 0x0027e80000100a00 */
[----:B------:R3:W-:Y:S01]  /*0830*/  STL.64 [R3+0x10], R24 ;  /* 0x0000101803007387 */ /* 0x0007e20000100a00 */
[----:B0-----:R-:W-:Y:S01]  /*0840*/  IMAD.U32 R4, RZ, RZ, UR4 ;  /* 0x00000004ff047e24 */ /* 0x001fe2000f8e00ff */
[----:B------:R-:W-:-:S07]  /*0850*/  MOV R5, UR5 ;  /* 0x0000000500057c02 */ /* 0x000fce0008000f00 */
[----:B------:R-:W-:-:S07]  /*0860*/  LEPC R20, `(.L_x_41) ;  /* 0x000000001014794e */ /* 0x000fce0000000000 */
[----:B--23--:R-:W-:Y:S05]  /*0870*/  CALL.ABS.NOINC R8 ;  /* 0x0000000008007343 */ /* 0x00cfea0003c00000 */
.L_x_41:
[----:B------:R-:W-:Y:S05]  /*0880*/  BSYNC.RECONVERGENT B6 ;  /* 0x0000000000067941 */ /* 0x000fea0003800200 */
.L_x_40:
[----:B------:R-:W0:Y:S02]  /*0890*/  LDC.64 R4, c[0x0][0x3b8] ;  /* 0x0000ee00ff047b82 */ /* 0x000e240000000a00 */
[----:B0-----:R-:W-:-:S06]  /*08a0*/  IMAD.WIDE R4, R2, 0x4, R4 ;  /* 0x0000000402047825 */ /* 0x001fcc00078e0204 */
[----:B------:R-:W2:Y:S01]  /*08b0*/  LDG.E R4, desc[UR36][R4.64] ;  /* 0x0000002404047981 */ /* 0x000ea2000c1e1900 */
[----:B------:R-:W-:Y:S01]  /*08c0*/  IMAD.MOV.U32 R9, RZ, RZ, R2 ;  /* 0x000000ffff097224 */ /* 0x000fe200078e0002 */
[----:B--2---:R-:W-:-:S13]  /*08d0*/  FSETP.GEU.AND P0, PT, R4, R28, PT ;  /* 0x0000001c0400720b */ /* 0x004fda0003f0e000 */
[----:B------:R-:W-:Y:S01]  /*08e0*/  @!P0 IADD3 R2, PT, PT, R2, 0x1, RZ ;  /* 0x0000000102028810 */ /* 0x000fe20007ffe0ff */
[----:B------:R-:W-:Y:S06]  /*08f0*/  @!P0 BRA `(.L_x_42) ;  /* 0xfffffffc00908947 */ /* 0x000fec000383ffff */
[----:B------:R-:W-:Y:S05]  /*0900*/  BSYNC.RECONVERGENT B7 ;  /* 0x0000000000077941 */ /* 0x000fea0003800200 */
.L_x_39:
[----:B------:R-:W-:-:S13]  /*0910*/  FSETP.GT.AND P0, PT, R4, R33, PT ;  /* 0x000000210400720b */ /* 0x000fda0003f04000 */
[----:B------:R-:W-:Y:S05]  /*0920*/  @P0 BRA `(.L_x_34) ;  /* 0x0000000000300947 */ /* 0x000fea0003800000 */
[----:B------:R-:W2:Y:S01]  /*0930*/  LDG.E R3, desc[UR36][R34.64] ;  /* 0x0000002422037981 */ /* 0x000ea2000c1e1900 */
[----:B------:R-:W0:Y:S02]  /*0940*/  LDC.64 R6, c[0x0][0x380] ;  /* 0x0000e000ff067b82 */ /* 0x000e240000000a00 */
[----:B0-----:R-:W-:-:S06]  /*0950*/  IMAD.WIDE R4, R9, 0x4, R6 ;  /* 0x0000000409047825 */ /* 0x001fcc00078e0206 */
[----:B------:R-:W3:Y:S01]  /*0960*/  LDG.E R5, desc[UR36][R4.64] ;  /* 0x0000002404057981 */ /* 0x000ee2000c1e1900 */
[----:B--2---:R-:W-:-:S06]  /*0970*/  IMAD.WIDE R6, R3, 0x4, R6 ;  /* 0x0000000403067825 */ /* 0x004fcc00078e0206 */
[----:B------:R-:W2:Y:S01]  /*0980*/  LDG.E R7, desc[UR36][R6.64] ;  /* 0x0000002406077981 */ /* 0x000ea2000c1e1900 */
[----:B------:R-:W-:Y:S02]  /*0990*/  VIADD R0, R29, 0x1 ;  /* 0x000000011d007836 */ /* 0x000fe40000000000 */
[----:B---3--:R-:W-:-:S05]  /*09a0*/  FADD R32, R32, R5 ;  /* 0x0000000520207221 */ /* 0x008fca0000000000 */
[----:B--2---:R-:W-:-:S13]  /*09b0*/  FSETP.GE.AND P0, PT, R32, R7, PT ;  /* 0x000000072000720b */ /* 0x004fda0003f06000 */
[----:B------:R-:W-:-:S05]  /*09c0*/  @!P0 IADD3 R0, PT, PT, R29, RZ, RZ ;  /* 0x000000ff1d008210 */ /* 0x000fca0007ffe0ff */
[----:B------:R-:W-:Y:S01]  /*09d0*/  IMAD.MOV.U32 R29, RZ, RZ, R0 ;  /* 0x000000ffff1d7224 */ /* 0x000fe200078e0000 */
[----:B------:R-:W-:Y:S06]  /*09e0*/  BRA `(.L_x_37) ;  /* 0xfffffffc00507947 */ /* 0x000fec000383ffff */
.L_x_34:
[----:B------:R-:W-:Y:S05]  /*09f0*/  BSYNC.RECONVERGENT B8 ;  /* 0x0000000000087941 */ /* 0x000fea0003800200 */
.L_x_33:
[----:B------:R0:W-:Y:S01]  /*0a00*/  STG.E desc[UR36][R16.64], R29 ;  /* 0x0000001d10007986 */ /* 0x0001e2000c101924 */
[----:B------:R-:W-:-:S04]  /*0a10*/  IADD3 R25, PT, PT, R25, 0x1, RZ ;  /* 0x0000000119197810 */ /* 0x000fc80007ffe0ff */
[----:B------:R-:W-:-:S13]  /*0a20*/  ISETP.NE.AND P0, PT, R25, R30, PT ;  /* 0x0000001e1900720c */ /* 0x000fda0003f05270 */
[----:B0-----:R-:W-:Y:S05]  /*0a30*/  @P0 BRA `(.L_x_43) ;  /* 0xfffffff400ec0947 */ /* 0x001fea000383ffff */
[----:B------:R-:W-:Y:S05]  /*0a40*/  EXIT ;  /* 0x000000000000794d */ /* 0x000fea0003800000 */
.L_x_44:
        /* <DEDUP_REMOVED lines=11> */
.L_x_169:


//--------------------- .text._Z17get_candidate_numPfS_PiS0_S0_fPdiS1_dS0_S0_li --------------------------
	.section	.text._Z17get_candidate_numPfS_PiS0_S0_fPdiS1_dS0_S0_li,"ax",@progbits
	.align	128
        .global         _Z17get_candidate_numPfS_PiS0_S0_fPdiS1_dS0_S0_li
        .type           _Z17get_candidate_numPfS_PiS0_S0_fPdiS1_dS0_S0_li,@function
        .size           _Z17get_candidate_numPfS_PiS0_S0_fPdiS1_dS0_S0_li,(.L_x_170 - _Z17get_candidate_numPfS_PiS0_S0_fPdiS1_dS0_S0_li)
        .other          _Z17get_candidate_numPfS_PiS0_S0_fPdiS1_dS0_S0_li,@"STO_CUDA_ENTRY STV_DEFAULT"
_Z17get_candidate_numPfS_PiS0_S0_fPdiS1_dS0_S0_li:
.text._Z17get_candidate_numPfS_PiS0_S0_fPdiS1_dS0_S0_li:
        /* <DEDUP_REMOVED lines=17> */
[----:B------:R-:W0:Y:S01]  /*0110*/  LDC R8, c[0x0][0x3e8] ;  /* 0x0000fa00ff087b82 */ /* 0x000e220000000800 */
[----:B------:R-:W1:Y:S01]  /*0120*/  LDCU.64 UR36, c[0x0][0x358] ;  /* 0x00006b00ff2477ac */ /* 0x000e620008000a00 */
[----:B------:R-:W-:Y:S01]  /*0130*/  IMAD.MOV.U32 R25, RZ, RZ, RZ ;  /* 0x000000ffff197224 */ /* 0x000fe200078e00ff */
[----:B0-----:R-:W-:-:S13]  /*0140*/  ISETP.GE.AND P0, PT, R8, 0x1, PT ;  /* 0x000000010800780c */ /* 0x001fda0003f06270 */
[----:B-1----:R-:W-:Y:S05]  /*0150*/  @!P0 BRA `(.L_x_45) ;  /* 0x0000000000408947 */ /* 0x002fea0003800000 */
[----:B------:R-:W0:Y:S01]  /*0160*/  LDC.64 R4, c[0x0][0x390] ;  /* 0x0000e400ff047b82 */ /* 0x000e220000000a00 */
[----:B------:R-:W1:Y:S01]  /*0170*/  LDCU UR4, c[0x0][0x3e8] ;  /* 0x00007d00ff0477ac */ /* 0x000e620008000800 */
[----:B------:R-:W-:Y:S01]  /*0180*/  BSSY.RECONVERGENT B0, `(.L_x_45) ;  /* 0x000000d000007945 */ /* 0x000fe20003800200 */
[----:B------:R-:W-:Y:S02]  /*0190*/  IMAD.MOV.U32 R25, RZ, RZ, RZ ;  /* 0x000000ffff197224 */ /* 0x000fe400078e00ff */
[----:B-1----:R-:W-:-:S07]  /*01a0*/  IMAD.U32 R0, RZ, RZ, UR4 ;  /* 0x00000004ff007e24 */ /* 0x002fce000f8e00ff */
.L_x_46:
[----:B------:R-:W-:-:S05]  /*01b0*/  IMAD.IADD R2, R0, 0x1, -R25 ;  /* 0x0000000100027824 */ /* 0x000fca00078e0a19 */
[----:B------:R-:W-:-:S04]  /*01c0*/  LEA.HI R2, R2, R2, RZ, 0x1 ;  /* 0x0000000202027211 */ /* 0x000fc800078f08ff */
[----:B------:R-:W-:-:S05]  /*01d0*/  LEA.HI.SX32 R7, R2, R25, 0x1f ;  /* 0x0000001902077211 */ /* 0x000fca00078ffaff */
[----:B0-----:R-:W-:-:S06]  /*01e0*/  IMAD.WIDE R2, R7, 0x4, R4 ;  /* 0x0000000407027825 */ /* 0x001fcc00078e0204 */
[----:B------:R-:W2:Y:S02]  /*01f0*/  LDG.E R3, desc[UR36][R2.64] ;  /* 0x0000002402037981 */ /* 0x000ea4000c1e1900 */
[----:B--2---:R-:W-:-:S04]  /*0200*/  ISETP.GT.AND P0, PT, R3, R40, PT ;  /* 0x000000280300720c */ /* 0x004fc80003f04270 */
[----:B------:R-:W-:-:S09]  /*0210*/  SEL R0, R7, R0, P0 ;  /* 0x0000000007007207 */ /* 0x000fd20000000000 */
[----:B------:R-:W-:-:S05]  /*0220*/  @!P0 VIADD R25, R7, 0x1 ;  /* 0x0000000107198836 */ /* 0x000fca0000000000 */
[----:B------:R-:W-:-:S13]  /*0230*/  ISETP.GE.AND P0, PT, R25, R0, PT ;  /* 0x000000001900720c */ /* 0x000fda0003f06270 */
[----:B------:R-:W-:Y:S05]  /*0240*/  @!P0 BRA `(.L_x_46) ;  /* 0xfffffffc00d88947 */ /* 0x000fea000383ffff */
[----:B------:R-:W-:Y:S05]  /*0250*/  BSYNC.RECONVERGENT B0 ;  /* 0x0000000000007941 */ /* 0x000fea0003800200 */
.L_x_45:
[----:B------:R-:W-:Y:S01]  /*0260*/  VIMNMX R25, PT, PT, R25, 0x1, !PT ;  /* 0x0000000119197848 */ /* 0x000fe20007fe0100 */
[----:B------:R-:W-:-:S03]  /*0270*/  IMAD.MOV.U32 R41, RZ, RZ, RZ ;  /* 0x000000ffff297224 */ /* 0x000fc600078e00ff */
[C---:B------:R-:W-:Y:S01]  /*0280*/  ISETP.GE.AND P0, PT, R25.reuse, R8, PT ;  /* 0x000000081900720c */ /* 0x040fe20003f06270 */
[----:B------:R-:W-:-:S12]  /*0290*/  VIADD R34, R25, 0xffffffff ;  /* 0xffffffff19227836 */ /* 0x000fd80000000000 */
[----:B------:R-:W-:Y:S05]  /*02a0*/  @!P0 BRA `(.L_x_47) ;  /* 0x0000000000348947 */ /* 0x000fea0003800000 */
[----:B------:R-:W-:Y:S01]  /*02b0*/  MOV R0, 0x0 ;  /* 0x0000000000007802 */ /* 0x000fe20000000f00 */
[----:B------:R0:W-:Y:S01]  /*02c0*/  STL.64 [R1+0x8], R40 ;  /* 0x0000082801007387 */ /* 0x0001e20000100a00 */
[----:B------:R-:W1:Y:S01]  /*02d0*/  LDCU.64 UR4, c[0x4][0x28] ;  /* 0x01000500ff0477ac */ /* 0x000e620008000a00 */
[----:B------:R-:W-:Y:S01]  /*02e0*/  IMAD.MOV.U32 R6, RZ, RZ, R36 ;  /* 0x000000ffff067224 */ /* 0x000fe200078e0024 */
[----:B------:R0:W2:Y:S01]  /*02f0*/  LDC.64 R2, c[0x4][R0] ;  /* 0x0100000000027b82 */ /* 0x0000a20000000a00 */
[----:B------:R0:W-:Y:S01]  /*0300*/  STL [R1], R34 ;  /* 0x0000002201007387 */ /* 0x0001e20000100800 */
[----:B------:R-:W-:-:S03]  /*0310*/  MOV R7, R35 ;  /* 0x0000002300077202 */ /* 0x000fc60000000f00 */
[----:B------:R0:W-:Y:S01]  /*0320*/  STL [R1+0x10], R8 ;  /* 0x0000100801007387 */ /* 0x0001e20000100800 */
[----:B-1----:R-:W-:Y:S02]  /*0330*/  IMAD.U32 R4, RZ, RZ, UR4 ;  /* 0x00000004ff047e24 */ /* 0x002fe4000f8e00ff */
[----:B0-----:R-:W-:-:S07]  /*0340*/  IMAD.U32 R5, RZ, RZ, UR5 ;  /* 0x00000005ff057e24 */ /* 0x001fce000f8e00ff */
[----:B------:R-:W-:-:S07]  /*0350*/  LEPC R20, `(.L_x_48) ;  /* 0x000000001014794e */ /* 0x000fce0000000000 */
[----:B--2---:R-:W-:Y:S05]  /*0360*/  CALL.ABS.NOINC R2 ;  /* 0x0000000002007343 */ /* 0x004fea0003c00000 */
.L_x_48:
[----:B------:R-:W-:Y:S05]  /*0370*/  EXIT ;  /* 0x000000000000794d */ /* 0x000fea0003800000 */
.L_x_47:
[----:B------:R-:W0:Y:S01]  /*0380*/  LDC.64 R32, c[0x0][0x398] ;  /* 0x0000e600ff207b82 */ /* 0x000e220000000a00 */
[----:B------:R-:W1:Y:S07]  /*0390*/  LDCU.64 UR4, c[0x0][0x380] ;  /* 0x00007000ff0477ac */ /* 0x000e6e0008000a00 */
[----:B------:R-:W2:Y:S01]  /*03a0*/  LDC.64 R2, c[0x0][0x380] ;  /* 0x0000e000ff027b82 */ /* 0x000ea20000000a00 */
[----:B0-----:R-:W-:-:S05]  /*03b0*/  IMAD.WIDE.U32 R32, R34, 0x4, R32 ;  /* 0x0000000422207825 */ /* 0x001fca00078e0020 */
[----:B------:R-:W2:Y:S01]  /*03c0*/  LDG.E R5, desc[UR36][R32.64] ;  /* 0x0000002420057981 */ /* 0x000ea2000c1e1900 */
[----:B------:R-:W-:Y:S01]  /*03d0*/  IMAD.SHL.U32 R6, R40, 0x4, RZ ;  /* 0x0000000428067824 */ /* 0x000fe200078e00ff */
[----:B------:R-:W-:-:S04]  /*03e0*/  SHF.R.U32.HI R7, RZ, 0x1e, R40 ;  /* 0x0000001eff077819 */ /* 0x000fc80000011628 */
[----:B-1----:R-:W-:Y:S01]  /*03f0*/  IADD3 R4, P0, PT, R6, UR4, RZ ;  /* 0x0000000406047c10 */ /* 0x002fe2000ff1e0ff */
[----:B--2---:R-:W-:-:S03]  /*0400*/  IMAD.WIDE R2, R5, 0x4, R2 ;  /* 0x0000000405027825 */ /* 0x004fc600078e0202 */
[----:B------:R-:W-:-:S03]  /*0410*/  IADD3.X R5, PT, PT, R7, UR5, RZ, P0, !PT ;  /* 0x0000000507057c10 */ /* 0x000fc600087fe4ff */
[----:B------:R-:W2:Y:S04]  /*0420*/  LDG.E R2, desc[UR36][R2.64] ;  /* 0x0000002402027981 */ /* 0x000ea8000c1e1900 */
[----:B------:R-:W3:Y:S01]  /*0430*/  LDG.E R37, desc[UR36][R4.64] ;  /* 0x0000002404257981 */ /* 0x000ee2000c1e1900 */
[----:B--2---:R-:W-:-:S05]  /*0440*/  FMUL R0, R2, 0.5 ;  /* 0x3f00000002007820 */ /* 0x004fca0000400000 */
[----:B---3--:R-:W-:-:S13]  /*0450*/  FSETP.GT.AND P0, PT, R37, R0, PT ;  /* 0x000000002500720b */ /* 0x008fda0003f04000 */
[----:B------:R-:W-:Y:S05]  /*0460*/  @!P0 EXIT ;  /* 0x000000000000894d */ /* 0x000fea0003800000 */
[----:B------:R-:W0:Y:S02]  /*0470*/  LDCU.64 UR4, c[0x0][0x388] ;  /* 0x00007100ff0477ac */ /* 0x000e240008000a00 */
[----:B0-----:R-:W-:Y:S01]  /*0480*/  IADD3 R2, P0, PT, R6, UR4, RZ ;  /* 0x0000000406027c10 */ /* 0x001fe2000ff1e0ff */
[----:B------:R-:W0:Y:S03]  /*0490*/  LDCU UR4, c[0x0][0x3a8] ;  /* 0x00007500ff0477ac */ /* 0x000e260008000800 */
[----:B------:R-:W-:-:S05]  /*04a0*/  IADD3.X R3, PT, PT, R7, UR5, RZ, P0, !PT ;  /* 0x0000000507037c10 */ /* 0x000fca00087fe4ff */
[----:B------:R-:W0:Y:S02]  /*04b0*/  LDG.E R2, desc[UR36][R2.64] ;  /* 0x0000002402027981 */ /* 0x000e24000c1e1900 */
[----:B0-----:R-:W-:-:S13]  /*04c0*/  FSETP.GE.AND P0, PT, R2, UR4, PT ;  /* 0x0000000402007c0b */ /* 0x001fda000bf06000 */
[----:B------:R-:W-:Y:S05]  /*04d0*/  @!P0 EXIT ;  /* 0x000000000000894d */ /* 0x000fea0003800000 */
        /* <DEDUP_REMOVED lines=29> */
[----:B------:R-:W0:Y:S05]  /*06b0*/  LDC.64 R6, c[0x0][0x3d0] ;  /* 0x0000f400ff067b82 */ /* 0x000e2a0000000a00 */
[----:B------:R-:W-:Y:S02]  /*06c0*/  FSEL R28, R4, RZ, P0 ;  /* 0x000000ff041c7208 */ /* 0x000fe40000000000 */
[----:B------:R-:W-:Y:S01]  /*06d0*/  FSEL R29, R5, 3.98828125, P0 ;  /* 0x407f4000051d7808 */ /* 0x000fe20000000000 */
[----:B------:R-:W-:-:S03]  /*06e0*/  DSETP.GT.AND P0, PT, R2, 6000, PT ;  /* 0x40b770000200742a */ /* 0x000fc60003f04000 */
[----:B------:R-:W0:Y:S03]  /*06f0*/  F2I.F64.TRUNC R5, R28 ;  /* 0x0000001c00057311 */ /* 0x000e26000030d100 */
[----:B------:R-:W-:Y:S02]  /*0700*/  FSEL R22, R2, RZ, !P0 ;  /* 0x000000ff02167208 */ /* 0x000fe40004000000 */
[----:B------:R-:W-:-:S04]  /*0710*/  FSEL R23, R3, 5.732421875, !P0 ;  /* 0x40b7700003177808 */ /* 0x000fc80004000000 */
        /* <DEDUP_REMOVED lines=9> */
[----:B------:R0:W-:Y:S01]  /*07b0*/  STL.64 [R1+0x8], R2 ;  /* 0x0000080201007387 */ /* 0x0001e20000100a00 */
[----:B------:R-:W1:Y:S01]  /*07c0*/  LDCU.64 UR4, c[0x4][0x48] ;  /* 0x01000900ff0477ac */ /* 0x000e620008000a00 */
[----:B------:R-:W-:Y:S01]  /*07d0*/  IMAD.MOV.U32 R6, RZ, RZ, R36 ;  /* 0x000000ffff067224 */ /* 0x000fe200078e0024 */
[----:B------:R0:W2:Y:S01]  /*07e0*/  LDC.64 R8, c[0x4][R0] ;  /* 0x0100000000087b82 */ /* 0x0000a20000000a00 */
[----:B------:R0:W-:Y:S01]  /*07f0*/  STL.64 [R1], R28 ;  /* 0x0000001c01007387 */ /* 0x0001e20000100a00 */
[----:B------:R-:W-:-:S03]  /*0800*/  IMAD.MOV.U32 R7, RZ, RZ, R35 ;  /* 0x000000ffff077224 */ /* 0x000fc600078e0023 */
[----:B------:R0:W-:Y:S04]  /*0810*/  STL [R1+0x10], R34 ;  /* 0x0000102201007387 */ /* 0x0001e80000100800 */
[----:B------:R0:W-:Y:S01]  /*0820*/  STL.64 [R1+0x18], R40 ;  /* 0x0000182801007387 */ /* 0x0001e20000100a00 */
[----:B-1----:R-:W-:Y:S02]  /*0830*/  IMAD.U32 R4, RZ, RZ, UR4 ;  /* 0x00000004ff047e24 */ /* 0x002fe4000f8e00ff */
[----:B------:R-:W-:-:S07]  /*0840*/  IMAD.U32 R5, RZ, RZ, UR5 ;  /* 0x00000005ff057e24 */ /* 0x000fce000f8e00ff */
[----:B------:R-:W-:-:S07]  /*0850*/  LEPC R20, `(.L_x_50) ;  /* 0x000000001014794e */ /* 0x000fce0000000000 */
[----:B0-2---:R-:W-:Y:S05]  /*0860*/  CALL.ABS.NOINC R8 ;  /* 0x0000000008007343 */ /* 0x005fea0003c00000 */
.L_x_50:
[----:B------:R-:W-:Y:S05]  /*0870*/  BSYNC.RECONVERGENT B6 ;  /* 0x0000000000067941 */ /* 0x000fea0003800200 */
.L_x_49:
[----:B------:R-:W0:Y:S01]  /*0880*/  LDC.64 R4, c[0x0][0x390] ;  /* 0x0000e400ff047b82 */ /* 0x000e220000000a00 */
[----:B------:R1:W2:Y:S01]  /*0890*/  F2F.F64.F32 R38, R37 ;  /* 0x0000002500267310 */ /* 0x0002a20000201800 */
[----:B------:R-:W-:Y:S06]  /*08a0*/  BSSY B7, `(.L_x_51) ;  /* 0x0000078000077945 */ /* 0x000fec0003800000 */
[----:B------:R-:W3:Y:S01]  /*08b0*/  LDC.64 R26, c[0x0][0x3a0] ;  /* 0x0000e800ff1a7b82 */ /* 0x000ee20000000a00 */
[----:B0-----:R-:W-:-:S04]  /*08c0*/  IMAD.WIDE.U32 R24, R25, 0x4, R4 ;  /* 0x0000000419187825 */ /* 0x001fc800078e0004 */
[----:B-123--:R-:W-:-:S07]  /*08d0*/  IMAD.WIDE.U32 R26, R34, 0x4, R26 ;  /* 0x00000004221a7825 */ /* 0x00efce00078e001a */
.L_x_62:
[----:B------:R-:W-:Y:S01]  /*08e0*/  ISETP.NE.AND P1, PT, R34, 0x635, PT ;  /* 0x000006352200780c */ /* 0x000fe20003f25270 */
[----:B------:R-:W-:Y:S05]  /*08f0*/  YIELD ;  /* 0x0000000000007946 */ /* 0x000fea0003800000 */
[----:B------:R-:W-:Y:S01]  /*0900*/  BSSY.RECONVERGENT B0, `(.L_x_52) ;  /* 0x000000b000007945 */ /* 0x000fe20003800200 */
[----:B------:R-:W-:-:S06]  /*0910*/  PLOP3.LUT P0, PT, PT, PT, PT, 0x8, 0x80 ;  /* 0x000000000080781c */ /* 0x000fcc0003f0e170 */
[----:B01----:R-:W-:Y:S07]  /*0920*/  @P1 BRA `(.L_x_53) ;  /* 0x0000000000201947 */ /* 0x003fee0003800000 */
[----:B------:R-:W0:Y:S02]  /*0930*/  LDC.64 R4, c[0x0][0x390] ;  /* 0x0000e400ff047b82 */ /* 0x000e240000000a00 */
[----:B0-----:R-:W2:Y:S02]  /*0940*/  LDG.E R5, desc[UR36][R4.64+0x18d4] ;  /* 0x0018d42404057981 */ /* 0x001ea4000c1e1900 */
[----:B--2---:R-:W-:Y:S02]  /*0950*/  IADD3 R3, P1, PT, R40, -R5, RZ ;  /* 0x8000000528037210 */ /* 0x004fe40007f3e0ff */
[----:B------:R-:W-:Y:S02]  /*0960*/  SHF.R.S32.HI R0, RZ, 0x1f, R5 ;  /* 0x0000001fff007819 */ /* 0x000fe40000011405 */
[----:B------:R-:W-:-:S03]  /*0970*/  ISETP.NE.U32.AND P0, PT, R3, 0xaa, PT ;  /* 0x000000aa0300780c */ /* 0x000fc60003f05070 */
[----:B------:R-:W-:-:S05]  /*0980*/  IMAD.X R0, RZ, RZ, ~R0, P1 ;  /* 0x000000ffff007224 */ /* 0x000fca00008e0e00 */
[----:B------:R-:W-:-:S04]  /*0990*/  ISETP.NE.AND.EX P0, PT, R0, RZ, PT, P0 ;  /* 0x000000ff0000720c */ /* 0x000fc80003f05300 */
[----:B------:R-:W-:-:S13]  /*09a0*/  PLOP3.LUT P0, PT, P0, PT, PT, 0x8, 0x80 ;  /* 0x000000000080781c */ /* 0x000fda000070e170 */
.L_x_53:
[----:B------:R-:W-:Y:S05]  /*09b0*/  BSYNC.RECONVERGENT B0 ;  /* 0x0000000000007941 */ /* 0x000fea0003800200 */
.L_x_52:
[----:B------:R-:W-:Y:S01]  /*09c0*/  ISETP.NE.OR P0, PT, R2, 0x3a51, !P0 ;  /* 0x00003a510200780c */ /* 0x000fe20004705670 */
[----:B------:R-:W-:-:S12]  /*09d0*/  BSSY.RECONVERGENT B6, `(.L_x_54) ;  /* 0x000001b000067945 */ /* 0x000fd80003800200 */
[----:B------:R-:W-:Y:S05]  /*09e0*/  @P0 BRA `(.L_x_55) ;  /* 0x0000000000640947 */ /* 0x000fea0003800000 */
[----:B------:R-:W2:Y:S01]  /*09f0*/  LDG.E R3, desc[UR36][R30.64] ;  /* 0x000000241e037981 */ /* 0x000ea2000c1e1900 */
[----:B------:R-:W2:Y:S01]  /*0a00*/  LDC.64 R6, c[0x0][0x380] ;  /* 0x0000e000ff067b82 */ /* 0x000ea20000000a00 */
[----:B------:R-:W0:Y:S02]  /*0a10*/  LDCU.64 UR4, c[0x4][0x50] ;  /* 0x01000a00ff0477ac */ /* 0x000e240008000a00 */
[----:B------:R-:W3:Y:S01]  /*0a20*/  LDG.E R9, desc[UR36][R32.64] ;  /* 0x0000002420097981 */ /* 0x000ee2000c1e1900 */
[----:B--2---:R-:W-:-:S04]  /*0a30*/  IMAD.WIDE R4, R3, 0x4, R6 ;  /* 0x0000000403047825 */ /* 0x004fc800078e0206 */
[----:B---3--:R-:W-:Y:S02]  /*0a40*/  IMAD.WIDE R6, R9, 0x4, R6 ;  /* 0x0000000409067825 */ /* 0x008fe400078e0206 */
[----:B------:R0:W2:Y:S04]  /*0a50*/  LDG.E R4, desc[UR36][R4.64+0xe944] ;  /* 0x00e9442404047981 */ /* 0x0000a8000c1e1900 */
[----:B------:R1:W3:Y:S01]  /*0a60*/  LDG.E R6, desc[UR36][R6.64] ;  /* 0x0000002406067981 */ /* 0x0002e2000c1e1900 */
[----:B------:R-:W-:Y:S01]  /*0a70*/  VIADD R0, R3, 0x3a51 ;  /* 0x00003a5103007836 */ /* 0x000fe20000000000 */
[----:B------:R-:W-:Y:S02]  /*0a80*/  MOV R3, 0x0 ;  /* 0x0000000000037802 */ /* 0x000fe40000000f00 */
[----:B------:R4:W-:Y:S02]  /*0a90*/  STL.64 [R1], R40 ;  /* 0x0000002801007387 */ /* 0x0009e40000100a00 */
[----:B------:R4:W2:Y:S01]  /*0aa0*/  LDC.64 R14, c[0x4][R3] ;  /* 0x01000000030e7b82 */ /* 0x0008a20000000a00 */
[----:B0-----:R-:W-:Y:S01]  /*0ab0*/  MOV R5, UR5 ;  /* 0x0000000500057c02 */ /* 0x001fe20008000f00 */
[----:B------:R4:W-:Y:S01]  /*0ac0*/  STL [R1+0x8], R0 ;  /* 0x0000080001007387 */ /* 0x0009e20000100800 */
[----:B-1----:R-:W-:Y:S01]  /*0ad0*/  IMAD.MOV.U32 R7, RZ, RZ, R35 ;  /* 0x000000ffff077224 */ /* 0x002fe200078e0023 */
[----:B--2---:R0:W1:Y:S08]  /*0ae0*/  F2F.F64.F32 R8, R4 ;  /* 0x0000000400087310 */ /* 0x0040700000201800 */
[----:B---3--:R2:W3:Y:S01]  /*0af0*/  F2F.F64.F32 R10, R6 ;  /* 0x00000006000a7310 */ /* 0x0084e20000201800 */
[----:B0-----:R-:W-:Y:S01]  /*0b00*/  IMAD.U32 R4, RZ, RZ, UR4 ;  /* 0x00000004ff047e24 */ /* 0x001fe2000f8e00ff */
[----:B-1----:R-:W-:Y:S01]  /*0b10*/  DADD R8, R8, R38 ;  /* 0x0000000008087229 */ /* 0x002fe20000000026 */
[----:B--2---:R-:W-:-:S07]  /*0b20*/  IMAD.MOV.U32 R6, RZ, RZ, R36 ;  /* 0x000000ffff067224 */ /* 0x004fce00078e0024 */
[----:B---3--:R-:W-:Y:S01]  /*0b30*/  DADD R12, R8, -R10 ;  /* 0x00000000080c7229 */ /* 0x008fe2000000080a */
[----:B------:R4:W-:Y:S06]  /*0b40*/  STL.128 [R1+0x10], R8 ;  /* 0x0000100801007387 */ /* 0x0009ec0000100c00 */
[----:B------:R4:W-:Y:S04]  /*0b50*/  STL.64 [R1+0x20], R12 ;  /* 0x0000200c01007387 */ /* 0x0009e80000100a00 */
[----:B------:R-:W-:-:S07]  /*0b60*/  LEPC R20, `(.L_x_55) ;  /* 0x000000001014794e */ /* 0x000fce0000000000 */
[----:B----4-:R-:W-:Y:S05]  /*0b70*/  CALL.ABS.NOINC R14 ;  /* 0x000000000e007343 */ /* 0x010fea0003c00000 */
.L_x_55:
[----:B------:R-:W-:Y:S05]  /*0b80*/  BSYNC.RECONVERGENT B6 ;  /* 0x0000000000067941 */ /* 0x000fea0003800200 */
.L_x_54:
[----:B------:R-:W0:Y:S02]  /*0b90*/  LDC R9, c[0x0][0x3b8] ;  /* 0x0000ee00ff097b82 */ /* 0x000e240000000800 */
[----:B0-----:R-:W-:-:S13]  /*0ba0*/  ISETP.GT.AND P0, PT, R2, R9, PT ;  /* 0x000000090200720c */ /* 0x001fda0003f04270 */
[----:B------:R-:W-:Y:S05]  /*0bb0*/  @P0 BRA `(.L_x_56) ;  /* 0x0000000400180947 */ /* 0x000fea0003800000 */
[----:B------:R-:W0:Y:S02]  /*0bc0*/  LDC.64 R42, c[0x0][0x3b0] ;  /* 0x0000ec00ff2a7b82 */ /* 0x000e240000000a00 */
[----:B0-----:R-:W-:-:S05]  /*0bd0*/  IMAD.WIDE R42, R2, 0x8, R42 ;  /* 0x00000008022a7825 */ /* 0x001fca00078e022a */
[----:B------:R-:W2:Y:S02]  /*0be0*/  LDG.E.64 R4, desc[UR36][R42.64] ;  /* 0x000000242a047981 */ /* 0x000ea4000c1e1b00 */
[----:B--2---:R-:W-:-:S14]  /*0bf0*/  DSETP.GT.AND P0, PT, R4, R22, PT ;  /* 0x000000160400722a */ /* 0x004fdc0003f04000 */
[----:B------:R-:W-:Y:S05]  /*0c00*/  @P0 EXIT ;  /* 0x000000000000094d */ /* 0x000fea0003800000 */
[----:B------:R-:W2:Y:S04]  /*0c10*/  LDG.E R3, desc[UR36][R30.64] ;  /* 0x000000241e037981 */ /* 0x000ea8000c1e1900 */
[----:B------:R-:W3:Y:S01]  /*0c20*/  LDG.E R7, desc[UR36][R24.64] ;  /* 0x0000002418077981 */ /* 0x000ee2000c1e1900 */
[----:B------:R-:W-:Y:S01]  /*0c30*/  BSSY.RECONVERGENT B6, `(.L_x_57) ;  /* 0x0000017000067945 */ /* 0x000fe20003800200 */
[----:B--2---:R-:W-:-:S05]  /*0c40*/  IMAD.IADD R0, R3, 0x1, R2 ;  /* 0x0000000103007824 */ /* 0x004fca00078e0202 */
[----:B---3--:R-:W-:-:S13]  /*0c50*/  ISETP.GE.AND P0, PT, R0, R7, PT ;  /* 0x000000070000720c */ /* 0x008fda0003f06270 */
[----:B------:R-:W-:Y:S05]  /*0c60*/  @!P0 BRA `(.L_x_58) ;  /* 0x00000000004c8947 */ /* 0x000fea0003800000 */
[----:B------:R-:W0:Y:S02]  /*0c70*/  LDCU.64 UR4, c[0x0][0x3c0] ;  /* 0x00007800ff0477ac */ /* 0x000e240008000a00 */
[----:B0-----:R-:W-:-:S04]  /*0c80*/  LEA R16, P0, R40, UR4, 0x3 ;  /* 0x0000000428107c11 */ /* 0x001fc8000f8018ff */
[----:B------:R-:W-:Y:S02]  /*0c90*/  LEA.HI.X R17, R40, UR5, RZ, 0x3, P0 ;  /* 0x0000000528117c11 */ /* 0x000fe400080f1cff */
[----:B------:R-:W-:Y:S01]  /*0ca0*/  MOV R8, 0x0 ;  /* 0x0000000000087802 */ /* 0x000fe20000000f00 */
[----:B------:R0:W-:Y:S01]  /*0cb0*/  STL.64 [R1+0x18], R2 ;  /* 0x0000180201007387 */ /* 0x0001e20000100a00 */
[----:B------:R-:W1:Y:S03]  /*0cc0*/  LDCU.64 UR4, c[0x4][0x60] ;  /* 0x01000c00ff0477ac */ /* 0x000e660008000a00 */
[----:B------:R-:W2:Y:S01]  /*0cd0*/  LDG.E.64 R16, desc[UR36][R16.64] ;  /* 0x0000002410107981 */ /* 0x000ea2000c1e1b00 */
[----:B------:R-:W3:Y:S01]  /*0ce0*/  LDC.64 R8, c[0x4][R8] ;  /* 0x0100000008087b82 */ /* 0x000ee20000000a00 */
[----:B------:R-:W-:Y:S02]  /*0cf0*/  IMAD.MOV.U32 R6, RZ, RZ, R36 ;  /* 0x000000ffff067224 */ /* 0x000fe400078e0024 */
[----:B------:R0:W-:Y:S01]  /*0d00*/  STL.64 [R1+0x10], R28 ;  /* 0x0000101c01007387 */ /* 0x0001e20000100a00 */
[----:B------:R-:W-:-:S03]  /*0d10*/  IMAD.MOV.U32 R7, RZ, RZ, R35 ;  /* 0x000000ffff077224 */ /* 0x000fc600078e0023 */
[----:B------:R0:W-:Y:S04]  /*0d20*/  STL [R1+0x20], R34 ;  /* 0x0000202201007387 */ /* 0x0001e80000100800 */
[----:B------:R0:W-:Y:S01]  /*0d30*/  STL.64 [R1+0x28], R40 ;  /* 0x0000282801007387 */ /* 0x0001e20000100a00 */
[----:B-1----:R-:W-:Y:S02]  /*0d40*/  IMAD.U32 R4, RZ, RZ, UR4 ;  /* 0x00000004ff047e24 */ /* 0x002fe4000f8e00ff */
[----:B------:R-:W-:Y:S01]  /*0d50*/  IMAD.U32 R5, RZ, RZ, UR5 ;  /* 0x00000005ff057e24 */ /* 0x000fe2000f8e00ff */
[----:B--23--:R0:W-:Y:S06]  /*0d60*/  STL.128 [R1], R16 ;  /* 0x0000001001007387 */ /* 0x00c1ec0000100c00 */
[----:B------:R-:W-:-:S07]  /*0d70*/  LEPC R20, `(.L_x_59) ;  /* 0x000000001014794e */ /* 0x000fce0000000000 */
[----:B0-----:R-:W-:Y:S05]  /*0d80*/  CALL.ABS.NOINC R8 ;  /* 0x0000000008007343 */ /* 0x001fea0003c00000 */
.L_x_59:
[----:B------:R0:W5:Y:S02]  /*0d90*/  LDG.E.64 R4, desc[UR36][R42.64] ;  /* 0x000000242a047981 */ /* 0x000164000c1e1b00 */
.L_x_58:
[----:B------:R-:W-:Y:S05]  /*0da0*/  BSYNC.RECONVERGENT B6 ;  /* 0x0000000000067941 */ /* 0x000fea0003800200 */
.L_x_57:
[----:B-----5:R-:W-:Y:S01]  /*0db0*/  DSETP.GEU.AND P0, PT, R4, R28, PT ;  /* 0x0000001c0400722a */ /* 0x020fe20003f0e000 */
[----:B------:R-:W-:-:S13]  /*0dc0*/  BSSY.RECONVERGENT B0, `(.L_x_60) ;  /* 0x0000023000007945 */ /* 0x000fda0003800200 */
[----:B------:R-:W-:Y:S05]  /*0dd0*/  @!P0 BRA `(.L_x_61) ;  /* 0x0000000000848947 */ /* 0x000fea0003800000 */
[----:B------:R-:W2:Y:S01]  /*0de0*/  LDG.E R9, desc[UR36][R30.64] ;  /* 0x000000241e097981 */ /* 0x000ea2000c1e1900 */
[----:B------:R-:W1:Y:S01]  /*0df0*/  LDC.64 R4, c[0x0][0x3d8] ;  /* 0x0000f600ff047b82 */ /* 0x000e620000000a00 */
[----:B------:R-:W3:Y:S01]  /*0e00*/  LDCU.64 UR4, c[0x0][0x3d8] ;  /* 0x00007b00ff0477ac */ /* 0x000ee20008000a00 */
[----:B-1----:R-:W-:-:S06]  /*0e10*/  IMAD.WIDE R4, R2, 0x4, R4 ;  /* 0x0000000402047825 */ /* 0x002fcc00078e0204 */
[----:B------:R-:W4:Y:S01]  /*0e20*/  LDG.E R4, desc[UR36][R4.64] ;  /* 0x0000002404047981 */ /* 0x000f22000c1e1900 */
[----:B--2---:R-:W-:Y:S02]  /*0e30*/  SHF.R.S32.HI R0, RZ, 0x1f, R9 ;  /* 0x0000001fff007819 */ /* 0x004fe40000011409 */
[----:B------:R-:W-:-:S05]  /*0e40*/  IADD3 R3, P0, PT, R40, -R9, RZ ;  /* 0x8000000928037210 */ /* 0x000fca0007f1e0ff */
[----:B------:R-:W-:Y:S01]  /*0e50*/  IMAD.X R0, RZ, RZ, ~R0, P0 ;  /* 0x000000ffff007224 */ /* 0x000fe200000e0e00 */
[----:B---3--:R-:W-:-:S04]  /*0e60*/  LEA R6, P0, R3, UR4, 0x2 ;  /* 0x0000000403067c11 */ /* 0x008fc8000f8010ff */
[----:B------:R-:W-:-:S05]  /*0e70*/  LEA.HI.X R7, R3, UR5, R0, 0x2, P0 ;  /* 0x0000000503077c11 */ /* 0x000fca00080f1400 */
[----:B------:R-:W2:Y:S01]  /*0e80*/  LDG.E R6, desc[UR36][R6.64] ;  /* 0x0000002406067981 */ /* 0x000ea2000c1e1900 */
[----:B----4-:R-:W-:-:S05]  /*0e90*/  IMAD.MOV R3, RZ, RZ, -R4 ;  /* 0x000000ffff037224 */ /* 0x010fca00078e0a04 */
[----:B--2---:R-:W-:-:S13]  /*0ea0*/  ISETP.NE.AND P0, PT, R6, R3, PT ;  /* 0x000000030600720c */ /* 0x004fda0003f05270 */
[----:B------:R-:W-:Y:S05]  /*0eb0*/  @P0 BRA `(.L_x_61) ;  /* 0x00000000004c0947 */ /* 0x000fea0003800000 */
[----:B------:R-:W1:Y:S01]  /*0ec0*/  LDC.64 R6, c[0x0][0x380] ;  /* 0x0000e000ff067b82 */ /* 0x000e620000000a00 */
[----:B------:R-:W-:-:S05]  /*0ed0*/  IADD3 R5, PT, PT, R9, R2, RZ ;  /* 0x0000000209057210 */ /* 0x000fca0007ffe0ff */
[----:B-1----:R-:W-:-:S05]  /*0ee0*/  IMAD.WIDE R4, R5, 0x4, R6 ;  /* 0x0000000405047825 */ /* 0x002fca00078e0206 */
[----:B------:R-:W2:Y:S02]  /*0ef0*/  LDG.E R0, desc[UR36][R4.64] ;  /* 0x0000002404007981 */ /* 0x000ea4000c1e1900 */
[----:B--2---:R-:W-:-:S13]  /*0f00*/  FSETP.GEU.AND P0, PT, R37, R0, PT ;  /* 0x000000002500720b */ /* 0x004fda0003f0e000 */
[----:B------:R-:W-:Y:S05]  /*0f10*/  @!P0 BRA `(.L_x_61) ;  /* 0x0000000000348947 */ /* 0x000fea0003800000 */
[----:B------:R-:W2:Y:S01]  /*0f20*/  LDG.E R3, desc[UR36][R32.64] ;  /* 0x0000002420037981 */ /* 0x000ea2000c1e1900 */
[----:B------:R-:W1:Y:S01]  /*0f30*/  F2F.F64.F32 R4, R0 ;  /* 0x0000000000047310 */ /* 0x000e620000201800 */
[----:B--2---:R-:W-:-:S06]  /*0f40*/  IMAD.WIDE R6, R3, 0x4, R6 ;  /* 0x0000000403067825 */ /* 0x004fcc00078e0206 */
[----:B------:R-:W2:Y:S01]  /*0f50*/  LDG.E R6, desc[UR36][R6.64] ;  /* 0x0000002406067981 */ /* 0x000ea2000c1e1900 */
[----:B-1----:R-:W-:Y:S01]  /*0f60*/  DADD R4, R4, R38 ;  /* 0x0000000004047229 */ /* 0x002fe20000000026 */
[----:B------:R-:W-:Y:S01]  /*0f70*/  UMOV UR4, 0xa0b5ed8d ;  /* 0xa0b5ed8d00047882 */ /* 0x000fe20000000000 */
[----:B------:R-:W-:Y:S01]  /*0f80*/  UMOV UR5, 0x3eb0c6f7 ;  /* 0x3eb0c6f700057882 */ /* 0x000fe20000000000 */
[----:B--2---:R-:W1:Y:S05]  /*0f90*/  F2F.F64.F32 R8, R6 ;  /* 0x0000000600087310 */ /* 0x004e6a0000201800 */
[----:B-1----:R-:W-:-:S08]  /*0fa0*/  DADD R4, R4, -R8 ;  /* 0x0000000004047229 */ /* 0x002fd00000000808 */
[----:B------:R-:W-:-:S14]  /*0fb0*/  DSETP.GE.AND P0, PT, R4, -UR4, PT ;  /* 0x8000000404007e2a */ /* 0x000fdc000bf06000 */
[----:B------:R-:W-:Y:S05]  /*0fc0*/  @!P0 BRA `(.L_x_61) ;  /* 0x0000000000088947 */ /* 0x000fea0003800000 */
[----:B------:R-:W-:-:S05]  /*0fd0*/  IMAD.MOV.U32 R3, RZ, RZ, 0x1 ;  /* 0x00000001ff037424 */ /* 0x000fca00078e00ff */
[----:B------:R1:W-:Y:S02]  /*0fe0*/  REDG.E.ADD.STRONG.GPU desc[UR36][R26.64], R3 ;  /* 0x000000031a00798e */ /* 0x0003e4000c12e124 */
.L_x_61:
[----:B------:R-:W-:Y:S05]  /*0ff0*/  BSYNC.RECONVERGENT B0 ;  /* 0x0000000000007941 */ /* 0x000fea0003800200 */
.L_x_60:
[----:B------:R-:W-:Y:S01]  /*1000*/  VIADD R2, R2, 0x1 ;  /* 0x0000000102027836 */ /* 0x000fe20000000000 */
[----:B------:R-:W-:Y:S06]  /*1010*/  BRA `(.L_x_62) ;  /* 0xfffffff800307947 */ /* 0x000fec000383ffff */
.L_x_56:
[----:B------:R-:W-:Y:S05]  /*1020*/  BSYNC B7 ;  /* 0x0000000000077941 */ /* 0x000fea0003800000 */
.L_x_51:
[----:B------:R-:W-:Y:S01]  /*1030*/  IMAD.MOV.U32 R8, RZ, RZ, R2 ;  /* 0x000000ffff087224 */ /* 0x000fe200078e0002 */
[----:B------:R-:W-:Y:S01]  /*1040*/  MOV R0, 0x0 ;  /* 0x0000000000007802 */ /* 0x000fe20000000f00 */
[----:B------:R0:W-:Y:S01]  /*1050*/  STL.64 [R1], R28 ;  /* 0x0000001c01007387 */ /* 0x0001e20000100a00 */
[----:B------:R-:W1:Y:S01]  /*1060*/  LDCU.64 UR4, c[0x4][0x58] ;  /* 0x01000b00ff0477ac */ /* 0x000e620008000a00 */
[----:B------:R-:W-:Y:S01]  /*1070*/  IMAD.MOV.U32 R6, RZ, RZ, R36 ;  /* 0x000000ffff067224 */ /* 0x000fe200078e0024 */
[----:B------:R0:W2:Y:S01]  /*1080*/  LDC.64 R2, c[0x4][R0] ;  /* 0x0100000000027b82 */ /* 0x0000a20000000a00 */
[----:B------:R0:W-:Y:S01]  /*1090*/  STL.64 [R1+0x18], R40 ;  /* 0x0000182801007387 */ /* 0x0001e20000100a00 */
[----:B------:R-:W-:-:S03]  /*10a0*/  IMAD.MOV.U32 R7, RZ, RZ, R35 ;  /* 0x000000ffff077224 */ /* 0x000fc600078e0023 */
[----:B------:R0:W-:Y:S04]  /*10b0*/  STL [R1+0x10], R34 ;  /* 0x0000102201007387 */ /* 0x0001e80000100800 */
[----:B------:R0:W-:Y:S01]  /*10c0*/  STL.64 [R1+0x8], R8 ;  /* 0x0000080801007387 */ /* 0x0001e20000100a00 */
[----:B-1----:R-:W-:Y:S02]  /*10d0*/  IMAD.U32 R4, RZ, RZ, UR4 ;  /* 0x00000004ff047e24 */ /* 0x002fe4000f8e00ff */
[----:B------:R-:W-:-:S07]  /*10e0*/  IMAD.U32 R5, RZ, RZ, UR5 ;  /* 0x00000005ff057e24 */ /* 0x000fce000f8e00ff */
[----:B------:R-:W-:-:S07]  /*10f0*/  LEPC R20, `(.L_x_63) ;  /* 0x000000001014794e */ /* 0x000fce0000000000 */
[----:B0-2---:R-:W-:Y:S05]  /*1100*/  CALL.ABS.NOINC R2 ;  /* 0x0000000002007343 */ /* 0x005fea0003c00000 */
.L_x_63:
[----:B------:R-:W-:Y:S05]  /*1110*/  EXIT ;  /* 0x000000000000794d */ /* 0x000fea0003800000 */
.L_x_64:
        /* <DEDUP_REMOVED lines=14> */
.L_x_170:


//--------------------- .text._Z19get_max_score_indexPfPiiS0_ --------------------------
	.section	.text._Z19get_max_score_indexPfPiiS0_,"ax",@progbits
	.align	128
        .global         _Z19get_max_score_indexPfPiiS0_
        .type           _Z19get_max_score_indexPfPiiS0_,@function
        .size           _Z19get_max_score_indexPfPiiS0_,(.L_x_171 - _Z19get_max_score_indexPfPiiS0_)
        .other          _Z19get_max_score_indexPfPiiS0_,@"STO_CUDA_ENTRY STV_DEFAULT"
_Z19get_max_score_indexPfPiiS0_:
.text._Z19get_max_score_indexPfPiiS0_:
[----:B------:R-:W-:Y:S01]  /*0000*/  LDC R1, c[0x0][0x37c] ;  /* 0x0000df00ff017b82 */ /* 0x000fe20000000800 */
[----:B------:R-:W0:Y:S01]  /*0010*/  S2R R0, SR_CTAID.X ;  /* 0x0000000000007919 */ /* 0x000e220000002500 */
[----:B------:R-:W1:Y:S01]  /*0020*/  LDCU UR4, c[0x0][0x390] ;  /* 0x00007200ff0477ac */ /* 0x000e620008000800 */
[----:B------:R-:W0:Y:S01]  /*0030*/  S2R R3, SR_TID.X ;  /* 0x0000000000037919 */ /* 0x000e220000002100 */
[----:B------:R-:W0:Y:S01]  /*0040*/  LDCU UR5, c[0x0][0x360] ;  /* 0x00006c00ff0577ac */ /* 0x000e220008000800 */
[----:B-1----:R-:W-:Y:S01]  /*0050*/  UIADD3 UR4, UPT, UPT, UR4, -0x1, URZ ;  /* 0xffffffff04047890 */ /* 0x002fe2000fffe0ff */
[----:B0-----:R-:W-:-:S05]  /*0060*/  IMAD R0, R0, UR5, R3 ;  /* 0x0000000500007c24 */ /* 0x001fca000f8e0203 */
[----:B------:R-:W-:-:S13]  /*0070*/  ISETP.GE.AND P0, PT, R0, UR4, PT ;  /* 0x0000000400007c0c */ /* 0x000fda000bf06270 */
[----:B------:R-:W-:Y:S05]  /*0080*/  @P0 EXIT ;  /* 0x000000000000094d */ /* 0x000fea0003800000 */
[----:B------:R-:W0:Y:S01]  /*0090*/  LDC.64 R2, c[0x0][0x388] ;  /* 0x0000e200ff027b82 */ /* 0x000e220000000a00 */
[----:B------:R-:W1:Y:S01]  /*00a0*/  LDCU.64 UR4, c[0x0][0x358] ;  /* 0x00006b00ff0477ac */ /* 0x000e620008000a00 */
[----:B0-----:R-:W-:-:S05]  /*00b0*/  IMAD.WIDE R2, R0, 0x4, R2 ;  /* 0x0000000400027825 */ /* 0x001fca00078e0202 */
[----:B-1----:R-:W2:Y:S04]  /*00c0*/  LDG.E R7, desc[UR4][R2.64] ;  /* 0x0000000402077981 */ /* 0x002ea8000c1e1900 */
[----:B------:R-:W2:Y:S01]  /*00d0*/  LDG.E R8, desc[UR4][R2.64+0x4] ;  /* 0x0000040402087981 */ /* 0x000ea2000c1e1900 */
[----:B------:R-:W-:Y:S01]  /*00e0*/  BSSY.RECONVERGENT B0, `(.L_x_65) ;  /* 0x00000a8000007945 */ /* 0x000fe20003800200 */
[----:B------:R-:W-:Y:S01]  /*00f0*/  IMAD.MOV.U32 R4, RZ, RZ, -0x1 ;  /* 0xffffffffff047424 */ /* 0x000fe200078e00ff */
[----:B--2---:R-:W-:-:S13]  /*0100*/  ISETP.GE.AND P0, PT, R7, R8, PT ;  /* 0x000000080700720c */ /* 0x004fda0003f06270 */
[----:B------:R-:W-:Y:S05]  /*0110*/  @P0 BRA `(.L_x_66) ;  /* 0x0000000800900947 */ /* 0x000fea0003800000 */
[----:B------:R-:W-:Y:S01]  /*0120*/  IMAD.IADD R6, R8, 0x1, -R7 ;  /* 0x0000000108067824 */ /* 0x000fe200078e0a07 */
[----:B------:R-:W-:Y:S01]  /*0130*/  BSSY.RECONVERGENT B1, `(.L_x_67) ;  /* 0x0000052000017945 */ /* 0x000fe20003800200 */
[----:B------:R-:W-:Y:S02]  /*0140*/  IMAD.IADD R8, R7, 0x1, -R8 ;  /* 0x0000000107087824 */ /* 0x000fe400078e0a08 */
[----:B------:R-:W-:Y:S01]  /*0150*/  IMAD.MOV.U32 R5, RZ, RZ, -0x40800000 ;  /* 0xbf800000ff057424 */ /* 0x000fe200078e00ff */
[----:B------:R-:W-:Y:S01]  /*0160*/  LOP3.LUT R21, R6, 0xf, RZ, 0xc0, !PT ;  /* 0x0000000f06157812 */ /* 0x000fe200078ec0ff */
[----:B------:R-:W-:Y:S01]  /*0170*/  IMAD.MOV.U32 R4, RZ, RZ, -0x1 ;  /* 0xffffffffff047424 */ /* 0x000fe200078e00ff */
[----:B------:R-:W-:Y:S02]  /*0180*/  ISETP.GT.U32.AND P1, PT, R8, -0x10, PT ;  /* 0xfffffff00800780c */ /* 0x000fe40003f24070 */
[----:B------:R-:W-:-:S11]  /*0190*/  ISETP.NE.AND P0, PT, R21, RZ, PT ;  /* 0x000000ff1500720c */ /* 0x000fd60003f05270 */
[----:B------:R-:W-:Y:S05]  /*01a0*/  @P1 BRA `(.L_x_68) ;  /* 0x0000000400281947 */ /* 0x000fea0003800000 */
[----:B------:R-:W-:Y:S01]  /*01b0*/  LOP3.LUT R8, R6, 0xfffffff0, RZ, 0xc0, !PT ;  /* 0xfffffff006087812 */ /* 0x000fe200078ec0ff */
[----:B------:R-:W-:Y:S02]  /*01c0*/  IMAD.MOV.U32 R5, RZ, RZ, -0x40800000 ;  /* 0xbf800000ff057424 */ /* 0x000fe400078e00ff */
[----:B------:R-:W-:Y:S02]  /*01d0*/  IMAD.MOV.U32 R4, RZ, RZ, -0x1 ;  /* 0xffffffffff047424 */ /* 0x000fe400078e00ff */
[----:B------:R-:W-:-:S07]  /*01e0*/  IMAD.MOV R8, RZ, RZ, -R8 ;  /* 0x000000ffff087224 */ /* 0x000fce00078e0a08 */
.L_x_69:
[----:B------:R-:W0:Y:S02]  /*01f0*/  LDC.64 R2, c[0x0][0x380] ;  /* 0x0000e000ff027b82 */ /* 0x000e240000000a00 */
[----:B0-----:R-:W-:-:S05]  /*0200*/  IMAD.WIDE R2, R7, 0x4, R2 ;  /* 0x0000000407027825 */ /* 0x001fca00078e0202 */
[----:B------:R-:W2:Y:S04]  /*0210*/  LDG.E R20, desc[UR4][R2.64] ;  /* 0x0000000402147981 */ /* 0x000ea8000c1e1900 */
[----:B------:R-:W3:Y:S04]  /*0220*/  LDG.E R22, desc[UR4][R2.64+0x4] ;  /* 0x0000040402167981 */ /* 0x000ee8000c1e1900 */
[----:B------:R-:W4:Y:S04]  /*0230*/  LDG.E R24, desc[UR4][R2.64+0x8] ;  /* 0x0000080402187981 */ /* 0x000f28000c1e1900 */
[----:B------:R-:W5:Y:S04]  /*0240*/  LDG.E R26, desc[UR4][R2.64+0xc] ;  /* 0x00000c04021a7981 */ /* 0x000f68000c1e1900 */
        /* <DEDUP_REMOVED lines=11> */
[----:B------:R-:W5:Y:S01]  /*0300*/  LDG.E R19, desc[UR4][R2.64+0x3c] ;  /* 0x00003c0402137981 */ /* 0x000f62000c1e1900 */
[----:B------:R-:W-:Y:S01]  /*0310*/  VIADD R8, R8, 0x10 ;  /* 0x0000001008087836 */ /* 0x000fe20000000000 */
[----:B--2---:R-:W-:-:S04]  /*0320*/  FSETP.GT.AND P3, PT, R20, R5, PT ;  /* 0x000000051400720b */ /* 0x004fc80003f64000 */
[----:B------:R-:W-:Y:S02]  /*0330*/  FSEL R5, R20, R5, P3 ;  /* 0x0000000514057208 */ /* 0x000fe40001800000 */
[----:B------:R-:W-:Y:S02]  /*0340*/  SEL R4, R7, R4, P3 ;  /* 0x0000000407047207 */ /* 0x000fe40001800000 */
[----:B---3--:R-:W-:-:S04]  /*0350*/  FSETP.GT.AND P1, PT, R22, R5, PT ;  /* 0x000000051600720b */ /* 0x008fc80003f24000 */
[----:B------:R-:W-:-:S04]  /*0360*/  FSEL R5, R22, R5, P1 ;  /* 0x0000000516057208 */ /* 0x000fc80000800000 */
[----:B----4-:R-:W-:-:S04]  /*0370*/  FSETP.GT.AND P2, PT, R24, R5, PT ;  /* 0x000000051800720b */ /* 0x010fc80003f44000 */
[----:B------:R-:W-:Y:S01]  /*0380*/  FSEL R5, R24, R5, P2 ;  /* 0x0000000518057208 */ /* 0x000fe20001000000 */
[----:B------:R-:W-:-:S03]  /*0390*/  @P1 VIADD R4, R7, 0x1 ;  /* 0x0000000107041836 */ /* 0x000fc60000000000 */
[----:B-----5:R-:W-:-:S04]  /*03a0*/  FSETP.GT.AND P4, PT, R26, R5, PT ;  /* 0x000000051a00720b */ /* 0x020fc80003f84000 */
[----:B------:R-:W-:Y:S01]  /*03b0*/  FSEL R5, R26, R5, P4 ;  /* 0x000000051a057208 */ /* 0x000fe20002000000 */
[----:B------:R-:W-:-:S03]  /*03c0*/  @P2 VIADD R4, R7, 0x2 ;  /* 0x0000000207042836 */ /* 0x000fc60000000000 */
[----:B------:R-:W-:-:S04]  /*03d0*/  FSETP.GT.AND P6, PT, R28, R5, PT ;  /* 0x000000051c00720b */ /* 0x000fc80003fc4000 */
        /* <DEDUP_REMOVED lines=31> */
[----:B------:R-:W-:Y:S01]  /*05d0*/  @P1 VIADD R4, R7, 0xd ;  /* 0x0000000d07041836 */ /* 0x000fe20000000000 */
[----:B------:R-:W-:Y:S02]  /*05e0*/  ISETP.NE.AND P1, PT, R8, RZ, PT ;  /* 0x000000ff0800720c */ /* 0x000fe40003f25270 */
[----:B------:R-:W-:-:S04]  /*05f0*/  FSETP.GT.AND P4, PT, R19, R16, PT ;  /* 0x000000101300720b */ /* 0x000fc80003f84000 */
[----:B------:R-:W-:Y:S01]  /*0600*/  FSEL R5, R19, R16, P4 ;  /* 0x0000001013057208 */ /* 0x000fe20002000000 */
[----:B------:R-:W-:-:S08]  /*0610*/  @P2 VIADD R4, R7, 0xe ;  /* 0x0000000e07042836 */ /* 0x000fd00000000000 */
[C---:B------:R-:W-:Y:S02]  /*0620*/  @P4 VIADD R4, R7.reuse, 0xf ;  /* 0x0000000f07044836 */ /* 0x040fe40000000000 */
[----:B------:R-:W-:Y:S01]  /*0630*/  VIADD R7, R7, 0x10 ;  /* 0x0000001007077836 */ /* 0x000fe20000000000 */
[----:B------:R-:W-:Y:S06]  /*0640*/  @P1 BRA `(.L_x_69) ;  /* 0xfffffff800e81947 */ /* 0x000fec000383ffff */
.L_x_68:
[----:B------:R-:W-:Y:S05]  /*0650*/  BSYNC.RECONVERGENT B1 ;  /* 0x0000000000017941 */ /* 0x000fea0003800200 */
.L_x_67:
[----:B------:R-:W-:Y:S05]  /*0660*/  @!P0 BRA `(.L_x_66) ;  /* 0x00000004003c8947 */ /* 0x000fea0003800000 */
[----:B------:R-:W-:Y:S01]  /*0670*/  ISETP.GE.U32.AND P1, PT, R21, 0x8, PT ;  /* 0x000000081500780c */ /* 0x000fe20003f26070 */
[----:B------:R-:W-:Y:S01]  /*0680*/  BSSY.RECONVERGENT B1, `(.L_x_70) ;  /* 0x0000027000017945 */ /* 0x000fe20003800200 */
[----:B------:R-:W-:-:S04]  /*0690*/  LOP3.LUT R9, R6, 0x7, RZ, 0xc0, !PT ;  /* 0x0000000706097812 */ /* 0x000fc800078ec0ff */
[----:B------:R-:W-:-:S07]  /*06a0*/  ISETP.NE.AND P0, PT, R9, RZ, PT ;  /* 0x000000ff0900720c */ /* 0x000fce0003f05270 */
[----:B------:R-:W-:Y:S06]  /*06b0*/  @!P1 BRA `(.L_x_71) ;  /* 0x00000000008c9947 */ /* 0x000fec0003800000 */
        /* <DEDUP_REMOVED lines=9> */
[----:B------:R-:W5:Y:S01]  /*0750*/  LDG.E R22, desc[UR4][R2.64+0x1c] ;  /* 0x00001c0402167981 */ /* 0x000f62000c1e1900 */
        /* <DEDUP_REMOVED lines=22> */
[----:B------:R-:W-:-:S08]  /*08c0*/  @P5 VIADD R4, R7, 0x6 ;  /* 0x0000000607045836 */ /* 0x000fd00000000000 */
[C---:B------:R-:W-:Y:S02]  /*08d0*/  @P3 VIADD R4, R7.reuse, 0x7 ;  /* 0x0000000707043836 */ /* 0x040fe40000000000 */
[----:B------:R-:W-:-:S07]  /*08e0*/  VIADD R7, R7, 0x8 ;  /* 0x0000000807077836 */ /* 0x000fce0000000000 */
.L_x_71:
[----:B------:R-:W-:Y:S05]  /*08f0*/  BSYNC.RECONVERGENT B1 ;  /* 0x0000000000017941 */ /* 0x000fea0003800200 */
.L_x_70:
        /* <DEDUP_REMOVED lines=22> */
[----:B------:R-:W-:-:S08]  /*0a60*/  @P3 VIADD R4, R7, 0x2 ;  /* 0x0000000207043836 */ /* 0x000fd00000000000 */
[C---:B------:R-:W-:Y:S02]  /*0a70*/  @P4 VIADD R4, R7.reuse, 0x3 ;  /* 0x0000000307044836 */ /* 0x040fe40000000000 */
[----:B------:R-:W-:-:S07]  /*0a80*/  VIADD R7, R7, 0x4 ;  /* 0x0000000407077836 */ /* 0x000fce0000000000 */
.L_x_73:
[----:B------:R-:W-:Y:S05]  /*0a90*/  BSYNC.RECONVERGENT B1 ;  /* 0x0000000000017941 */ /* 0x000fea0003800200 */
.L_x_72:
[----:B------:R-:W-:Y:S05]  /*0aa0*/  @!P1 BRA `(.L_x_66) ;  /* 0x00000000002c9947 */ /* 0x000fea0003800000 */
[----:B------:R-:W0:Y:S01]  /*0ab0*/  LDC.64 R2, c[0x0][0x380] ;  /* 0x0000e000ff027b82 */ /* 0x000e220000000a00 */
[----:B------:R-:W-:-:S07]  /*0ac0*/  IMAD.MOV R6, RZ, RZ, -R6 ;  /* 0x000000ffff067224 */ /* 0x000fce00078e0a06 */
.L_x_74:
[----:B0-----:R-:W-:-:S06]  /*0ad0*/  IMAD.WIDE R8, R7, 0x4, R2 ;  /* 0x0000000407087825 */ /* 0x001fcc00078e0202 */
[----:B------:R-:W2:Y:S01]  /*0ae0*/  LDG.E R8, desc[UR4][R8.64] ;  /* 0x0000000408087981 */ /* 0x000ea2000c1e1900 */
[----:B------:R-:W-:-:S05]  /*0af0*/  VIADD R6, R6, 0x1 ;  /* 0x0000000106067836 */ /* 0x000fca0000000000 */
[----:B------:R-:W-:Y:S02]  /*0b00*/  ISETP.NE.AND P1, PT, R6, RZ, PT ;  /* 0x000000ff0600720c */ /* 0x000fe40003f25270 */
[----:B--2---:R-:W-:-:S04]  /*0b10*/  FSETP.GT.AND P0, PT, R8, R5, PT ;  /* 0x000000050800720b */ /* 0x004fc80003f04000 */
[C---:B------:R-:W-:Y:S01]  /*0b20*/  SEL R4, R7.reuse, R4, P0 ;  /* 0x0000000407047207 */ /* 0x040fe20000000000 */
[----:B------:R-:W-:Y:S01]  /*0b30*/  VIADD R7, R7, 0x1 ;  /* 0x0000000107077836 */ /* 0x000fe20000000000 */
[----:B------:R-:W-:-:S05]  /*0b40*/  FSEL R5, R8, R5, P0 ;  /* 0x0000000508057208 */ /* 0x000fca0000000000 */
[----:B------:R-:W-:Y:S05]  /*0b50*/  @P1 BRA `(.L_x_74) ;  /* 0xfffffffc00dc1947 */ /* 0x000fea000383ffff */
.L_x_66:
[----:B------:R-:W-:Y:S05]  /*0b60*/  BSYNC.RECONVERGENT B0 ;  /* 0x0000000000007941 */ /* 0x000fea0003800200 */
.L_x_65:
[----:B------:R-:W-:-:S13]  /*0b70*/  ISETP.NE.AND P0, PT, R4, -0x1, PT ;  /* 0xffffffff0400780c */ /* 0x000fda0003f05270 */
[----:B------:R-:W-:Y:S05]  /*0b80*/  @!P0 EXIT ;  /* 0x000000000000894d */ /* 0x000fea0003800000 */
[----:B------:R-:W0:Y:S02]  /*0b90*/  LDC.64 R2, c[0x0][0x398] ;  /* 0x0000e600ff027b82 */ /* 0x000e240000000a00 */
[----:B0-----:R-:W-:-:S05]  /*0ba0*/  IMAD.WIDE R2, R0, 0x4, R2 ;  /* 0x0000000400027825 */ /* 0x001fca00078e0202 */
[----:B------:R-:W-:Y:S01]  /*0bb0*/  STG.E desc[UR4][R2.64], R4 ;  /* 0x0000000402007986 */ /* 0x000fe2000c101904 */
[----:B------:R-:W-:Y:S05]  /*0bc0*/  EXIT ;  /* 0x000000000000794d */ /* 0x000fea0003800000 */
.L_x_75:
        /* <DEDUP_REMOVED lines=11> */
.L_x_171:


//--------------------- .text._Z15calc_bm25_scorePiS_PfS_S_ilS_S_S_S0_S0_S0_iS_ --------------------------
	.section	.text._Z15calc_bm25_scorePiS_PfS_S_ilS_S_S_S0_S0_S0_iS_,"ax",@progbits
	.align	128
        .global         _Z15calc_bm25_scorePiS_PfS_S_ilS_S_S_S0_S0_S0_iS_
        .type           _Z15calc_bm25_scorePiS_PfS_S_ilS_S_S_S0_S0_S0_iS_,@function
        .size           _Z15calc_bm25_scorePiS_PfS_S_ilS_S_S_S0_S0_S0_iS_,(.L_x_165 - _Z15calc_bm25_scorePiS_PfS_S_ilS_S_S_S0_S0_S0_iS_)
        .other          _Z15calc_bm25_scorePiS_PfS_S_ilS_S_S_S0_S0_S0_iS_,@"STO_CUDA_ENTRY STV_DEFAULT"
_Z15calc_bm25_scorePiS_PfS_S_ilS_S_S_S0_S0_S0_iS_:
.text._Z15calc_bm25_scorePiS_PfS_S_ilS_S_S_S0_S0_S0_iS_:
        /* <DEDUP_REMOVED lines=8> */
[----:B---3--:R-:W-:Y:S01]  /*0080*/  IADD3 R33, P1, PT, R1, UR4, RZ ;  /* 0x0000000401217c10 */ /* 0x008fe2000ff3e0ff */
[----:B-1----:R-:W-:-:S04]  /*0090*/  IMAD R30, R30, UR6, R3 ;  /* 0x000000061e1e7c24 */ /* 0x002fc8000f8e0203 */
[----:B--2---:R-:W-:Y:S01]  /*00a0*/  IMAD.X R32, RZ, RZ, UR5, P1 ;  /* 0x00000005ff207e24 */ /* 0x004fe200088e06ff */
[----:B0-----:R-:W-:-:S13]  /*00b0*/  ISETP.GE.AND P0, PT, R30, UR7, PT ;  /* 0x000000071e007c0c */ /* 0x001fda000bf06270 */
[----:B------:R-:W-:Y:S05]  /*00c0*/  @P0 EXIT ;  /* 0x000000000000094d */ /* 0x000fea0003800000 */
[----:B------:R-:W0:Y:S01]  /*00d0*/  LDC.64 R24, c[0x0][0x3f0] ;  /* 0x0000fc00ff187b82 */ /* 0x000e220000000a00 */
[----:B------:R-:W1:Y:S01]  /*00e0*/  LDCU.64 UR36, c[0x0][0x358] ;  /* 0x00006b00ff2477ac */ /* 0x000e620008000a00 */
[----:B0-----:R-:W-:-:S06]  /*00f0*/  IMAD.WIDE R24, R30, 0x4, R24 ;  /* 0x000000041e187825 */ /* 0x001fcc00078e0218 */
[----:B-1----:R0:W5:Y:S01]  /*0100*/  LDG.E R24, desc[UR36][R24.64] ;  /* 0x0000002418187981 */ /* 0x002162000c1e1900 */
[----:B------:R-:W-:Y:S01]  /*0110*/  ISETP.NE.AND P0, PT, R30, 0x80, PT ;  /* 0x000000801e00780c */ /* 0x000fe20003f05270 */
[----:B------:R-:W-:-:S12]  /*0120*/  BSSY.RECONVERGENT B6, `(.L_x_76) ;  /* 0x000000c000067945 */ /* 0x000fd80003800200 */
[----:B0-----:R-:W-:Y:S05]  /*0130*/  @P0 BRA `(.L_x_77) ;  /* 0x0000000000280947 */ /* 0x001fea0003800000 */
[----:B------:R-:W-:Y:S01]  /*0140*/  MOV R0, 0x0 ;  /* 0x0000000000007802 */ /* 0x000fe20000000f00 */
[----:B-----5:R0:W-:Y:S01]  /*0150*/  STL [R1], R24 ;  /* 0x0000001801007387 */ /* 0x0201e20000100800 */
[----:B------:R-:W1:Y:S01]  /*0160*/  LDCU.64 UR4, c[0x4][0x8] ;  /* 0x01000100ff0477ac */ /* 0x000e620008000a00 */
[----:B------:R-:W-:Y:S01]  /*0170*/  IMAD.MOV.U32 R6, RZ, RZ, R33 ;  /* 0x000000ffff067224 */ /* 0x000fe200078e0021 */
[----:B------:R0:W2:Y:S01]  /*0180*/  LDC.64 R2, c[0x4][R0] ;  /* 0x0100000000027b82 */ /* 0x0000a20000000a00 */
[----:B------:R-:W-:Y:S02]  /*0190*/  IMAD.MOV.U32 R7, RZ, RZ, R32 ;  /* 0x000000ffff077224 */ /* 0x000fe400078e0020 */
[----:B-1----:R-:W-:Y:S02]  /*01a0*/  IMAD.U32 R4, RZ, RZ, UR4 ;  /* 0x00000004ff047e24 */ /* 0x002fe4000f8e00ff */
[----:B0-----:R-:W-:-:S07]  /*01b0*/  IMAD.U32 R5, RZ, RZ, UR5 ;  /* 0x00000005ff057e24 */ /* 0x001fce000f8e00ff */
[----:B------:R-:W-:-:S07]  /*01c0*/  LEPC R20, `(.L_x_77) ;  /* 0x000000001014794e */ /* 0x000fce0000000000 */
[----:B--2---:R-:W-:Y:S05]  /*01d0*/  CALL.ABS.NOINC R2 ;  /* 0x0000000002007343 */ /* 0x004fea0003c00000 */
.L_x_77:
[----:B------:R-:W-:Y:S05]  /*01e0*/  BSYNC.RECONVERGENT B6 ;  /* 0x0000000000067941 */ /* 0x000fea0003800200 */
.L_x_76:
[----:B------:R-:W0:Y:S01]  /*01f0*/  LDC.64 R28, c[0x0][0x380] ;  /* 0x0000e000ff1c7b82 */ /* 0x000e220000000a00 */
[----:B------:R-:W1:Y:S01]  /*0200*/  LDCU UR4, c[0x0][0x3a8] ;  /* 0x00007500ff0477ac */ /* 0x000e620008000800 */
[----:B0-----:R-:W-:-:S05]  /*0210*/  IMAD.WIDE R28, R30, 0x4, R28 ;  /* 0x000000041e1c7825 */ /* 0x001fca00078e021c */
[----:B------:R-:W1:Y:S02]  /*0220*/  LDG.E R17, desc[UR36][R28.64] ;  /* 0x000000241c117981 */ /* 0x000e64000c1e1900 */
[----:B-1----:R-:W-:-:S13]  /*0230*/  ISETP.GE.AND P0, PT, R17, UR4, PT ;  /* 0x0000000411007c0c */ /* 0x002fda000bf06270 */
[----:B------:R-:W-:Y:S05]  /*0240*/  @P0 EXIT ;  /* 0x000000000000094d */ /* 0x000fea0003800000 */
[----:B------:R-:W0:Y:S08]  /*0250*/  LDC.64 R2, c[0x0][0x3e0] ;  /* 0x0000f800ff027b82 */ /* 0x000e300000000a00 */
[----:B------:R-:W1:Y:S01]  /*0260*/  LDC.64 R22, c[0x0][0x390] ;  /* 0x0000e400ff167b82 */ /* 0x000e620000000a00 */
[----:B0----5:R-:W-:-:S05]  /*0270*/  IMAD.WIDE R2, R24, 0x4, R2 ;  /* 0x0000000418027825 */ /* 0x021fca00078e0202 */
[----:B------:R-:W2:Y:S01]  /*0280*/  LDG.E R37, desc[UR36][R2.64] ;  /* 0x0000002402257981 */ /* 0x000ea2000c1e1900 */
[----:B-1----:R-:W-:-:S05]  /*0290*/  IMAD.WIDE R22, R30, 0x4, R22 ;  /* 0x000000041e167825 */ /* 0x002fca00078e0216 */
[----:B------:R-:W3:Y:S01]  /*02a0*/  LDG.E R0, desc[UR36][R22.64] ;  /* 0x0000002416007981 */ /* 0x000ee2000c1e1900 */
[----:B------:R-:W-:Y:S01]  /*02b0*/  BSSY.RECONVERGENT B0, `(.L_x_78) ;  /* 0x000000c000007945 */ /* 0x000fe20003800200 */
[----:B--2---:R-:W0:Y:S08]  /*02c0*/  MUFU.RCP R4, R37 ;  /* 0x0000002500047308 */ /* 0x004e300000001000 */
[----:B---3--:R-:W1:Y:S01]  /*02d0*/  FCHK P0, R0, R37 ;  /* 0x0000002500007302 */ /* 0x008e620000000000 */
[----:B0-----:R-:W-:-:S04]  /*02e0*/  FFMA R5, -R37, R4, 1 ;  /* 0x3f80000025057423 */ /* 0x001fc80000000104 */
[----:B------:R-:W-:-:S04]  /*02f0*/  FFMA R5, R4, R5, R4 ;  /* 0x0000000504057223 */ /* 0x000fc80000000004 */
[----:B------:R-:W-:-:S04]  /*0300*/  FFMA R4, R0, R5, RZ ;  /* 0x0000000500047223 */ /* 0x000fc800000000ff */
[----:B------:R-:W-:-:S04]  /*0310*/  FFMA R6, -R37, R4, R0 ;  /* 0x0000000425067223 */ /* 0x000fc80000000100 */
[----:B------:R-:W-:Y:S01]  /*0320*/  FFMA R4, R5, R6, R4 ;  /* 0x0000000605047223 */ /* 0x000fe20000000004 */
[----:B-1----:R-:W-:Y:S06]  /*0330*/  @!P0 BRA `(.L_x_79) ;  /* 0x00000000000c8947 */ /* 0x002fec0003800000 */
[----:B------:R-:W-:-:S07]  /*0340*/  MOV R4, 0x360 ;  /* 0x0000036000047802 */ /* 0x000fce0000000f00 */
[----:B------:R-:W-:Y:S05]  /*0350*/  CALL.REL.NOINC `($__internal_1_$__cuda_sm3x_div_rn_noftz_f32_slowpath) ;  /* 0x0000001800847944 */ /* 0x000fea0003c00000 */
[----:B------:R-:W-:-:S07]  /*0360*/  IMAD.MOV.U32 R4, RZ, RZ, R0 ;  /* 0x000000ffff047224 */ /* 0x000fce00078e0000 */
.L_x_79:
[----:B------:R-:W-:Y:S05]  /*0370*/  BSYNC.RECONVERGENT B0 ;  /* 0x0000000000007941 */ /* 0x000fea0003800200 */
.L_x_78:
[----:B------:R-:W0:Y:S01]  /*0380*/  F2F.F64.F32 R18, R4 ;  /* 0x0000000400127310 */ /* 0x000e220000201800 */
[----:B------:R-:W-:Y:S01]  /*0390*/  UMOV UR4, 0xc083126f ;  /* 0xc083126f00047882 */ /* 0x000fe20000000000 */
[----:B------:R-:W-:Y:S01]  /*03a0*/  UMOV UR5, 0x3ff921ca ;  /* 0x3ff921ca00057882 */ /* 0x000fe20000000000 */
[----:B------:R-:W-:Y:S01]  /*03b0*/  BSSY.RECONVERGENT B0, `(.L_x_80) ;  /* 0x0000018000007945 */ /* 0x000fe20003800200 */
[----:B0-----:R-:W-:-:S08]  /*03c0*/  DMUL R18, R18, UR4 ;  /* 0x0000000412127c28 */ /* 0x001fd00008000000 */
[----:B------:R-:W-:-:S14]  /*03d0*/  DSETP.NEU.AND P0, PT, |R18|, +INF , PT ;  /* 0x7ff000001200742a */ /* 0x000fdc0003f0d200 */
[----:B------:R-:W-:Y:S01]  /*03e0*/  @!P0 DMUL R2, RZ, R18 ;  /* 0x00000012ff028228 */ /* 0x000fe20000000000 */
[----:B------:R-:W-:Y:S01]  /*03f0*/  @!P0 IMAD.MOV.U32 R0, RZ, RZ, RZ ;  /* 0x000000ffff008224 */ /* 0x000fe200078e00ff */
[----:B------:R-:W-:Y:S09]  /*0400*/  @!P0 BRA `(.L_x_81) ;  /* 0x0000000000488947 */ /* 0x000ff20003800000 */
[----:B------:R-:W-:Y:S01]  /*0410*/  UMOV UR4, 0x6dc9c883 ;  /* 0x6dc9c88300047882 */ /* 0x000fe20000000000 */
[----:B------:R-:W-:Y:S01]  /*0420*/  UMOV UR5, 0x3fe45f30 ;  /* 0x3fe45f3000057882 */ /* 0x000fe20000000000 */
[C---:B------:R-:W-:Y:S02]  /*0430*/  DSETP.GE.AND P0, PT, |R18|.reuse, 2.14748364800000000000e+09, PT ;  /* 0x41e000001200742a */ /* 0x040fe40003f06200 */
[----:B------:R-:W-:Y:S01]  /*0440*/  DMUL R4, R18, UR4 ;  /* 0x0000000412047c28 */ /* 0x000fe20008000000 */
[----:B------:R-:W-:Y:S01]  /*0450*/  UMOV UR4, 0x54442d18 ;  /* 0x54442d1800047882 */ /* 0x000fe20000000000 */
[----:B------:R-:W-:-:S04]  /*0460*/  UMOV UR5, 0x3ff921fb ;  /* 0x3ff921fb00057882 */ /* 0x000fc80000000000 */
[----:B------:R-:W0:Y:S08]  /*0470*/  F2I.F64 R0, R4 ;  /* 0x0000000400007311 */ /* 0x000e300000301100 */
[----:B0-----:R-:W0:Y:S02]  /*0480*/  I2F.F64 R2, R0 ;  /* 0x0000000000027312 */ /* 0x001e240000201c00 */
[----:B0-----:R-:W-:Y:S01]  /*0490*/  DFMA R6, R2, -UR4, R18 ;  /* 0x8000000402067c2b */ /* 0x001fe20008000012 */
[----:B------:R-:W-:Y:S01]  /*04a0*/  UMOV UR4, 0x33145c00 ;  /* 0x33145c0000047882 */ /* 0x000fe20000000000 */
[----:B------:R-:W-:-:S06]  /*04b0*/  UMOV UR5, 0x3c91a626 ;  /* 0x3c91a62600057882 */ /* 0x000fcc0000000000 */
[----:B------:R-:W-:Y:S01]  /*04c0*/  DFMA R6, R2, -UR4, R6 ;  /* 0x8000000402067c2b */ /* 0x000fe20008000006 */
[----:B------:R-:W-:Y:S01]  /*04d0*/  UMOV UR4, 0x252049c0 ;  /* 0x252049c000047882 */ /* 0x000fe20000000000 */
[----:B------:R-:W-:-:S06]  /*04e0*/  UMOV UR5, 0x397b839a ;  /* 0x397b839a00057882 */ /* 0x000fcc0000000000 */
[----:B------:R-:W-:Y:S01]  /*04f0*/  DFMA R2, R2, -UR4, R6 ;  /* 0x8000000402027c2b */ /* 0x000fe20008000006 */
[----:B------:R-:W-:Y:S10]  /*0500*/  @!P0 BRA `(.L_x_81) ;  /* 0x0000000000088947 */ /* 0x000ff40003800000 */
[----:B------:R-:W-:-:S07]  /*0510*/  MOV R10, 0x530 ;  /* 0x00000530000a7802 */ /* 0x000fce0000000f00 */
[----:B------:R-:W-:Y:S05]  /*0520*/  CALL.REL.NOINC `($_Z15calc_bm25_scorePiS_PfS_S_ilS_S_S_S0_S0_S0_iS_$__internal_trig_reduction_slowpathd) ;  /* 0x0000001c00ac7944 */ /* 0x000fea0003c00000 */
.L_x_81:
[----:B------:R-:W-:Y:S05]  /*0530*/  BSYNC.RECONVERGENT B0 ;  /* 0x0000000000007941 */ /* 0x000fea0003800200 */
.L_x_80:
[----:B------:R-:W0:Y:S01]  /*0540*/  LDCU.64 UR4, c[0x4][0xd0] ;  /* 0x01001a00ff0477ac */ /* 0x000e220008000a00 */
[----:B------:R-:W-:-:S05]  /*0550*/  IMAD.SHL.U32 R4, R0, 0x40, RZ ;  /* 0x0000004000047824 */ /* 0x000fca00078e00ff */
[----:B------:R-:W-:-:S04]  /*0560*/  LOP3.LUT R4, R4, 0x40, RZ, 0xc0, !PT ;  /* 0x0000004004047812 */ /* 0x000fc800078ec0ff */
[----:B0-----:R-:W-:-:S05]  /*0570*/  IADD3 R26, P0, PT, R4, UR4, RZ ;  /* 0x00000004041a7c10 */ /* 0x001fca000ff1e0ff */
[----:B------:R-:W-:-:S05]  /*0580*/  IMAD.X R27, RZ, RZ, UR5, P0 ;  /* 0x00000005ff1b7e24 */ /* 0x000fca00080e06ff */
[----:B------:R-:W2:Y:S04]  /*0590*/  LDG.E.128.CONSTANT R12, desc[UR36][R26.64] ;  /* 0x000000241a0c7981 */ /* 0x000ea8000c1e9d00 */
[----:B------:R-:W3:Y:S04]  /*05a0*/  LDG.E.128.CONSTANT R4, desc[UR36][R26.64+0x10] ;  /* 0x000010241a047981 */ /* 0x000ee8000c1e9d00 */
[----:B------:R0:W4:Y:S01]  /*05b0*/  LDG.E.128.CONSTANT R8, desc[UR36][R26.64+0x20] ;  /* 0x000020241a087981 */ /* 0x000122000c1e9d00 */
[----:B------:R-:W-:Y:S01]  /*05c0*/  LOP3.LUT R16, R0, 0x1, RZ, 0xc0, !PT ;  /* 0x0000000100107812 */ /* 0x000fe200078ec0ff */
[----:B------:R-:W1:Y:S01]  /*05d0*/  I2F.F64 R20, R17 ;  /* 0x0000001100147312 */ /* 0x000e620000201c00 */
[----:B------:R-:W-:Y:S01]  /*05e0*/  IMAD.MOV.U32 R34, RZ, RZ, 0x20fd8164 ;  /* 0x20fd8164ff227424 */ /* 0x000fe200078e00ff */
[----:B------:R-:W-:Y:S01]  /*05f0*/  DMUL R18, R2, R2 ;  /* 0x0000000202127228 */ /* 0x000fe20000000000 */
[----:B------:R-:W-:Y:S01]  /*0600*/  ISETP.NE.U32.AND P1, PT, R16, 0x1, PT ;  /* 0x000000011000780c */ /* 0x000fe20003f25070 */
[----:B------:R-:W-:Y:S01]  /*0610*/  IMAD.MOV.U32 R16, RZ, RZ, 0x3da8ff83 ;  /* 0x3da8ff83ff107424 */ /* 0x000fe200078e00ff */
[----:B------:R-:W-:Y:S01]  /*0620*/  UMOV UR4, 0x88e368f1 ;  /* 0x88e368f100047882 */ /* 0x000fe20000000000 */
[----:B------:R-:W-:Y:S01]  /*0630*/  UMOV UR5, 0x3ef4f8b5 ;  /* 0x3ef4f8b500057882 */ /* 0x000fe20000000000 */
[----:B------:R-:W-:-:S02]  /*0640*/  FSEL R34, R34, -8.06006814911005101289e+34, !P1 ;  /* 0xf9785eba22227808 */ /* 0x000fc40004800000 */
[----:B------:R-:W-:Y:S01]  /*0650*/  FSEL R35, -R16, 0.11223486810922622681, !P1 ;  /* 0x3de5db6510237808 */ /* 0x000fe20004800100 */
[C-C-:B-1----:R-:W-:Y:S02]  /*0660*/  DFMA R38, R20.reuse, UR4, R20.reuse ;  /* 0x0000000414267c2b */ /* 0x142fe40008000014 */
[----:B0-----:R-:W-:-:S06]  /*0670*/  DFMA R26, R20, -UR4, R20 ;  /* 0x80000004141a7c2b */ /* 0x001fcc0008000014 */
[----:B------:R-:W0:Y:S08]  /*0680*/  F2I.F64.FLOOR R31, R26 ;  /* 0x0000001a001f7311 */ /* 0x000e300000305100 */
[----:B------:R-:W1:Y:S01]  /*0690*/  F2I.F64.CEIL R38, R38 ;  /* 0x0000002600267311 */ /* 0x000e620000309100 */
[----:B--2---:R-:W-:-:S08]  /*06a0*/  DFMA R12, R18, R34, R12 ;  /* 0x00000022120c722b */ /* 0x004fd0000000000c */
[----:B------:R-:W-:-:S08]  /*06b0*/  DFMA R12, R18, R12, R14 ;  /* 0x0000000c120c722b */ /* 0x000fd0000000000e */
[----:B---3--:R-:W-:-:S08]  /*06c0*/  DFMA R4, R18, R12, R4 ;  /* 0x0000000c1204722b */ /* 0x008fd00000000004 */
[----:B------:R-:W-:Y:S01]  /*06d0*/  DFMA R4, R18, R4, R6 ;  /* 0x000000041204722b */ /* 0x000fe20000000006 */
[--C-:B0-----:R-:W-:Y:S02]  /*06e0*/  IMAD.IADD R6, R31, 0x1, -R17.reuse ;  /* 0x000000011f067824 */ /* 0x101fe400078e0a11 */
[----:B-1----:R-:W-:-:S03]  /*06f0*/  IMAD.IADD R17, R38, 0x1, -R17 ;  /* 0x0000000126117824 */ /* 0x002fc600078e0a11 */
[----:B------:R-:W-:Y:S02]  /*0700*/  IABS R37, R6 ;  /* 0x0000000600257213 */ /* 0x000fe40000000000 */
[----:B----4-:R-:W-:Y:S01]  /*0710*/  DFMA R4, R18, R4, R8 ;  /* 0x000000041204722b */ /* 0x010fe20000000008 */
[----:B------:R-:W-:Y:S02]  /*0720*/  IABS R6, R17 ;  /* 0x0000001100067213 */ /* 0x000fe40000000000 */
[----:B------:R-:W-:Y:S02]  /*0730*/  I2FP.F32.S32 R37, R37 ;  /* 0x0000002500257245 */ /* 0x000fe40000201400 */
[----:B------:R-:W-:-:S03]  /*0740*/  I2FP.F32.S32 R6, R6 ;  /* 0x0000000600067245 */ /* 0x000fc60000201400 */
[----:B------:R-:W-:Y:S01]  /*0750*/  DFMA R4, R18, R4, R10 ;  /* 0x000000041204722b */ /* 0x000fe2000000000a */
[----:B------:R-:W-:-:S04]  /*0760*/  FSETP.GT.AND P0, PT, R37, R6, PT ;  /* 0x000000062500720b */ /* 0x000fc80003f04000 */
[----:B------:R-:W-:Y:S02]  /*0770*/  FSEL R37, R37, R6, P0 ;  /* 0x0000000625257208 */ /* 0x000fe40000000000 */
[----:B------:R-:W-:Y:S01]  /*0780*/  ISETP.GT.AND P0, PT, R31, R38, PT ;  /* 0x000000261f00720c */ /* 0x000fe20003f04270 */
[----:B------:R-:W-:Y:S02]  /*0790*/  DFMA R2, R4, R2, R2 ;  /* 0x000000020402722b */ /* 0x000fe40000000002 */
[----:B------:R-:W-:Y:S01]  /*07a0*/  DFMA R4, R18, R4, 1 ;  /* 0x3ff000001204742b */ /* 0x000fe20000000004 */
[----:B------:R-:W-:-:S09]  /*07b0*/  FSETP.LT.OR P0, PT, R37, 1, P0 ;  /* 0x3f8000002500780b */ /* 0x000fd20000701400 */
[----:B------:R-:W-:Y:S02]  /*07c0*/  FSEL R4, R4, R2, !P1 ;  /* 0x0000000204047208 */ /* 0x000fe40004800000 */
[----:B------:R-:W-:Y:S02]  /*07d0*/  FSEL R5, R5, R3, !P1 ;  /* 0x0000000305057208 */ /* 0x000fe40004800000 */
[----:B------:R-:W-:Y:S05]  /*07e0*/  @P0 EXIT ;  /* 0x000000000000094d */ /* 0x000fea0003800000 */
[----:B------:R-:W-:Y:S01]  /*07f0*/  DADD R2, RZ, -R4 ;  /* 0x00000000ff027229 */ /* 0x000fe20000000804 */
[----:B------:R-:W0:Y:S01]  /*0800*/  LDC.64 R6, c[0x0][0x3b8] ;  /* 0x0000ee00ff067b82 */ /* 0x000e220000000a00 */
[----:B------:R-:W-:-:S08]  /*0810*/  LOP3.LUT P0, RZ, R0, 0x2, RZ, 0xc0, !PT ;  /* 0x0000000200ff7812 */ /* 0x000fd0000780c0ff */
[----:B------:R-:W-:Y:S02]  /*0820*/  FSEL R2, R4, R2, !P0 ;  /* 0x0000000204027208 */ /* 0x000fe40004000000 */
[----:B------:R-:W-:-:S04]  /*0830*/  FSEL R3, R5, R3, !P0 ;  /* 0x0000000305037208 */ /* 0x000fc80004000000 */
[----:B------:R1:W2:Y:S02]  /*0840*/  F2F.F32.F64 R36, R2 ;  /* 0x0000000200247310 */ /* 0x0002a40000301000 */
[----:B012---:R-:W-:-:S07]  /*0850*/  IMAD.WIDE R24, R24, 0x4, R6 ;  /* 0x0000000418187825 */ /* 0x007fce00078e0206 */
.L_x_98:
[----:B------:R-:W2:Y:S01]  /*0860*/  LDG.E R0, desc[UR36][R28.64] ;  /* 0x000000241c007981 */ /* 0x000ea2000c1e1900 */
[----:B0-----:R-:W0:Y:S02]  /*0870*/  LDC.64 R4, c[0x0][0x3a0] ;  /* 0x0000e800ff047b82 */ /* 0x001e240000000a00 */
[----:B0-----:R-:W-:-:S05]  /*0880*/  IMAD.WIDE R4, R31, 0x4, R4 ;  /* 0x000000041f047825 */ /* 0x001fca00078e0204 */
[----:B------:R0:W5:Y:S04]  /*0890*/  LDG.E R2, desc[UR36][R4.64] ;  /* 0x0000002404027981 */ /* 0x000168000c1e1900 */
[----:B------:R0:W5:Y:S01]  /*08a0*/  LDG.E R35, desc[UR36][R4.64+0x4] ;  /* 0x0000042404237981 */ /* 0x000162000c1e1900 */
[----:B------:R-:W1:Y:S01]  /*08b0*/  MUFU.RCP R6, R37 ;  /* 0x0000002500067308 */ /* 0x000e620000001000 */
[----:B------:R-:W-:Y:S01]  /*08c0*/  BSSY.RECONVERGENT B0, `(.L_x_82) ;  /* 0x000000e000007945 */ /* 0x000fe20003800200 */
[----:B-1----:R-:W-:-:S04]  /*08d0*/  FFMA R3, -R37, R6, 1 ;  /* 0x3f80000025037423 */ /* 0x002fc80000000106 */
[----:B------:R-:W-:Y:S01]  /*08e0*/  FFMA R3, R6, R3, R6 ;  /* 0x0000000306037223 */ /* 0x000fe20000000006 */
[----:B--2---:R-:W-:-:S05]  /*08f0*/  IMAD.IADD R0, R31, 0x1, -R0 ;  /* 0x000000011f007824 */ /* 0x004fca00078e0a00 */
[----:B------:R-:W-:-:S04]  /*0900*/  IABS R0, R0 ;  /* 0x0000000000007213 */ /* 0x000fc80000000000 */
[----:B------:R-:W-:-:S04]  /*0910*/  I2FP.F32.S32 R0, R0 ;  /* 0x0000000000007245 */ /* 0x000fc80000201400 */
[----:B------:R-:W1:Y:S01]  /*0920*/  FCHK P0, R0, R37 ;  /* 0x0000002500007302 */ /* 0x000e620000000000 */
[----:B------:R-:W-:-:S04]  /*0930*/  FFMA R6, R0, R3, RZ ;  /* 0x0000000300067223 */ /* 0x000fc800000000ff */
[----:B------:R-:W-:-:S04]  /*0940*/  FFMA R7, -R37, R6, R0 ;  /* 0x0000000625077223 */ /* 0x000fc80000000100 */
[----:B------:R-:W-:Y:S01]  /*0950*/  FFMA R8, R3, R7, R6 ;  /* 0x0000000703087223 */ /* 0x000fe20000000006 */
[----:B01----:R-:W-:Y:S06]  /*0960*/  @!P0 BRA `(.L_x_83) ;  /* 0x00000000000c8947 */ /* 0x003fec0003800000 */
[----:B------:R-:W-:-:S07]  /*0970*/  MOV R4, 0x990 ;  /* 0x0000099000047802 */ /* 0x000fce0000000f00 */
[----:B-----5:R-:W-:Y:S05]  /*0980*/  CALL.REL.NOINC `($__internal_1_$__cuda_sm3x_div_rn_noftz_f32_slowpath) ;  /* 0x0000001000f87944 */ /* 0x020fea0003c00000 */
[----:B------:R-:W-:-:S07]  /*0990*/  IMAD.MOV.U32 R8, RZ, RZ, R0 ;  /* 0x000000ffff087224 */ /* 0x000fce00078e0000 */
.L_x_83:
[----:B------:R-:W-:Y:S05]  /*09a0*/  BSYNC.RECONVERGENT B0 ;  /* 0x0000000000007941 */ /* 0x000fea0003800200 */
.L_x_82:
[----:B------:R-:W0:Y:S01]  /*09b0*/  F2F.F64.F32 R4, R8 ;  /* 0x0000000800047310 */ /* 0x000e220000201800 */
[----:B------:R-:W-:Y:S01]  /*09c0*/  UMOV UR4, 0x8b145703 ;  /* 0x8b14570300047882 */ /* 0x000fe20000000000 */
[----:B------:R-:W-:Y:S01]  /*09d0*/  UMOV UR5, 0x4005bf0a ;  /* 0x4005bf0a00057882 */ /* 0x000fe20000000000 */
[----:B------:R-:W-:Y:S01]  /*09e0*/  BSSY.RECONVERGENT B0, `(.L_x_84) ;  /* 0x0000054000007945 */ /* 0x000fe20003800200 */
[----:B0-----:R-:W-:-:S10]  /*09f0*/  DADD R4, -R4, UR4 ;  /* 0x0000000404047e29 */ /* 0x001fd40008000100 */
[----:B------:R-:W-:Y:S01]  /*0a00*/  ISETP.GT.AND P0, PT, R5, 0xfffff, PT ;  /* 0x000fffff0500780c */ /* 0x000fe20003f04270 */
[----:B------:R-:W-:Y:S02]  /*0a10*/  IMAD.MOV.U32 R6, RZ, RZ, R4 ;  /* 0x000000ffff067224 */ /* 0x000fe400078e0004 */
[--C-:B------:R-:W-:Y:S02]  /*0a20*/  IMAD.MOV.U32 R7, RZ, RZ, R5.reuse ;  /* 0x000000ffff077224 */ /* 0x100fe400078e0005 */
[----:B------:R-:W-:-:S08]  /*0a30*/  IMAD.MOV.U32 R3, RZ, RZ, R5 ;  /* 0x000000ffff037224 */ /* 0x000fd000078e0005 */
[----:B------:R-:W-:-:S10]  /*0a40*/  @!P0 DMUL R6, R6, 1.80143985094819840000e+16 ;  /* 0x4350000006068828 */ /* 0x000fd40000000000 */
[----:B------:R-:W-:Y:S02]  /*0a50*/  @!P0 IMAD.MOV.U32 R3, RZ, RZ, R7 ;  /* 0x000000ffff038224 */ /* 0x000fe400078e0007 */
[----:B------:R-:W-:Y:S02]  /*0a60*/  @!P0 IMAD.MOV.U32 R4, RZ, RZ, R6 ;  /* 0x000000ffff048224 */ /* 0x000fe400078e0006 */
[----:B------:R-:W-:-:S05]  /*0a70*/  VIADD R0, R3, 0xffffffff ;  /* 0xffffffff03007836 */ /* 0x000fca0000000000 */
[----:B------:R-:W-:Y:S01]  /*0a80*/  ISETP.GT.U32.AND P1, PT, R0, 0x7feffffe, PT ;  /* 0x7feffffe0000780c */ /* 0x000fe20003f24070 */
[----:B------:R-:W-:Y:S02]  /*0a90*/  IMAD.MOV.U32 R0, RZ, RZ, -0x3ff ;  /* 0xfffffc01ff007424 */ /* 0x000fe400078e00ff */
[----:B------:R-:W-:-:S10]  /*0aa0*/  @!P0 IMAD.MOV.U32 R0, RZ, RZ, -0x435 ;  /* 0xfffffbcbff008424 */ /* 0x000fd400078e00ff */
[----:B------:R-:W-:Y:S05]  /*0ab0*/  @P1 BRA `(.L_x_85) ;  /* 0x0000000400001947 */ /* 0x000fea0003800000 */
[----:B------:R-:W-:Y:S01]  /*0ac0*/  LOP3.LUT R5, R3, 0xfffff, RZ, 0xc0, !PT ;  /* 0x000fffff03057812 */ /* 0x000fe200078ec0ff */
[----:B------:R-:W-:Y:S01]  /*0ad0*/  IMAD.MOV.U32 R6, RZ, RZ, RZ ;  /* 0x000000ffff067224 */ /* 0x000fe200078e00ff */
[----:B------:R-:W-:Y:S01]  /*0ae0*/  UMOV UR4, 0x3ae80f1e ;  /* 0x3ae80f1e00047882 */ /* 0x000fe20000000000 */
[----:B------:R-:W-:Y:S01]  /*0af0*/  IMAD.MOV.U32 R14, RZ, RZ, -0x748574fc ;  /* 0x8b7a8b04ff0e7424 */ /* 0x000fe200078e00ff */
[----:B------:R-:W-:Y:S01]  /*0b00*/  LOP3.LUT R5, R5, 0x3ff00000, RZ, 0xfc, !PT ;  /* 0x3ff0000005057812 */ /* 0x000fe200078efcff */
[----:B------:R-:W-:Y:S01]  /*0b10*/  IMAD.MOV.U32 R15, RZ, RZ, 0x3ed0ee25 ;  /* 0x3ed0ee25ff0f7424 */ /* 0x000fe200078e00ff */
[----:B------:R-:W-:Y:S01]  /*0b20*/  UMOV UR5, 0x3eb1380b ;  /* 0x3eb1380b00057882 */ /* 0x000fe20000000000 */
[----:B------:R-:W-:Y:S01]  /*0b30*/  LEA.HI R0, R3, R0, RZ, 0xc ;  /* 0x0000000003007211 */ /* 0x000fe200078f60ff */
[----:B------:R-:W-:Y:S01]  /*0b40*/  IMAD.MOV.U32 R19, RZ, RZ, 0x43300000 ;  /* 0x43300000ff137424 */ /* 0x000fe200078e00ff */
[----:B------:R-:W-:Y:S01]  /*0b50*/  ISETP.GE.U32.AND P0, PT, R5, 0x3ff6a09f, PT ;  /* 0x3ff6a09f0500780c */ /* 0x000fe20003f06070 */
[----:B------:R-:W-:Y:S01]  /*0b60*/  UMOV UR6, 0x80000000 ;  /* 0x8000000000067882 */ /* 0x000fe20000000000 */
[----:B------:R-:W-:-:S11]  /*0b70*/  UMOV UR7, 0x43300000 ;  /* 0x4330000000077882 */ /* 0x000fd60000000000 */
[----:B------:R-:W-:Y:S02]  /*0b80*/  @P0 VIADD R7, R5, 0xfff00000 ;  /* 0xfff0000005070836 */ /* 0x000fe40000000000 */
[----:B------:R-:W-:Y:S02]  /*0b90*/  @P0 VIADD R0, R0, 0x1 ;  /* 0x0000000100000836 */ /* 0x000fe40000000000 */
[----:B------:R-:W-:-:S03]  /*0ba0*/  @P0 IMAD.MOV.U32 R5, RZ, RZ, R7 ;  /* 0x000000ffff050224 */ /* 0x000fc600078e0007 */
[----:B------:R-:W-:-:S03]  /*0bb0*/  LOP3.LUT R18, R0, 0x80000000, RZ, 0x3c, !PT ;  /* 0x8000000000127812 */ /* 0x000fc600078e3cff */
[C---:B------:R-:W-:Y:S02]  /*0bc0*/  DADD R12, R4.reuse, 1 ;  /* 0x3ff00000040c7429 */ /* 0x040fe40000000000 */
[----:B------:R-:W-:-:S04]  /*0bd0*/  DADD R4, R4, -1 ;  /* 0xbff0000004047429 */ /* 0x000fc80000000000 */
[----:B------:R-:W0:Y:S02]  /*0be0*/  MUFU.RCP64H R7, R13 ;  /* 0x0000000d00077308 */ /* 0x000e240000001800 */
[----:B0-----:R-:W-:-:S08]  /*0bf0*/  DFMA R8, -R12, R6, 1 ;  /* 0x3ff000000c08742b */ /* 0x001fd00000000106 */
[----:B------:R-:W-:-:S08]  /*0c00*/  DFMA R8, R8, R8, R8 ;  /* 0x000000080808722b */ /* 0x000fd00000000008 */
[----:B------:R-:W-:-:S08]  /*0c10*/  DFMA R6, R6, R8, R6 ;  /* 0x000000080606722b */ /* 0x000fd00000000006 */
[----:B------:R-:W-:-:S08]  /*0c20*/  DMUL R8, R4, R6 ;  /* 0x0000000604087228 */ /* 0x000fd00000000000 */
[----:B------:R-:W-:-:S08]  /*0c30*/  DFMA R8, R4, R6, R8 ;  /* 0x000000060408722b */ /* 0x000fd00000000008 */
[----:B------:R-:W-:Y:S02]  /*0c40*/  DMUL R10, R8, R8 ;  /* 0x00000008080a7228 */ /* 0x000fe40000000000 */
[----:B------:R-:W-:-:S06]  /*0c50*/  DADD R16, R4, -R8 ;  /* 0x0000000004107229 */ /* 0x000fcc0000000808 */
[----:B------:R-:W-:Y:S01]  /*0c60*/  DFMA R12, R10, UR4, R14 ;  /* 0x000000040a0c7c2b */ /* 0x000fe2000800000e */
[----:B------:R-:W-:Y:S01]  /*0c70*/  UMOV UR4, 0x9f02676f ;  /* 0x9f02676f00047882 */ /* 0x000fe20000000000 */
[----:B------:R-:W-:Y:S01]  /*0c80*/  UMOV UR5, 0x3ef3b266 ;  /* 0x3ef3b26600057882 */ /* 0x000fe20000000000 */
[----:B------:R-:W-:-:S05]  /*0c90*/  DADD R16, R16, R16 ;  /* 0x0000000010107229 */ /* 0x000fca0000000010 */
[----:B------:R-:W-:Y:S01]  /*0ca0*/  DFMA R12, R10, R12, UR4 ;  /* 0x000000040a0c7e2b */ /* 0x000fe2000800000c */
[----:B------:R-:W-:Y:S01]  /*0cb0*/  UMOV UR4, 0xa9ab0956 ;  /* 0xa9ab095600047882 */ /* 0x000fe20000000000 */
[----:B------:R-:W-:Y:S01]  /*0cc0*/  UMOV UR5, 0x3f1745cb ;  /* 0x3f1745cb00057882 */ /* 0x000fe20000000000 */
[----:B------:R-:W-:-:S05]  /*0cd0*/  DFMA R16, R4, -R8, R16 ;  /* 0x800000080410722b */ /* 0x000fca0000000010 */
[----:B------:R-:W-:Y:S01]  /*0ce0*/  DFMA R12, R10, R12, UR4 ;  /* 0x000000040a0c7e2b */ /* 0x000fe2000800000c */
[----:B------:R-:W-:Y:S01]  /*0cf0*/  UMOV UR4, 0x2d1b5154 ;  /* 0x2d1b515400047882 */ /* 0x000fe20000000000 */
[----:B------:R-:W-:Y:S01]  /*0d00*/  UMOV UR5, 0x3f3c71c7 ;  /* 0x3f3c71c700057882 */ /* 0x000fe20000000000 */
[----:B------:R-:W-:-:S05]  /*0d10*/  DMUL R16, R6, R16 ;  /* 0x0000001006107228 */ /* 0x000fca0000000000 */
[----:B------:R-:W-:Y:S01]  /*0d20*/  DFMA R12, R10, R12, UR4 ;  /* 0x000000040a0c7e2b */ /* 0x000fe2000800000c */
[----:B------:R-:W-:Y:S01]  /*0d30*/  UMOV UR4, 0x923be72d ;  /* 0x923be72d00047882 */ /* 0x000fe20000000000 */
[----:B------:R-:W-:-:S06]  /*0d40*/  UMOV UR5, 0x3f624924 ;  /* 0x3f62492400057882 */ /* 0x000fcc0000000000 */
[----:B------:R-:W-:Y:S01]  /*0d50*/  DFMA R14, R10, R12, UR4 ;  /* 0x000000040a0e7e2b */ /* 0x000fe2000800000c */
[----:B------:R-:W-:Y:S01]  /*0d60*/  UMOV UR4, 0x9999a3c4 ;  /* 0x9999a3c400047882 */ /* 0x000fe20000000000 */
[----:B------:R-:W-:Y:S01]  /*0d70*/  UMOV UR5, 0x3f899999 ;  /* 0x3f89999900057882 */ /* 0x000fe20000000000 */
[----:B------:R-:W-:Y:S01]  /*0d80*/  DADD R12, R18, -UR6 ;  /* 0x80000006120c7e29 */ /* 0x000fe20008000000 */
[----:B------:R-:W-:Y:S01]  /*0d90*/  UMOV UR6, 0xfefa39ef ;  /* 0xfefa39ef00067882 */ /* 0x000fe20000000000 */
[----:B------:R-:W-:-:S03]  /*0da0*/  UMOV UR7, 0x3fe62e42 ;  /* 0x3fe62e4200077882 */ /* 0x000fc60000000000 */
[----:B------:R-:W-:Y:S01]  /*0db0*/  DFMA R14, R10, R14, UR4 ;  /* 0x000000040a0e7e2b */ /* 0x000fe2000800000e */
[----:B------:R-:W-:Y:S01]  /*0dc0*/  UMOV UR4, 0x55555554 ;  /* 0x5555555400047882 */ /* 0x000fe20000000000 */
[----:B------:R-:W-:Y:S01]  /*0dd0*/  UMOV UR5, 0x3fb55555 ;  /* 0x3fb5555500057882 */ /* 0x000fe20000000000 */
[----:B------:R-:W-:-:S05]  /*0de0*/  DFMA R4, R12, UR6, R8 ;  /* 0x000000060c047c2b */ /* 0x000fca0008000008 */
[----:B------:R-:W-:Y:S01]  /*0df0*/  DFMA R14, R10, R14, UR4 ;  /* 0x000000040a0e7e2b */ /* 0x000fe2000800000e */
[----:B------:R-:W-:Y:S01]  /*0e00*/  UMOV UR4, 0xfefa39ef ;  /* 0xfefa39ef00047882 */ /* 0x000fe20000000000 */
[----:B------:R-:W-:Y:S02]  /*0e10*/  UMOV UR5, 0x3fe62e42 ;  /* 0x3fe62e4200057882 */ /* 0x000fe40000000000 */
[----:B------:R-:W-:Y:S01]  /*0e20*/  DFMA R18, R12, -UR4, R4 ;  /* 0x800000040c127c2b */ /* 0x000fe20008000004 */
[----:B------:R-:W-:Y:S01]  /*0e30*/  UMOV UR4, 0x3b39803f ;  /* 0x3b39803f00047882 */ /* 0x000fe20000000000 */
[----:B------:R-:W-:Y:S02]  /*0e40*/  UMOV UR5, 0x3c7abc9e ;  /* 0x3c7abc9e00057882 */ /* 0x000fe40000000000 */
[----:B------:R-:W-:-:S04]  /*0e50*/  DMUL R14, R10, R14 ;  /* 0x0000000e0a0e7228 */ /* 0x000fc80000000000 */
[----:B------:R-:W-:-:S04]  /*0e60*/  DADD R18, -R8, R18 ;  /* 0x0000000008127229 */ /* 0x000fc80000000112 */
[----:B------:R-:W-:-:S08]  /*0e70*/  DFMA R14, R8, R14, R16 ;  /* 0x0000000e080e722b */ /* 0x000fd00000000010 */
[----:B------:R-:W-:-:S08]  /*0e80*/  DADD R14, R14, -R18 ;  /* 0x000000000e0e7229 */ /* 0x000fd00000000812 */
[----:B------:R-:W-:-:S08]  /*0e90*/  DFMA R14, R12, UR4, R14 ;  /* 0x000000040c0e7c2b */ /* 0x000fd0000800000e */
[----:B------:R-:W-:Y:S01]  /*0ea0*/  DADD R4, R4, R14 ;  /* 0x0000000004047229 */ /* 0x000fe2000000000e */
[----:B------:R-:W-:Y:S10]  /*0eb0*/  BRA `(.L_x_86) ;  /* 0x0000000000187947 */ /* 0x000ff40003800000 */
.L_x_85:
[----:B------:R-:W-:Y:S01]  /*0ec0*/  IMAD.MOV.U32 R4, RZ, RZ, 0x0 ;  /* 0x00000000ff047424 */ /* 0x000fe200078e00ff */
[----:B------:R-:W-:Y:S01]  /*0ed0*/  LOP3.LUT P0, RZ, R7, 0x7fffffff, RZ, 0xc0, !PT ;  /* 0x7fffffff07ff7812 */ /* 0x000fe2000780c0ff */
[----:B------:R-:W-:-:S06]  /*0ee0*/  IMAD.MOV.U32 R5, RZ, RZ, 0x7ff00000 ;  /* 0x7ff00000ff057424 */ /* 0x000fcc00078e00ff */
[----:B------:R-:W-:-:S10]  /*0ef0*/  DFMA R4, R6, R4, +INF ;  /* 0x7ff000000604742b */ /* 0x000fd40000000004 */
[----:B------:R-:W-:Y:S02]  /*0f00*/  FSEL R4, R4, RZ, P0 ;  /* 0x000000ff04047208 */ /* 0x000fe40000000000 */
[----:B------:R-:W-:-:S07]  /*0f10*/  FSEL R5, R5, -QNAN , P0 ;  /* 0xfff0000005057808 */ /* 0x000fce0000000000 */
.L_x_86:
[----:B------:R-:W-:Y:S05]  /*0f20*/  BSYNC.RECONVERGENT B0 ;  /* 0x0000000000007941 */ /* 0x000fea0003800200 */
.L_x_84:
[----:B-----5:R-:W-:Y:S01]  /*0f30*/  ISETP.GE.AND P0, PT, R2, R35, PT ;  /* 0x000000230200720c */ /* 0x020fe20003f06270 */
[----:B------:R-:W-:-:S12]  /*0f40*/  BSSY B7, `(.L_x_87) ;  /* 0x0000081000077945 */ /* 0x000fd80003800000 */
[----:B------:R-:W-:Y:S05]  /*0f50*/  @P0 BRA `(.L_x_88) ;  /* 0x0000000400fc0947 */ /* 0x000fea0003800000 */
[----:B------:R-:W0:Y:S01]  /*0f60*/  F2F.F32.F64 R5, R4 ;  /* 0x0000000400057310 */ /* 0x000e220000301000 */
[----:B------:R-:W-:Y:S01]  /*0f70*/  ISETP.NE.AND P0, PT, R31, 0x33f8, PT ;  /* 0x000033f81f00780c */ /* 0x000fe20003f05270 */
[----:B------:R-:W-:Y:S01]  /*0f80*/  UMOV UR4, 0x9374bc6a ;  /* 0x9374bc6a00047882 */ /* 0x000fe20000000000 */
[----:B------:R-:W-:Y:S02]  /*0f90*/  UMOV UR5, 0x3ff00418 ;  /* 0x3ff0041800057882 */ /* 0x000fe40000000000 */
[----:B------:R-:W-:-:S04]  /*0fa0*/  ISETP.EQ.AND P0, PT, R30, 0x80, !P0 ;  /* 0x000000801e00780c */ /* 0x000fc80004702270 */
[----:B------:R-:W-:Y:S01]  /*0fb0*/  P2R R34, PR, RZ, 0x1 ;  /* 0x00000001ff227803 */ /* 0x000fe20000000000 */
[----:B0-----:R-:W-:Y:S01]  /*0fc0*/  FMUL R0, R36, R5 ;  /* 0x0000000524007220 */ /* 0x001fe20000400000 */
[----:B------:R-:W-:Y:S08]  /*0fd0*/  F2F.F64.F32 R16, R5 ;  /* 0x0000000500107310 */ /* 0x000ff00000201800 */
[----:B------:R-:W0:Y:S02]  /*0fe0*/  F2F.F64.F32 R26, R0 ;  /* 0x00000000001a7310 */ /* 0x000e240000201800 */
[----:B0-----:R-:W-:-:S11]  /*0ff0*/  DMUL R26, R26, UR4 ;  /* 0x000000041a1a7c28 */ /* 0x001fd60008000000 */
.L_x_97:
[----:B0-----:R-:W0:Y:S01]  /*1000*/  LDC.64 R18, c[0x0][0x398] ;  /* 0x0000e600ff127b82 */ /* 0x001e220000000a00 */
[----:B------:R-:W-:Y:S01]  /*1010*/  ISETP.NE.AND P0, PT, R34, RZ, PT ;  /* 0x000000ff2200720c */ /* 0x000fe20003f05270 */
[----:B------:R-:W-:Y:S05]  /*1020*/  YIELD ;  /* 0x0000000000007946 */ /* 0x000fea0003800000 */
[----:B------:R-:W-:Y:S01]  /*1030*/  BSSY.RECONVERGENT B6, `(.L_x_89) ;  /* 0x0000010000067945 */ /* 0x000fe20003800200 */
[----:B0-----:R-:W-:-:S06]  /*1040*/  IMAD.WIDE R18, R2, 0x4, R18 ;  /* 0x0000000402127825 */ /* 0x001fcc00078e0212 */
[----:B------:R-:W-:Y:S05]  /*1050*/  @!P0 BRA `(.L_x_90) ;  /* 0x0000000000348947 */ /* 0x000fea0003800000 */
[----:B------:R-:W2:Y:S01]  /*1060*/  LDG.E R11, desc[UR36][R18.64] ;  /* 0x00000024120b7981 */ /* 0x000ea2000c1e1900 */
[----:B------:R-:W-:Y:S01]  /*1070*/  MOV R8, 0x0 ;  /* 0x0000000000087802 */ /* 0x000fe20000000f00 */
[----:B------:R-:W-:Y:S01]  /*1080*/  IMAD.MOV.U32 R10, RZ, RZ, 0x33f8 ;  /* 0x000033f8ff0a7424 */ /* 0x000fe200078e00ff */
[----:B------:R-:W0:Y:S01]  /*1090*/  LDCU.64 UR4, c[0x4][0x18] ;  /* 0x01000300ff0477ac */ /* 0x000e220008000a00 */
[----:B------:R1:W-:Y:S01]  /*10a0*/  STL [R1+0x8], R2 ;  /* 0x0000080201007387 */ /* 0x0003e20000100800 */
[----:B------:R-:W-:Y:S02]  /*10b0*/  IMAD.MOV.U32 R6, RZ, RZ, R33 ;  /* 0x000000ffff067224 */ /* 0x000fe400078e0021 */
[----:B------:R-:W3:Y:S01]  /*10c0*/  LDC.64 R8, c[0x4][R8] ;  /* 0x0100000008087b82 */ /* 0x000ee20000000a00 */
[----:B------:R-:W-:Y:S02]  /*10d0*/  IMAD.MOV.U32 R7, RZ, RZ, R32 ;  /* 0x000000ffff077224 */ /* 0x000fe400078e0020 */
[----:B0-----:R-:W-:-:S02]  /*10e0*/  IMAD.U32 R4, RZ, RZ, UR4 ;  /* 0x00000004ff047e24 */ /* 0x001fc4000f8e00ff */
[----:B------:R-:W-:Y:S01]  /*10f0*/  IMAD.U32 R5, RZ, RZ, UR5 ;  /* 0x00000005ff057e24 */ /* 0x000fe2000f8e00ff */
[----:B--23--:R1:W-:Y:S06]  /*1100*/  STL.64 [R1], R10 ;  /* 0x0000000a01007387 */ /* 0x00c3ec0000100a00 */
[----:B------:R-:W-:-:S07]  /*1110*/  LEPC R20, `(.L_x_90) ;  /* 0x000000001014794e */ /* 0x000fce0000000000 */
[----:B-1----:R-:W-:Y:S05]  /*1120*/  CALL.ABS.NOINC R8 ;  /* 0x0000000008007343 */ /* 0x002fea0003c00000 */
.L_x_90:
[----:B------:R-:W-:Y:S05]  /*1130*/  BSYNC.RECONVERGENT B6 ;  /* 0x0000000000067941 */ /* 0x000fea0003800200 */
.L_x_89:
[----:B------:R-:W2:Y:S04]  /*1140*/  LDG.E R18, desc[UR36][R18.64] ;  /* 0x0000002412127981 */ /* 0x000ea8000c1e1900 */
[----:B------:R-:W2:Y:S04]  /*1150*/  LDG.E R43, desc[UR36][R24.64] ;  /* 0x00000024182b7981 */ /* 0x000ea8000c1e1900 */
[----:B------:R-:W3:Y:S01]  /*1160*/  LDG.E R0, desc[UR36][R24.64+0x4] ;  /* 0x0000042418007981 */ /* 0x000ee2000c1e1900 */
[----:B--2---:R-:W-:-:S05]  /*1170*/  IMAD.IADD R43, R43, 0x1, R18 ;  /* 0x000000012b2b7824 */ /* 0x004fca00078e0212 */
[----:B---3--:R-:W-:-:S13]  /*1180*/  ISETP.GE.AND P0, PT, R43, R0, PT ;  /* 0x000000002b00720c */ /* 0x008fda0003f06270 */
[----:B------:R-:W-:Y:S05]  /*1190*/  @P0 BRA `(.L_x_88) ;  /* 0x00000004006c0947 */ /* 0x000fea0003800000 */
[----:B------:R-:W0:Y:S01]  /*11a0*/  LDC.64 R8, c[0x0][0x3d0] ;  /* 0x0000f400ff087b82 */ /* 0x000e220000000a00 */
[----:B------:R-:W-:Y:S01]  /*11b0*/  IMAD.MOV.U32 R3, RZ, RZ, 0x41c80000 ;  /* 0x41c80000ff037424 */ /* 0x000fe200078e00ff */
[----:B------:R-:W-:Y:S01]  /*11c0*/  F2F.F64.F32 R18, R36 ;  /* 0x0000002400127310 */ /* 0x000fe20000201800 */
[----:B------:R-:W-:Y:S01]  /*11d0*/  UMOV UR4, 0xd2f1a9fc ;  /* 0xd2f1a9fc00047882 */ /* 0x000fe20000000000 */
[----:B------:R-:W-:Y:S01]  /*11e0*/  UMOV UR5, 0x3f50624d ;  /* 0x3f50624d00057882 */ /* 0x000fe20000000000 */
[----:B------:R-:W-:-:S03]  /*11f0*/  IMAD.MOV.U32 R4, RZ, RZ, 0x1 ;  /* 0x00000001ff047424 */ /* 0x000fc600078e00ff */
[----:B------:R-:W1:Y:S01]  /*1200*/  LDC.64 R12, c[0x0][0x3d8] ;  /* 0x0000f600ff0c7b82 */ /* 0x000e620000000a00 */
[----:B0-----:R-:W-:-:S05]  /*1210*/  IMAD.WIDE R8, R43, 0x4, R8 ;  /* 0x000000042b087825 */ /* 0x001fca00078e0208 */
[----:B------:R-:W2:Y:S01]  /*1220*/  LDG.E R0, desc[UR36][R8.64] ;  /* 0x0000002408007981 */ /* 0x000ea2000c1e1900 */
[----:B------:R-:W-:Y:S01]  /*1230*/  FSETP.GEU.AND P1, PT, |R27|, 6.5827683646048100446e-37, PT ;  /* 0x036000001b00780b */ /* 0x000fe20003f2e200 */
[----:B------:R-:W-:Y:S01]  /*1240*/  BSSY.RECONVERGENT B0, `(.L_x_91) ;  /* 0x0000019000007945 */ /* 0x000fe20003800200 */
[----:B-1----:R-:W-:-:S04]  /*1250*/  IMAD.WIDE R12, R43, 0x4, R12 ;  /* 0x000000042b0c7825 */ /* 0x002fc800078e020c */
[----:B--2---:R-:W-:-:S04]  /*1260*/  FFMA R0, R0, -R3, 1 ;  /* 0x3f80000000007423 */ /* 0x004fc80000000803 */
[----:B------:R-:W-:-:S04]  /*1270*/  FADD R0, R0, 25 ;  /* 0x41c8000000007421 */ /* 0x000fc80000000000 */
[----:B------:R-:W0:Y:S02]  /*1280*/  F2F.F64.F32 R6, R0 ;  /* 0x0000000000067310 */ /* 0x000e240000201800 */
[----:B0-----:R-:W-:-:S06]  /*1290*/  DFMA R6, R6, UR4, R18 ;  /* 0x0000000406067c2b */ /* 0x001fcc0008000012 */
[----:B------:R-:W0:Y:S02]  /*12a0*/  MUFU.RCP64H R5, R7 ;  /* 0x0000000700057308 */ /* 0x000e240000001800 */
[----:B0-----:R-:W-:-:S08]  /*12b0*/  DFMA R10, -R6, R4, 1 ;  /* 0x3ff00000060a742b */ /* 0x001fd00000000104 */
[----:B------:R-:W-:-:S08]  /*12c0*/  DFMA R10, R10, R10, R10 ;  /* 0x0000000a0a0a722b */ /* 0x000fd0000000000a */
[----:B------:R-:W-:-:S08]  /*12d0*/  DFMA R10, R4, R10, R4 ;  /* 0x0000000a040a722b */ /* 0x000fd00000000004 */
[----:B------:R-:W-:-:S08]  /*12e0*/  DFMA R4, -R6, R10, 1 ;  /* 0x3ff000000604742b */ /* 0x000fd0000000010a */
[----:B------:R-:W-:-:S08]  /*12f0*/  DFMA R4, R10, R4, R10 ;  /* 0x000000040a04722b */ /* 0x000fd0000000000a */
[----:B------:R-:W-:-:S08]  /*1300*/  DMUL R10, R26, R4 ;  /* 0x000000041a0a7228 */ /* 0x000fd00000000000 */
[----:B------:R-:W-:-:S08]  /*1310*/  DFMA R14, -R6, R10, R26 ;  /* 0x0000000a060e722b */ /* 0x000fd0000000011a */
[----:B------:R-:W-:-:S10]  /*1320*/  DFMA R4, R4, R14, R10 ;  /* 0x0000000e0404722b */ /* 0x000fd4000000000a */
[----:B------:R-:W-:-:S05]  /*1330*/  FFMA R0, RZ, R7, R5 ;  /* 0x00000007ff007223 */ /* 0x000fca0000000005 */
[----:B------:R-:W-:-:S13]  /*1340*/  FSETP.GT.AND P0, PT, |R0|, 1.469367938527859385e-39, PT ;  /* 0x001000000000780b */ /* 0x000fda0003f04200 */
[----:B------:R-:W-:Y:S05]  /*1350*/  @P0 BRA P1, `(.L_x_92) ;  /* 0x00000000001c0947 */ /* 0x000fea0000800000 */
[----:B------:R-:W-:Y:S01]  /*1360*/  IMAD.MOV.U32 R11, RZ, RZ, R7 ;  /* 0x000000ffff0b7224 */ /* 0x000fe200078e0007 */
[----:B------:R-:W-:Y:S01]  /*1370*/  MOV R0, 0x13b0 ;  /* 0x000013b000007802 */ /* 0x000fe20000000f00 */
[----:B------:R-:W-:Y:S02]  /*1380*/  IMAD.MOV.U32 R4, RZ, RZ, R26 ;  /* 0x000000ffff047224 */ /* 0x000fe400078e001a */
[----:B------:R-:W-:-:S07]  /*1390*/  IMAD.MOV.U32 R5, RZ, RZ, R27 ;  /* 0x000000ffff057224 */ /* 0x000fce00078e001b */
[----:B------:R-:W-:Y:S05]  /*13a0*/  CALL.REL.NOINC `($__internal_0_$__cuda_sm20_div_rn_f64_full) ;  /* 0x0000000000fc7944 */ /* 0x000fea0003c00000 */
[----:B------:R-:W-:Y:S02]  /*13b0*/  IMAD.MOV.U32 R4, RZ, RZ, R10 ;  /* 0x000000ffff047224 */ /* 0x000fe400078e000a */
[----:B------:R-:W-:-:S07]  /*13c0*/  IMAD.MOV.U32 R5, RZ, RZ, R11 ;  /* 0x000000ffff057224 */ /* 0x000fce00078e000b */
.L_x_92:
[----:B------:R-:W-:Y:S05]  /*13d0*/  BSYNC.RECONVERGENT B0 ;  /* 0x0000000000007941 */ /* 0x000fea0003800200 */
.L_x_91:
[----:B------:R-:W0:Y:S01]  /*13e0*/  F2F.F32.F64 R5, R4 ;  /* 0x0000000400057310 */ /* 0x000e220000301000 */
[----:B------:R-:W-:Y:S01]  /*13f0*/  ISETP.NE.AND P0, PT, R43, RZ, PT ;  /* 0x000000ff2b00720c */ /* 0x000fe20003f05270 */
[----:B------:R-:W-:Y:S01]  /*1400*/  BSSY.RECONVERGENT B6, `(.L_x_93) ;  /* 0x0000031000067945 */ /* 0x000fe20003800200 */
[----:B0-----:R0:W-:Y:S11]  /*1410*/  REDG.E.ADD.F32.FTZ.RN.STRONG.GPU desc[UR36][R12.64], R5 ;  /* 0x000000050c0079a6 */ /* 0x0011f6000c12f324 */
[----:B------:R-:W-:Y:S05]  /*1420*/  @P0 BRA `(.L_x_94) ;  /* 0x0000000000b80947 */ /* 0x000fea0003800000 */
[----:B------:R-:W2:Y:S04]  /*1430*/  LDG.E R8, desc[UR36][R8.64] ;  /* 0x0000002408087981 */ /* 0x000ea8000c1e1900 */
[----:B0-----:R-:W3:Y:S01]  /*1440*/  LDG.E R12, desc[UR36][R22.64] ;  /* 0x00000024160c7981 */ /* 0x001ee2000c1e1900 */
[----:B------:R-:W-:Y:S01]  /*1450*/  IMAD.MOV.U32 R3, RZ, RZ, 0x41c80000 ;  /* 0x41c80000ff037424 */ /* 0x000fe200078e00ff */
[----:B------:R-:W-:Y:S01]  /*1460*/  UMOV UR4, 0xd2f1a9fc ;  /* 0xd2f1a9fc00047882 */ /* 0x000fe20000000000 */
[----:B------:R-:W-:Y:S01]  /*1470*/  UMOV UR5, 0x3f50624d ;  /* 0x3f50624d00057882 */ /* 0x000fe20000000000 */
[----:B------:R-:W-:Y:S01]  /*1480*/  IMAD.MOV.U32 R6, RZ, RZ, 0x1 ;  /* 0x00000001ff067424 */ /* 0x000fe200078e00ff */
[----:B------:R-:W-:Y:S01]  /*1490*/  FSETP.GEU.AND P1, PT, |R27|, 6.5827683646048100446e-37, PT ;  /* 0x036000001b00780b */ /* 0x000fe20003f2e200 */
[----:B------:R-:W-:Y:S01]  /*14a0*/  BSSY.RECONVERGENT B0, `(.L_x_95) ;  /* 0x0000019000007945 */ /* 0x000fe20003800200 */
[----:B--2---:R-:W-:-:S02]  /*14b0*/  FFMA R0, R8, -R3, 1 ;  /* 0x3f80000008007423 */ /* 0x004fc40000000803 */
[----:B------:R-:W-:Y:S02]  /*14c0*/  F2F.F64.F32 R8, R8 ;  /* 0x0000000800087310 */ /* 0x000fe40000201800 */
[----:B------:R-:W-:-:S06]  /*14d0*/  FADD R0, R0, 25 ;  /* 0x41c8000000007421 */ /* 0x000fcc0000000000 */
[----:B------:R-:W0:Y:S08]  /*14e0*/  F2F.F64.F32 R4, R0 ;  /* 0x0000000000047310 */ /* 0x000e300000201800 */
[----:B---3--:R-:W1:Y:S01]  /*14f0*/  F2F.F64.F32 R12, R12 ;  /* 0x0000000c000c7310 */ /* 0x008e620000201800 */
[----:B0-----:R-:W-:-:S07]  /*1500*/  DFMA R4, R4, UR4, R18 ;  /* 0x0000000404047c2b */ /* 0x001fce0008000012 */
        /* <DEDUP_REMOVED lines=11> */
[----:B-1----:R-:W-:Y:S05]  /*15c0*/  @P0 BRA P1, `(.L_x_96) ;  /* 0x0000000000180947 */ /* 0x002fea0000800000 */
[----:B------:R-:W-:Y:S01]  /*15d0*/  IMAD.MOV.U32 R6, RZ, RZ, R4 ;  /* 0x000000ffff067224 */ /* 0x000fe200078e0004 */
[----:B------:R-:W-:Y:S01]  /*15e0*/  MOV R0, 0x1630 ;  /* 0x0000163000007802 */ /* 0x000fe20000000f00 */
[----:B------:R-:W-:Y:S02]  /*15f0*/  IMAD.MOV.U32 R11, RZ, RZ, R5 ;  /* 0x000000ffff0b7224 */ /* 0x000fe400078e0005 */
[----:B------:R-:W-:Y:S02]  /*1600*/  IMAD.MOV.U32 R4, RZ, RZ, R26 ;  /* 0x000000ffff047224 */ /* 0x000fe400078e001a */
[----:B------:R-:W-:-:S07]  /*1610*/  IMAD.MOV.U32 R5, RZ, RZ, R27 ;  /* 0x000000ffff057224 */ /* 0x000fce00078e001b */
[----:B------:R-:W-:Y:S05]  /*1620*/  CALL.REL.NOINC `($__internal_0_$__cuda_sm20_div_rn_f64_full) ;  /* 0x00000000005c7944 */ /* 0x000fea0003c00000 */
.L_x_96:
[----:B------:R-:W-:Y:S05]  /*1630*/  BSYNC.RECONVERGENT B0 ;  /* 0x0000000000007941 */ /* 0x000fea0003800200 */
.L_x_95:
[----:B------:R-:W-:Y:S01]  /*1640*/  MOV R0, 0x0 ;  /* 0x0000000000007802 */ /* 0x000fe20000000f00 */
[----:B------:R0:W-:Y:S01]  /*1650*/  STL.128 [R1+0x20], R8 ;  /* 0x0000200801007387 */ /* 0x0001e20000100c00 */
[----:B------:R-:W1:Y:S01]  /*1660*/  LDCU.64 UR4, c[0x4][0x40] ;  /* 0x01000800ff0477ac */ /* 0x000e620008000a00 */
[----:B------:R-:W-:Y:S01]  /*1670*/  IMAD.MOV.U32 R6, RZ, RZ, R33 ;  /* 0x000000ffff067224 */ /* 0x000fe200078e0021 */
[----:B------:R0:W2:Y:S01]  /*1680*/  LDC.64 R14, c[0x4][R0] ;  /* 0x01000000000e7b82 */ /* 0x0000a20000000a00 */
[----:B------:R0:W-:Y:S01]  /*1690*/  STL.64 [R1+0x8], R12 ;  /* 0x0000080c01007387 */ /* 0x0001e20000100a00 */
[----:B------:R-:W-:-:S03]  /*16a0*/  IMAD.MOV.U32 R7, RZ, RZ, R32 ;  /* 0x000000ffff077224 */ /* 0x000fc600078e0020 */
[----:B------:R0:W-:Y:S04]  /*16b0*/  STL.128 [R1+0x10], R16 ;  /* 0x0000101001007387 */ /* 0x0001e80000100c00 */
[----:B------:R0:W-:Y:S01]  /*16c0*/  STL.64 [R1], R30 ;  /* 0x0000001e01007387 */ /* 0x0001e20000100a00 */
[----:B-1----:R-:W-:Y:S02]  /*16d0*/  IMAD.U32 R4, RZ, RZ, UR4 ;  /* 0x00000004ff047e24 */ /* 0x002fe4000f8e00ff */
[----:B------:R-:W-:-:S07]  /*16e0*/  IMAD.U32 R5, RZ, RZ, UR5 ;  /* 0x00000005ff057e24 */ /* 0x000fce000f8e00ff */
[----:B------:R-:W-:-:S07]  /*16f0*/  LEPC R20, `(.L_x_94) ;  /* 0x000000001014794e */ /* 0x000fce0000000000 */
[----:B0-2---:R-:W-:Y:S05]  /*1700*/  CALL.ABS.NOINC R14 ;  /* 0x000000000e007343 */ /* 0x005fea0003c00000 */
.L_x_94:
[----:B------:R-:W-:Y:S05]  /*1710*/  BSYNC.RECONVERGENT B6 ;  /* 0x0000000000067941 */ /* 0x000fea0003800200 */
.L_x_93:
[----:B------:R-:W-:-:S05]  /*1720*/  VIADD R2, R2, 0x1 ;  /* 0x0000000102027836 */ /* 0x000fca0000000000 */
[----:B------:R-:W-:-:S13]  /*1730*/  ISETP.NE.AND P0, PT, R2, R35, PT ;  /* 0x000000230200720c */ /* 0x000fda0003f05270 */
[----:B------:R-:W-:Y:S05]  /*1740*/  @P0 BRA `(.L_x_97) ;  /* 0xfffffff8002c0947 */ /* 0x000fea000383ffff */
.L_x_88:
[----:B------:R-:W-:Y:S05]  /*1750*/  BSYNC B7 ;  /* 0x0000000000077941 */ /* 0x000fea0003800000 */
.L_x_87:
[C---:B------:R-:W-:Y:S01]  /*1760*/  ISETP.NE.AND P0, PT, R31.reuse, R38, PT ;  /* 0x000000261f00720c */ /* 0x040fe20003f05270 */
[----:B------:R-:W-:-:S12]  /*1770*/  VIADD R31, R31, 0x1 ;  /* 0x000000011f1f7836 */ /* 0x000fd80000000000 */
[----:B------:R-:W-:Y:S05]  /*1780*/  @P0 BRA `(.L_x_98) ;  /* 0xfffffff000340947 */ /* 0x000fea000383ffff */
[----:B------:R-:W-:Y:S05]  /*1790*/  EXIT ;  /* 0x000000000000794d */ /* 0x000fea0003800000 */
        .weak           $__internal_0_$__cuda_sm20_div_rn_f64_full
        .type           $__internal_0_$__cuda_sm20_div_rn_f64_full,@function
        .size           $__internal_0_$__cuda_sm20_div_rn_f64_full,($__internal_1_$__cuda_sm3x_div_rn_noftz_f32_slowpath - $__internal_0_$__cuda_sm20_div_rn_f64_full)
$__internal_0_$__cuda_sm20_div_rn_f64_full:
[----:B------:R-:W-:Y:S01]  /*17a0*/  FSETP.GEU.AND P2, PT, |R5|, 1.469367938527859385e-39, PT ;  /* 0x001000000500780b */ /* 0x000fe20003f4e200 */
[----:B------:R-:W-:Y:S01]  /*17b0*/  IMAD.MOV.U32 R10, RZ, RZ, R6 ;  /* 0x000000ffff0a7224 */ /* 0x000fe200078e0006 */
[C---:B------:R-:W-:Y:S01]  /*17c0*/  FSETP.GEU.AND P0, PT, |R11|.reuse, 1.469367938527859385e-39, PT ;  /* 0x001000000b00780b */ /* 0x040fe20003f0e200 */
[----:B------:R-:W-:Y:S01]  /*17d0*/  IMAD.MOV.U32 R39, RZ, RZ, 0x1ca00000 ;  /* 0x1ca00000ff277424 */ /* 0x000fe200078e00ff */
[----:B------:R-:W-:Y:S01]  /*17e0*/  LOP3.LUT R7, R11, 0x800fffff, RZ, 0xc0, !PT ;  /* 0x800fffff0b077812 */ /* 0x000fe200078ec0ff */
[----:B------:R-:W-:Y:S01]  /*17f0*/  IMAD.MOV.U32 R20, RZ, RZ, 0x1 ;  /* 0x00000001ff147424 */ /* 0x000fe200078e00ff */
[----:B------:R-:W-:Y:S01]  /*1800*/  LOP3.LUT R3, R5, 0x7ff00000, RZ, 0xc0, !PT ;  /* 0x7ff0000005037812 */ /* 0x000fe200078ec0ff */
[----:B------:R-:W-:Y:S01]  /*1810*/  BSSY.RECONVERGENT B1, `(.L_x_99) ;  /* 0x0000050000017945 */ /* 0x000fe20003800200 */
[----:B------:R-:W-:Y:S02]  /*1820*/  LOP3.LUT R7, R7, 0x3ff00000, RZ, 0xfc, !PT ;  /* 0x3ff0000007077812 */ /* 0x000fe400078efcff */
[----:B------:R-:W-:Y:S01]  /*1830*/  LOP3.LUT R41, R11, 0x7ff00000, RZ, 0xc0, !PT ;  /* 0x7ff000000b297812 */ /* 0x000fe200078ec0ff */
[----:B------:R-:W-:-:S02]  /*1840*/  IMAD.MOV.U32 R40, RZ, RZ, R3 ;  /* 0x000000ffff287224 */ /* 0x000fc400078e0003 */
[----:B------:R-:W-:Y:S01]  /*1850*/  @!P2 LOP3.LUT R14, R11, 0x7ff00000, RZ, 0xc0, !PT ;  /* 0x7ff000000b0ea812 */ /* 0x000fe200078ec0ff */
[----:B------:R-:W-:Y:S01]  /*1860*/  @!P2 IMAD.MOV.U32 R44, RZ, RZ, RZ ;  /* 0x000000ffff2ca224 */ /* 0x000fe200078e00ff */
[----:B------:R-:W-:Y:S01]  /*1870*/  @!P0 DMUL R6, R10, 8.98846567431157953865e+307 ;  /* 0x7fe000000a068828 */ /* 0x000fe20000000000 */
[C---:B------:R-:W-:Y:S02]  /*1880*/  ISETP.GE.U32.AND P1, PT, R3.reuse, R41, PT ;  /* 0x000000290300720c */ /* 0x040fe40003f26070 */
[----:B------:R-:W-:Y:S02]  /*1890*/  @!P2 ISETP.GE.U32.AND P3, PT, R3, R14, PT ;  /* 0x0000000e0300a20c */ /* 0x000fe40003f66070 */
[C---:B------:R-:W-:Y:S01]  /*18a0*/  SEL R15, R39.reuse, 0x63400000, !P1 ;  /* 0x63400000270f7807 */ /* 0x040fe20004800000 */
[----:B------:R-:W0:Y:S01]  /*18b0*/  MUFU.RCP64H R21, R7 ;  /* 0x0000000700157308 */ /* 0x000e220000001800 */
[----:B------:R-:W-:Y:S02]  /*18c0*/  @!P2 SEL R45, R39, 0x63400000, !P3 ;  /* 0x63400000272da807 */ /* 0x000fe40005800000 */
[----:B------:R-:W-:-:S02]  /*18d0*/  LOP3.LUT R15, R15, 0x800fffff, R5, 0xf8, !PT ;  /* 0x800fffff0f0f7812 */ /* 0x000fc400078ef805 */
[----:B------:R-:W-:Y:S02]  /*18e0*/  @!P2 LOP3.LUT R14, R45, 0x80000000, R5, 0xf8, !PT ;  /* 0x800000002d0ea812 */ /* 0x000fe400078ef805 */
[----:B------:R-:W-:Y:S02]  /*18f0*/  @!P0 LOP3.LUT R41, R7, 0x7ff00000, RZ, 0xc0, !PT ;  /* 0x7ff0000007298812 */ /* 0x000fe400078ec0ff */
[----:B------:R-:W-:Y:S01]  /*1900*/  @!P2 LOP3.LUT R45, R14, 0x100000, RZ, 0xfc, !PT ;  /* 0x001000000e2da812 */ /* 0x000fe200078efcff */
[----:B------:R-:W-:-:S06]  /*1910*/  IMAD.MOV.U32 R14, RZ, RZ, R4 ;  /* 0x000000ffff0e7224 */ /* 0x000fcc00078e0004 */
[----:B------:R-:W-:Y:S02]  /*1920*/  @!P2 DFMA R14, R14, 2, -R44 ;  /* 0x400000000e0ea82b */ /* 0x000fe4000000082c */
[----:B0-----:R-:W-:-:S08]  /*1930*/  DFMA R44, R20, -R6, 1 ;  /* 0x3ff00000142c742b */ /* 0x001fd00000000806 */
[----:B------:R-:W-:Y:S01]  /*1940*/  DFMA R44, R44, R44, R44 ;  /* 0x0000002c2c2c722b */ /* 0x000fe2000000002c */
[----:B------:R-:W-:-:S05]  /*1950*/  @!P2 LOP3.LUT R40, R15, 0x7ff00000, RZ, 0xc0, !PT ;  /* 0x7ff000000f28a812 */ /* 0x000fca00078ec0ff */
[----:B------:R-:W-:Y:S02]  /*1960*/  VIADD R42, R40, 0xffffffff ;  /* 0xffffffff282a7836 */ /* 0x000fe40000000000 */
[----:B------:R-:W-:-:S03]  /*1970*/  DFMA R20, R20, R44, R20 ;  /* 0x0000002c1414722b */ /* 0x000fc60000000014 */
[----:B------:R-:W-:Y:S01]  /*1980*/  ISETP.GT.U32.AND P0, PT, R42, 0x7feffffe, PT ;  /* 0x7feffffe2a00780c */ /* 0x000fe20003f04070 */
[----:B------:R-:W-:-:S04]  /*1990*/  VIADD R42, R41, 0xffffffff ;  /* 0xffffffff292a7836 */ /* 0x000fc80000000000 */
[----:B------:R-:W-:Y:S01]  /*19a0*/  DFMA R46, R20, -R6, 1 ;  /* 0x3ff00000142e742b */ /* 0x000fe20000000806 */
[----:B------:R-:W-:-:S07]  /*19b0*/  ISETP.GT.U32.OR P0, PT, R42, 0x7feffffe, P0 ;  /* 0x7feffffe2a00780c */ /* 0x000fce0000704470 */
[----:B------:R-:W-:-:S08]  /*19c0*/  DFMA R46, R20, R46, R20 ;  /* 0x0000002e142e722b */ /* 0x000fd00000000014 */
[----:B------:R-:W-:-:S08]  /*19d0*/  DMUL R44, R46, R14 ;  /* 0x0000000e2e2c7228 */ /* 0x000fd00000000000 */
[----:B------:R-:W-:-:S08]  /*19e0*/  DFMA R20, R44, -R6, R14 ;  /* 0x800000062c14722b */ /* 0x000fd0000000000e */
[----:B------:R-:W-:Y:S01]  /*19f0*/  DFMA R20, R46, R20, R44 ;  /* 0x000000142e14722b */ /* 0x000fe2000000002c */
[----:B------:R-:W-:Y:S10]  /*1a00*/  @P0 BRA `(.L_x_100) ;  /* 0x00000000006c0947 */ /* 0x000ff40003800000 */
[----:B------:R-:W-:-:S04]  /*1a10*/  LOP3.LUT R40, R11, 0x7ff00000, RZ, 0xc0, !PT ;  /* 0x7ff000000b287812 */ /* 0x000fc800078ec0ff */
[CC--:B------:R-:W-:Y:S02]  /*1a20*/  VIADDMNMX R4, R3.reuse, -R40.reuse, 0xb9600000, !PT ;  /* 0xb960000003047446 */ /* 0x0c0fe40007800928 */
[----:B------:R-:W-:Y:S02]  /*1a30*/  ISETP.GE.U32.AND P0, PT, R3, R40, PT ;  /* 0x000000280300720c */ /* 0x000fe40003f06070 */
[----:B------:R-:W-:Y:S02]  /*1a40*/  VIMNMX R3, PT, PT, R4, 0x46a00000, PT ;  /* 0x46a0000004037848 */ /* 0x000fe40003fe0100 */
[----:B------:R-:W-:-:S05]  /*1a50*/  SEL R4, R39, 0x63400000, !P0 ;  /* 0x6340000027047807 */ /* 0x000fca0004000000 */
[----:B------:R-:W-:Y:S02]  /*1a60*/  IMAD.IADD R3, R3, 0x1, -R4 ;  /* 0x0000000103037824 */ /* 0x000fe400078e0a04 */
[----:B------:R-:W-:Y:S02]  /*1a70*/  IMAD.MOV.U32 R4, RZ, RZ, RZ ;  /* 0x000000ffff047224 */ /* 0x000fe400078e00ff */
[----:B------:R-:W-:-:S06]  /*1a80*/  VIADD R5, R3, 0x7fe00000 ;  /* 0x7fe0000003057836 */ /* 0x000fcc0000000000 */
[----:B------:R-:W-:-:S10]  /*1a90*/  DMUL R44, R20, R4 ;  /* 0x00000004142c7228 */ /* 0x000fd40000000000 */
[----:B------:R-:W-:-:S13]  /*1aa0*/  FSETP.GTU.AND P0, PT, |R45|, 1.469367938527859385e-39, PT ;  /* 0x001000002d00780b */ /* 0x000fda0003f0c200 */
[----:B------:R-:W-:Y:S05]  /*1ab0*/  @P0 BRA `(.L_x_101) ;  /* 0x0000000000940947 */ /* 0x000fea0003800000 */
[----:B------:R-:W-:-:S06]  /*1ac0*/  DFMA R6, R20, -R6, R14 ;  /* 0x800000061406722b */ /* 0x000fcc000000000e */
[----:B------:R-:W-:-:S04]  /*1ad0*/  IMAD.MOV.U32 R6, RZ, RZ, RZ ;  /* 0x000000ffff067224 */ /* 0x000fc800078e00ff */
[C---:B------:R-:W-:Y:S02]  /*1ae0*/  FSETP.NEU.AND P0, PT, R7.reuse, RZ, PT ;  /* 0x000000ff0700720b */ /* 0x040fe40003f0d000 */
[----:B------:R-:W-:-:S04]  /*1af0*/  LOP3.LUT R11, R7, 0x80000000, R11, 0x48, !PT ;  /* 0x80000000070b7812 */ /* 0x000fc800078e480b */
[----:B------:R-:W-:-:S07]  /*1b00*/  LOP3.LUT R7, R11, R5, RZ, 0xfc, !PT ;  /* 0x000000050b077212 */ /* 0x000fce00078efcff */
[----:B------:R-:W-:Y:S05]  /*1b10*/  @!P0 BRA `(.L_x_101) ;  /* 0x00000000007c8947 */ /* 0x000fea0003800000 */
[----:B------:R-:W-:Y:S01]  /*1b20*/  IMAD.MOV R5, RZ, RZ, -R3 ;  /* 0x000000ffff057224 */ /* 0x000fe200078e0a03 */
[----:B------:R-:W-:Y:S01]  /*1b30*/  DMUL.RP R6, R20, R6 ;  /* 0x0000000614067228 */ /* 0x000fe20000008000 */
[----:B------:R-:W-:Y:S01]  /*1b40*/  IMAD.MOV.U32 R4, RZ, RZ, RZ ;  /* 0x000000ffff047224 */ /* 0x000fe200078e00ff */
[----:B------:R-:W-:-:S05]  /*1b50*/  IADD3 R3, PT, PT, -R3, -0x43300000, RZ ;  /* 0xbcd0000003037810 */ /* 0x000fca0007ffe1ff */
[----:B------:R-:W-:-:S03]  /*1b60*/  DFMA R4, R44, -R4, R20 ;  /* 0x800000042c04722b */ /* 0x000fc60000000014 */
[----:B------:R-:W-:-:S07]  /*1b70*/  LOP3.LUT R11, R7, R11, RZ, 0x3c, !PT ;  /* 0x0000000b070b7212 */ /* 0x000fce00078e3cff */
[----:B------:R-:W-:-:S04]  /*1b80*/  FSETP.NEU.AND P0, PT, |R5|, R3, PT ;  /* 0x000000030500720b */ /* 0x000fc80003f0d200 */
[----:B------:R-:W-:Y:S02]  /*1b90*/  FSEL R44, R6, R44, !P0 ;  /* 0x0000002c062c7208 */ /* 0x000fe40004000000 */
[----:B------:R-:W-:Y:S01]  /*1ba0*/  FSEL R45, R11, R45, !P0 ;  /* 0x0000002d0b2d7208 */ /* 0x000fe20004000000 */
[----:B------:R-:W-:Y:S06]  /*1bb0*/  BRA `(.L_x_101) ;  /* 0x0000000000547947 */ /* 0x000fec0003800000 */
.L_x_100:
[----:B------:R-:W-:-:S14]  /*1bc0*/  DSETP.NAN.AND P0, PT, R4, R4, PT ;  /* 0x000000040400722a */ /* 0x000fdc0003f08000 */
[----:B------:R-:W-:Y:S05]  /*1bd0*/  @P0 BRA `(.L_x_102) ;  /* 0x0000000000440947 */ /* 0x000fea0003800000 */
[----:B------:R-:W-:-:S14]  /*1be0*/  DSETP.NAN.AND P0, PT, R10, R10, PT ;  /* 0x0000000a0a00722a */ /* 0x000fdc0003f08000 */
[----:B------:R-:W-:Y:S05]  /*1bf0*/  @P0 BRA `(.L_x_103) ;  /* 0x0000000000300947 */ /* 0x000fea0003800000 */
[----:B------:R-:W-:Y:S01]  /*1c00*/  ISETP.NE.AND P0, PT, R40, R41, PT ;  /* 0x000000292800720c */ /* 0x000fe20003f05270 */
[----:B------:R-:W-:Y:S02]  /*1c10*/  IMAD.MOV.U32 R44, RZ, RZ, 0x0 ;  /* 0x00000000ff2c7424 */ /* 0x000fe400078e00ff */
[----:B------:R-:W-:-:S10]  /*1c20*/  IMAD.MOV.U32 R45, RZ, RZ, -0x80000 ;  /* 0xfff80000ff2d7424 */ /* 0x000fd400078e00ff */
[----:B------:R-:W-:Y:S05]  /*1c30*/  @!P0 BRA `(.L_x_101) ;  /* 0x0000000000348947 */ /* 0x000fea0003800000 */
[----:B------:R-:W-:Y:S02]  /*1c40*/  ISETP.NE.AND P0, PT, R40, 0x7ff00000, PT ;  /* 0x7ff000002800780c */ /* 0x000fe40003f05270 */
[----:B------:R-:W-:Y:S02]  /*1c50*/  LOP3.LUT R45, R5, 0x80000000, R11, 0x48, !PT ;  /* 0x80000000052d7812 */ /* 0x000fe400078e480b */
[----:B------:R-:W-:-:S13]  /*1c60*/  ISETP.EQ.OR P0, PT, R41, RZ, !P0 ;  /* 0x000000ff2900720c */ /* 0x000fda0004702670 */
[----:B------:R-:W-:Y:S01]  /*1c70*/  @P0 LOP3.LUT R3, R45, 0x7ff00000, RZ, 0xfc, !PT ;  /* 0x7ff000002d030812 */ /* 0x000fe200078efcff */
[----:B------:R-:W-:Y:S02]  /*1c80*/  @!P0 IMAD.MOV.U32 R44, RZ, RZ, RZ ;  /* 0x000000ffff2c8224 */ /* 0x000fe400078e00ff */
[----:B------:R-:W-:Y:S02]  /*1c90*/  @P0 IMAD.MOV.U32 R44, RZ, RZ, RZ ;  /* 0x000000ffff2c0224 */ /* 0x000fe400078e00ff */
[----:B------:R-:W-:Y:S01]  /*1ca0*/  @P0 IMAD.MOV.U32 R45, RZ, RZ, R3 ;  /* 0x000000ffff2d0224 */ /* 0x000fe200078e0003 */
[----:B------:R-:W-:Y:S06]  /*1cb0*/  BRA `(.L_x_101) ;  /* 0x0000000000147947 */ /* 0x000fec0003800000 */
.L_x_103:
[----:B------:R-:W-:Y:S01]  /*1cc0*/  LOP3.LUT R45, R11, 0x80000, RZ, 0xfc, !PT ;  /* 0x000800000b2d7812 */ /* 0x000fe200078efcff */
[----:B------:R-:W-:Y:S01]  /*1cd0*/  IMAD.MOV.U32 R44, RZ, RZ, R10 ;  /* 0x000000ffff2c7224 */ /* 0x000fe200078e000a */
[----:B------:R-:W-:Y:S06]  /*1ce0*/  BRA `(.L_x_101) ;  /* 0x0000000000087947 */ /* 0x000fec0003800000 */
.L_x_102:
[----:B------:R-:W-:Y:S01]  /*1cf0*/  LOP3.LUT R45, R5, 0x80000, RZ, 0xfc, !PT ;  /* 0x00080000052d7812 */ /* 0x000fe200078efcff */
[----:B------:R-:W-:-:S07]  /*1d00*/  IMAD.MOV.U32 R44, RZ, RZ, R4 ;  /* 0x000000ffff2c7224 */ /* 0x000fce00078e0004 */
.L_x_101:
[----:B------:R-:W-:Y:S05]  /*1d10*/  BSYNC.RECONVERGENT B1 ;  /* 0x0000000000017941 */ /* 0x000fea0003800200 */
.L_x_99:
[----:B------:R-:W-:Y:S02]  /*1d20*/  IMAD.MOV.U32 R4, RZ, RZ, R0 ;  /* 0x000000ffff047224 */ /* 0x000fe400078e0000 */
[----:B------:R-:W-:Y:S02]  /*1d30*/  IMAD.MOV.U32 R5, RZ, RZ, 0x0 ;  /* 0x00000000ff057424 */ /* 0x000fe400078e00ff */
[----:B------:R-:W-:Y:S02]  /*1d40*/  IMAD.MOV.U32 R10, RZ, RZ, R44 ;  /* 0x000000ffff0a7224 */ /* 0x000fe400078e002c */
[----:B------:R-:W-:Y:S01]  /*1d50*/  IMAD.MOV.U32 R11, RZ, RZ, R45 ;  /* 0x000000ffff0b7224 */ /* 0x000fe200078e002d */
[----:B------:R-:W-:Y:S06]  /*1d60*/  RET.REL.NODEC R4 `(_Z15calc_bm25_scorePiS_PfS_S_ilS_S_S_S0_S0_S0_iS_) ;  /* 0xffffffe004a47950 */ /* 0x000fec0003c3ffff */
        .weak           $__internal_1_$__cuda_sm3x_div_rn_noftz_f32_slowpath
        .type           $__internal_1_$__cuda_sm3x_div_rn_noftz_f32_slowpath,@function
        .size           $__internal_1_$__cuda_sm3x_div_rn_noftz_f32_slowpath,($_Z15calc_bm25_scorePiS_PfS_S_ilS_S_S_S0_S0_S0_iS_$__internal_trig_reduction_slowpathd - $__internal_1_$__cuda_sm3x_div_rn_noftz_f32_slowpath)
$__internal_1_$__cuda_sm3x_div_rn_noftz_f32_slowpath:
[--C-:B------:R-:W-:Y:S01]  /*1d70*/  SHF.R.U32.HI R5, RZ, 0x17, R37.reuse ;  /* 0x00000017ff057819 */ /* 0x100fe20000011625 */
[----:B------:R-:W-:Y:S01]  /*1d80*/  BSSY.RECONVERGENT B1, `(.L_x_104) ;  /* 0x0000063000017945 */ /* 0x000fe20003800200 */
[----:B------:R-:W-:Y:S02]  /*1d90*/  SHF.R.U32.HI R3, RZ, 0x17, R0 ;  /* 0x00000017ff037819 */ /* 0x000fe40000011600 */
[----:B------:R-:W-:Y:S02]  /*1da0*/  LOP3.LUT R10, R5, 0xff, RZ, 0xc0, !PT ;  /* 0x000000ff050a7812 */ /* 0x000fe400078ec0ff */
[----:B------:R-:W-:Y:S01]  /*1db0*/  LOP3.LUT R8, R3, 0xff, RZ, 0xc0, !PT ;  /* 0x000000ff03087812 */ /* 0x000fe200078ec0ff */
[----:B------:R-:W-:Y:S02]  /*1dc0*/  IMAD.MOV.U32 R3, RZ, RZ, R37 ;  /* 0x000000ffff037224 */ /* 0x000fe400078e0025 */
[----:B------:R-:W-:Y:S02]  /*1dd0*/  VIADD R7, R10, 0xffffffff ;  /* 0xffffffff0a077836 */ /* 0x000fe40000000000 */
[----:B------:R-:W-:-:S03]  /*1de0*/  VIADD R6, R8, 0xffffffff ;  /* 0xffffffff08067836 */ /* 0x000fc60000000000 */
[----:B------:R-:W-:-:S04]  /*1df0*/  ISETP.GT.U32.AND P0, PT, R7, 0xfd, PT ;  /* 0x000000fd0700780c */ /* 0x000fc80003f04070 */
[----:B------:R-:W-:-:S13]  /*1e00*/  ISETP.GT.U32.OR P0, PT, R6, 0xfd, P0 ;  /* 0x000000fd0600780c */ /* 0x000fda0000704470 */
[----:B------:R-:W-:Y:S01]  /*1e10*/  @!P0 IMAD.MOV.U32 R5, RZ, RZ, RZ ;  /* 0x000000ffff058224 */ /* 0x000fe200078e00ff */
[----:B------:R-:W-:Y:S06]  /*1e20*/  @!P0 BRA `(.L_x_105) ;  /* 0x00000000005c8947 */ /* 0x000fec0003800000 */
[----:B------:R-:W-:Y:S02]  /*1e30*/  FSETP.GTU.FTZ.AND P0, PT, |R0|, +INF , PT ;  /* 0x7f8000000000780b */ /* 0x000fe40003f1c200 */
[----:B------:R-:W-:-:S04]  /*1e40*/  FSETP.GTU.FTZ.AND P1, PT, |R37|, +INF , PT ;  /* 0x7f8000002500780b */ /* 0x000fc80003f3c200 */
[----:B------:R-:W-:-:S13]  /*1e50*/  PLOP3.LUT P0, PT, P0, P1, PT, 0xf8, 0x8f ;  /* 0x00000000008f781c */ /* 0x000fda0000703f70 */
[----:B------:R-:W-:Y:S05]  /*1e60*/  @P0 BRA `(.L_x_106) ;  /* 0x00000004004c0947 */ /* 0x000fea0003800000 */
[----:B------:R-:W-:-:S13]  /*1e70*/  LOP3.LUT P0, RZ, R3, 0x7fffffff, R0, 0xc8, !PT ;  /* 0x7fffffff03ff7812 */ /* 0x000fda000780c800 */
[----:B------:R-:W-:Y:S05]  /*1e80*/  @!P0 BRA `(.L_x_107) ;  /* 0x00000004003c8947 */ /* 0x000fea0003800000 */
[C---:B------:R-:W-:Y:S02]  /*1e90*/  FSETP.NEU.FTZ.AND P1, PT, |R0|.reuse, +INF , PT ;  /* 0x7f8000000000780b */ /* 0x040fe40003f3d200 */
[----:B------:R-:W-:Y:S02]  /*1ea0*/  FSETP.NEU.FTZ.AND P2, PT, |R37|, +INF , PT ;  /* 0x7f8000002500780b */ /* 0x000fe40003f5d200 */
[----:B------:R-:W-:-:S11]  /*1eb0*/  FSETP.NEU.FTZ.AND P0, PT, |R0|, +INF , PT ;  /* 0x7f8000000000780b */ /* 0x000fd60003f1d200 */
[----:B------:R-:W-:Y:S05]  /*1ec0*/  @!P2 BRA !P1, `(.L_x_107) ;  /* 0x00000004002ca947 */ /* 0x000fea0004800000 */
[----:B------:R-:W-:-:S04]  /*1ed0*/  LOP3.LUT P1, RZ, R0, 0x7fffffff, RZ, 0xc0, !PT ;  /* 0x7fffffff00ff7812 */ /* 0x000fc8000782c0ff */
[----:B------:R-:W-:-:S13]  /*1ee0*/  PLOP3.LUT P1, PT, P2, P1, PT, 0x2f, 0xf2 ;  /* 0x0000000000f2781c */ /* 0x000fda0001722577 */
[----:B------:R-:W-:Y:S05]  /*1ef0*/  @P1 BRA `(.L_x_108) ;  /* 0x0000000400181947 */ /* 0x000fea0003800000 */
[----:B------:R-:W-:-:S04]  /*1f00*/  LOP3.LUT P1, RZ, R3, 0x7fffffff, RZ, 0xc0, !PT ;  /* 0x7fffffff03ff7812 */ /* 0x000fc8000782c0ff */
[----:B------:R-:W-:-:S13]  /*1f10*/  PLOP3.LUT P0, PT, P0, P1, PT, 0x2f, 0xf2 ;  /* 0x0000000000f2781c */ /* 0x000fda0000702577 */
[----:B------:R-:W-:Y:S05]  /*1f20*/  @P0 BRA `(.L_x_109) ;  /* 0x0000000400000947 */ /* 0x000fea0003800000 */
[----:B------:R-:W-:Y:S02]  /*1f30*/  ISETP.GE.AND P0, PT, R6, RZ, PT ;  /* 0x000000ff0600720c */ /* 0x000fe40003f06270 */
[----:B------:R-:W-:-:S11]  /*1f40*/  ISETP.GE.AND P1, PT, R7, RZ, PT ;  /* 0x000000ff0700720c */ /* 0x000fd60003f26270 */
[----:B------:R-:W-:Y:S02]  /*1f50*/  @P0 IMAD.MOV.U32 R5, RZ, RZ, RZ ;  /* 0x000000ffff050224 */ /* 0x000fe400078e00ff */
[----:B------:R-:W-:Y:S01]  /*1f60*/  @!P0 FFMA R0, R0, 1.84467440737095516160e+19, RZ ;  /* 0x5f80000000008823 */ /* 0x000fe200000000ff */
[----:B------:R-:W-:Y:S02]  /*1f70*/  @!P0 IMAD.MOV.U32 R5, RZ, RZ, -0x40 ;  /* 0xffffffc0ff058424 */ /* 0x000fe400078e00ff */
[----:B------:R-:W-:Y:S02]  /*1f80*/  @!P1 FFMA R3, R37, 1.84467440737095516160e+19, RZ ;  /* 0x5f80000025039823 */ /* 0x000fe400000000ff */
[----:B------:R-:W-:-:S07]  /*1f90*/  @!P1 VIADD R5, R5, 0x40 ;  /* 0x0000004005059836 */ /* 0x000fce0000000000 */
.L_x_105:
[----:B------:R-:W-:Y:S01]  /*1fa0*/  LEA R6, R10, 0xc0800000, 0x17 ;  /* 0xc08000000a067811 */ /* 0x000fe200078eb8ff */
[----:B------:R-:W-:Y:S04]  /*1fb0*/  BSSY.RECONVERGENT B2, `(.L_x_110) ;  /* 0x0000036000027945 */ /* 0x000fe80003800200 */
[----:B------:R-:W-:Y:S02]  /*1fc0*/  IMAD.IADD R6, R3, 0x1, -R6 ;  /* 0x0000000103067824 */ /* 0x000fe400078e0a06 */
[----:B------:R-:W-:Y:S02]  /*1fd0*/  VIADD R3, R8, 0xffffff81 ;  /* 0xffffff8108037836 */ /* 0x000fe40000000000 */
[----:B------:R0:W1:Y:S01]  /*1fe0*/  MUFU.RCP R7, R6 ;  /* 0x0000000600077308 */ /* 0x0000620000001000 */
[----:B------:R-:W-:Y:S01]  /*1ff0*/  FADD.FTZ R9, -R6, -RZ ;  /* 0x800000ff06097221 */ /* 0x000fe20000010100 */
[C---:B------:R-:W-:Y:S01]  /*2000*/  IMAD R0, R3.reuse, -0x800000, R0 ;  /* 0xff80000003007824 */ /* 0x040fe200078e0200 */
[----:B0-----:R-:W-:-:S05]  /*2010*/  IADD3 R6, PT, PT, R3, 0x7f, -R10 ;  /* 0x0000007f03067810 */ /* 0x001fca0007ffe80a */
[----:B------:R-:W-:Y:S02]  /*2020*/  IMAD.IADD R6, R6, 0x1, R5 ;  /* 0x0000000106067824 */ /* 0x000fe400078e0205 */
[----:B-1----:R-:W-:-:S04]  /*2030*/  FFMA R8, R7, R9, 1 ;  /* 0x3f80000007087423 */ /* 0x002fc80000000009 */
[----:B------:R-:W-:-:S04]  /*2040*/  FFMA R12, R7, R8, R7 ;  /* 0x00000008070c7223 */ /* 0x000fc80000000007 */
[----:B------:R-:W-:-:S04]  /*2050*/  FFMA R7, R0, R12, RZ ;  /* 0x0000000c00077223 */ /* 0x000fc800000000ff */
[----:B------:R-:W-:-:S04]  /*2060*/  FFMA R8, R9, R7, R0 ;  /* 0x0000000709087223 */ /* 0x000fc80000000000 */
[----:B------:R-:W-:-:S04]  /*2070*/  FFMA R7, R12, R8, R7 ;  /* 0x000000080c077223 */ /* 0x000fc80000000007 */
[----:B------:R-:W-:-:S04]  /*2080*/  FFMA R8, R9, R7, R0 ;  /* 0x0000000709087223 */ /* 0x000fc80000000000 */
[----:B------:R-:W-:-:S05]  /*2090*/  FFMA R0, R12, R8, R7 ;  /* 0x000000080c007223 */ /* 0x000fca0000000007 */
[----:B------:R-:W-:-:S04]  /*20a0*/  SHF.R.U32.HI R3, RZ, 0x17, R0 ;  /* 0x00000017ff037819 */ /* 0x000fc80000011600 */
[----:B------:R-:W-:-:S05]  /*20b0*/  LOP3.LUT R3, R3, 0xff, RZ, 0xc0, !PT ;  /* 0x000000ff03037812 */ /* 0x000fca00078ec0ff */
[----:B------:R-:W-:-:S04]  /*20c0*/  IMAD.IADD R9, R3, 0x1, R6 ;  /* 0x0000000103097824 */ /* 0x000fc800078e0206 */
[----:B------:R-:W-:-:S05]  /*20d0*/  VIADD R3, R9, 0xffffffff ;  /* 0xffffffff09037836 */ /* 0x000fca0000000000 */
[----:B------:R-:W-:-:S13]  /*20e0*/  ISETP.GE.U32.AND P0, PT, R3, 0xfe, PT ;  /* 0x000000fe0300780c */ /* 0x000fda0003f06070 */
[----:B------:R-:W-:Y:S05]  /*20f0*/  @!P0 BRA `(.L_x_111) ;  /* 0x0000000000808947 */ /* 0x000fea0003800000 */
[----:B------:R-:W-:-:S13]  /*2100*/  ISETP.GT.AND P0, PT, R9, 0xfe, PT ;  /* 0x000000fe0900780c */ /* 0x000fda0003f04270 */
[----:B------:R-:W-:Y:S05]  /*2110*/  @P0 BRA `(.L_x_112) ;  /* 0x00000000006c0947 */ /* 0x000fea0003800000 */
[----:B------:R-:W-:-:S13]  /*2120*/  ISETP.GE.AND P0, PT, R9, 0x1, PT ;  /* 0x000000010900780c */ /* 0x000fda0003f06270 */
[----:B------:R-:W-:Y:S05]  /*2130*/  @P0 BRA `(.L_x_113) ;  /* 0x0000000000740947 */ /* 0x000fea0003800000 */
[----:B------:R-:W-:Y:S02]  /*2140*/  ISETP.GE.AND P0, PT, R9, -0x18, PT ;  /* 0xffffffe80900780c */ /* 0x000fe40003f06270 */
[----:B------:R-:W-:-:S11]  /*2150*/  LOP3.LUT R0, R0, 0x80000000, RZ, 0xc0, !PT ;  /* 0x8000000000007812 */ /* 0x000fd600078ec0ff */
[----:B------:R-:W-:Y:S05]  /*2160*/  @!P0 BRA `(.L_x_113) ;  /* 0x0000000000688947 */ /* 0x000fea0003800000 */
[CCC-:B------:R-:W-:Y:S01]  /*2170*/  FFMA.RZ R3, R12.reuse, R8.reuse, R7.reuse ;  /* 0x000000080c037223 */ /* 0x1c0fe2000000c007 */
[CCC-:B------:R-:W-:Y:S01]  /*2180*/  FFMA.RM R6, R12.reuse, R8.reuse, R7.reuse ;  /* 0x000000080c067223 */ /* 0x1c0fe20000004007 */
[C---:B------:R-:W-:Y:S02]  /*2190*/  ISETP.NE.AND P2, PT, R9.reuse, RZ, PT ;  /* 0x000000ff0900720c */ /* 0x040fe40003f45270 */
[----:B------:R-:W-:Y:S02]  /*21a0*/  ISETP.NE.AND P1, PT, R9, RZ, PT ;  /* 0x000000ff0900720c */ /* 0x000fe40003f25270 */
[----:B------:R-:W-:Y:S01]  /*21b0*/  LOP3.LUT R5, R3, 0x7fffff, RZ, 0xc0, !PT ;  /* 0x007fffff03057812 */ /* 0x000fe200078ec0ff */
[----:B------:R-:W-:Y:S01]  /*21c0*/  FFMA.RP R3, R12, R8, R7 ;  /* 0x000000080c037223 */ /* 0x000fe20000008007 */
[----:B------:R-:W-:Y:S02]  /*21d0*/  VIADD R8, R9, 0x20 ;  /* 0x0000002009087836 */ /* 0x000fe40000000000 */
[----:B------:R-:W-:Y:S01]  /*21e0*/  LOP3.LUT R5, R5, 0x800000, RZ, 0xfc, !PT ;  /* 0x0080000005057812 */ /* 0x000fe200078efcff */
[----:B------:R-:W-:Y:S01]  /*21f0*/  IMAD.MOV R7, RZ, RZ, -R9 ;  /* 0x000000ffff077224 */ /* 0x000fe200078e0a09 */
[----:B------:R-:W-:-:S02]  /*2200*/  FSETP.NEU.FTZ.AND P0, PT, R3, R6, PT ;  /* 0x000000060300720b */ /* 0x000fc40003f1d000 */
[----:B------:R-:W-:Y:S02]  /*2210*/  SHF.L.U32 R8, R5, R8, RZ ;  /* 0x0000000805087219 */ /* 0x000fe400000006ff */
[----:B------:R-:W-:Y:S02]  /*2220*/  SEL R6, R7, RZ, P2 ;  /* 0x000000ff07067207 */ /* 0x000fe40001000000 */
[----:B------:R-:W-:Y:S02]  /*2230*/  ISETP.NE.AND P1, PT, R8, RZ, P1 ;  /* 0x000000ff0800720c */ /* 0x000fe40000f25270 */
[----:B------:R-:W-:Y:S02]  /*2240*/  SHF.R.U32.HI R6, RZ, R6, R5 ;  /* 0x00000006ff067219 */ /* 0x000fe40000011605 */
[----:B------:R-:W-:Y:S02]  /*2250*/  PLOP3.LUT P0, PT, P0, P1, PT, 0xf8, 0x8f ;  /* 0x00000000008f781c */ /* 0x000fe40000703f70 */
[----:B------:R-:W-:-:S02]  /*2260*/  SHF.R.U32.HI R8, RZ, 0x1, R6 ;  /* 0x00000001ff087819 */ /* 0x000fc40000011606 */
[----:B------:R-:W-:-:S04]  /*2270*/  SEL R3, RZ, 0x1, !P0 ;  /* 0x00000001ff037807 */ /* 0x000fc80004000000 */
[----:B------:R-:W-:-:S04]  /*2280*/  LOP3.LUT R3, R3, 0x1, R8, 0xf8, !PT ;  /* 0x0000000103037812 */ /* 0x000fc800078ef808 */
[----:B------:R-:W-:-:S05]  /*2290*/  LOP3.LUT R3, R3, R6, RZ, 0xc0, !PT ;  /* 0x0000000603037212 */ /* 0x000fca00078ec0ff */
[----:B------:R-:W-:-:S05]  /*22a0*/  IMAD.IADD R3, R8, 0x1, R3 ;  /* 0x0000000108037824 */ /* 0x000fca00078e0203 */
[----:B------:R-:W-:Y:S01]  /*22b0*/  LOP3.LUT R0, R3, R0, RZ, 0xfc, !PT ;  /* 0x0000000003007212 */ /* 0x000fe200078efcff */
[----:B------:R-:W-:Y:S06]  /*22c0*/  BRA `(.L_x_113) ;  /* 0x0000000000107947 */ /* 0x000fec0003800000 */
.L_x_112:
[----:B------:R-:W-:-:S04]  /*22d0*/  LOP3.LUT R0, R0, 0x80000000, RZ, 0xc0, !PT ;  /* 0x8000000000007812 */ /* 0x000fc800078ec0ff */
[----:B------:R-:W-:Y:S01]  /*22e0*/  LOP3.LUT R0, R0, 0x7f800000, RZ, 0xfc, !PT ;  /* 0x7f80000000007812 */ /* 0x000fe200078efcff */
[----:B------:R-:W-:Y:S06]  /*22f0*/  BRA `(.L_x_113) ;  /* 0x0000000000047947 */ /* 0x000fec0003800000 */
.L_x_111:
[----:B------:R-:W-:-:S07]  /*2300*/  IMAD R0, R6, 0x800000, R0 ;  /* 0x0080000006007824 */ /* 0x000fce00078e0200 */
.L_x_113:
[----:B------:R-:W-:Y:S05]  /*2310*/  BSYNC.RECONVERGENT B2 ;  /* 0x0000000000027941 */ /* 0x000fea0003800200 */
.L_x_110:
[----:B------:R-:W-:Y:S05]  /*2320*/  BRA `(.L_x_114) ;  /* 0x0000000000207947 */ /* 0x000fea0003800000 */
.L_x_109:
[----:B------:R-:W-:-:S04]  /*2330*/  LOP3.LUT R0, R3, 0x80000000, R0, 0x48, !PT ;  /* 0x8000000003007812 */ /* 0x000fc800078e4800 */
[----:B------:R-:W-:Y:S01]  /*2340*/  LOP3.LUT R0, R0, 0x7f800000, RZ, 0xfc, !PT ;  /* 0x7f80000000007812 */ /* 0x000fe200078efcff */
[----:B------:R-:W-:Y:S06]  /*2350*/  BRA `(.L_x_114) ;  /* 0x0000000000147947 */ /* 0x000fec0003800000 */
.L_x_108:
[----:B------:R-:W-:Y:S01]  /*2360*/  LOP3.LUT R0, R3, 0x80000000, R0, 0x48, !PT ;  /* 0x8000000003007812 */ /* 0x000fe200078e4800 */
[----:B------:R-:W-:Y:S06]  /*2370*/  BRA `(.L_x_114) ;  /* 0x00000000000c7947 */ /* 0x000fec0003800000 */
.L_x_107:
[----:B------:R-:W0:Y:S01]  /*2380*/  MUFU.RSQ R0, -QNAN ;  /* 0xffc0000000007908 */ /* 0x000e220000001400 */
[----:B------:R-:W-:Y:S05]  /*2390*/  BRA `(.L_x_114) ;  /* 0x0000000000047947 */ /* 0x000fea0003800000 */
.L_x_106:
[----:B------:R-:W-:-:S07]  /*23a0*/  FADD.FTZ R0, R0, R37 ;  /* 0x0000002500007221 */ /* 0x000fce0000010000 */
.L_x_114:
[----:B------:R-:W-:Y:S05]  /*23b0*/  BSYNC.RECONVERGENT B1 ;  /* 0x0000000000017941 */ /* 0x000fea0003800200 */
.L_x_104:
[----:B------:R-:W-:-:S04]  /*23c0*/  IMAD.MOV.U32 R5, RZ, RZ, 0x0 ;  /* 0x00000000ff057424 */ /* 0x000fc800078e00ff */
[----:B0-----:R-:W-:Y:S05]  /*23d0*/  RET.REL.NODEC R4 `(_Z15calc_bm25_scorePiS_PfS_S_ilS_S_S_S0_S0_S0_iS_) ;  /* 0xffffffdc04087950 */ /* 0x001fea0003c3ffff */
        .type           $_Z15calc_bm25_scorePiS_PfS_S_ilS_S_S_S0_S0_S0_iS_$__internal_trig_reduction_slowpathd,@function
        .size           $_Z15calc_bm25_scorePiS_PfS_S_ilS_S_S_S0_S0_S0_iS_$__internal_trig_reduction_slowpathd,(.L_x_165 - $_Z15calc_bm25_scorePiS_PfS_S_ilS_S_S_S0_S0_S0_iS_$__internal_trig_reduction_slowpathd)
$_Z15calc_bm25_scorePiS_PfS_S_ilS_S_S_S0_S0_S0_iS_$__internal_trig_reduction_slowpathd:
[--C-:B------:R-:W-:Y:S01]  /*23e0*/  SHF.R.U32.HI R0, RZ, 0x14, R19.reuse ;  /* 0x00000014ff007819 */ /* 0x100fe20000011613 */
[----:B------:R-:W-:Y:S02]  /*23f0*/  IMAD.MOV.U32 R4, RZ, RZ, R18 ;  /* 0x000000ffff047224 */ /* 0x000fe400078e0012 */
[----:B------:R-:W-:Y:S01]  /*2400*/  IMAD.MOV.U32 R3, RZ, RZ, R19 ;  /* 0x000000ffff037224 */ /* 0x000fe200078e0013 */
[----:B------:R-:W-:Y:S01]  /*2410*/  LOP3.LUT R5, R0, 0x7ff, RZ, 0xc0, !PT ;  /* 0x000007ff00057812 */ /* 0x000fe200078ec0ff */
[----:B------:R-:W-:-:S03]  /*2420*/  IMAD.MOV.U32 R2, RZ, RZ, RZ ;  /* 0x000000ffff027224 */ /* 0x000fc600078e00ff */
[----:B------:R-:W-:-:S13]  /*2430*/  ISETP.NE.AND P0, PT, R5, 0x7ff, PT ;  /* 0x000007ff0500780c */ /* 0x000fda0003f05270 */
[----:B------:R-:W-:Y:S05]  /*2440*/  @!P0 BRA `(.L_x_115) ;  /* 0x00000008004c8947 */ /* 0x000fea0003800000 */
[----:B------:R-:W-:Y:S01]  /*2450*/  VIADD R2, R5, 0xfffffc00 ;  /* 0xfffffc0005027836 */ /* 0x000fe20000000000 */
[----:B------:R-:W-:Y:S01]  /*2460*/  BSSY.RECONVERGENT B1, `(.L_x_116) ;  /* 0x0000030000017945 */ /* 0x000fe20003800200 */
[----:B------:R-:W-:Y:S01]  /*2470*/  VIADD R8, R1, 0x30 ;  /* 0x0000003001087836 */ /* 0x000fe20000000000 */
[----:B------:R-:W-:Y:S02]  /*2480*/  CS2R R20, SRZ ;  /* 0x0000000000147805 */ /* 0x000fe4000001ff00 */
[----:B------:R-:W-:Y:S02]  /*2490*/  SHF.R.U32.HI R6, RZ, 0x6, R2 ;  /* 0x00000006ff067819 */ /* 0x000fe40000011602 */
[----:B------:R-:W-:Y:S02]  /*24a0*/  ISETP.GE.U32.AND P0, PT, R2, 0x80, PT ;  /* 0x000000800200780c */ /* 0x000fe40003f06070 */
[C---:B------:R-:W-:Y:S02]  /*24b0*/  IADD3 R7, PT, PT, -R6.reuse, 0x13, RZ ;  /* 0x0000001306077810 */ /* 0x040fe40007ffe1ff */
[----:B------:R-:W-:-:S02]  /*24c0*/  IADD3 R13, PT, PT, -R6, 0xf, RZ ;  /* 0x0000000f060d7810 */ /* 0x000fc40007ffe1ff */
[----:B------:R-:W-:-:S04]  /*24d0*/  SEL R7, R7, 0x12, P0 ;  /* 0x0000001207077807 */ /* 0x000fc80000000000 */
[----:B------:R-:W-:-:S13]  /*24e0*/  ISETP.GE.AND P0, PT, R13, R7, PT ;  /* 0x000000070d00720c */ /* 0x000fda0003f06270 */
[----:B------:R-:W-:Y:S05]  /*24f0*/  @P0 BRA `(.L_x_117) ;  /* 0x0000000000980947 */ /* 0x000fea0003800000 */
[----:B------:R-:W0:Y:S01]  /*2500*/  LDC.64 R14, c[0x0][0x358] ;  /* 0x0000d600ff0e7b82 */ /* 0x000e220000000a00 */
[C---:B------:R-:W-:Y:S01]  /*2510*/  SHF.L.U64.HI R25, R4.reuse, 0xb, R3 ;  /* 0x0000000b04197819 */ /* 0x040fe20000010203 */
[----:B------:R-:W-:Y:S01]  /*2520*/  BSSY.RECONVERGENT B2, `(.L_x_118) ;  /* 0x0000022000027945 */ /* 0x000fe20003800200 */
[----:B------:R-:W-:Y:S01]  /*2530*/  IMAD.SHL.U32 R9, R4, 0x800, RZ ;  /* 0x0000080004097824 */ /* 0x000fe200078e00ff */
[----:B------:R-:W-:Y:S01]  /*2540*/  IADD3 R12, PT, PT, RZ, -R6, -R7 ;  /* 0x80000006ff0c7210 */ /* 0x000fe20007ffe807 */
[----:B------:R-:W-:Y:S01]  /*2550*/  IMAD.MOV.U32 R11, RZ, RZ, RZ ;  /* 0x000000ffff0b7224 */ /* 0x000fe200078e00ff */
[----:B------:R-:W-:Y:S02]  /*2560*/  CS2R R20, SRZ ;  /* 0x0000000000147805 */ /* 0x000fe4000001ff00 */
[----:B------:R-:W-:-:S07]  /*2570*/  LOP3.LUT R25, R25, 0x80000000, RZ, 0xfc, !PT ;  /* 0x8000000019197812 */ /* 0x000fce00078efcff */
.L_x_119:
[----:B------:R-:W1:Y:S01]  /*2580*/  LDC.64 R2, c[0x4][0xc8] ;  /* 0x01003200ff027b82 */ /* 0x000e620000000a00 */
[----:B0-----:R-:W-:Y:S02]  /*2590*/  R2UR UR4, R14 ;  /* 0x000000000e0472ca */ /* 0x001fe400000e0000 */
[----:B------:R-:W-:Y:S01]  /*25a0*/  R2UR UR5, R15 ;  /* 0x000000000f0572ca */ /* 0x000fe200000e0000 */
[----:B-1----:R-:W-:-:S12]  /*25b0*/  IMAD.WIDE R2, R13, 0x8, R2 ;  /* 0x000000080d027825 */ /* 0x002fd800078e0202 */
[----:B------:R-:W2:Y:S01]  /*25c0*/  LDG.E.64.CONSTANT R2, desc[UR4][R2.64] ;  /* 0x0000000402027981 */ /* 0x000ea2000c1e9b00 */
[----:B------:R-:W-:Y:S02]  /*25d0*/  IMAD.MOV.U32 R4, RZ, RZ, R20 ;  /* 0x000000ffff047224 */ /* 0x000fe400078e0014 */
[----:B------:R-:W-:Y:S02]  /*25e0*/  IMAD.MOV.U32 R5, RZ, RZ, R21 ;  /* 0x000000ffff057224 */ /* 0x000fe400078e0015 */
[----:B------:R-:W-:Y:S02]  /*25f0*/  VIADD R12, R12, 0x1 ;  /* 0x000000010c0c7836 */ /* 0x000fe40000000000 */
[----:B------:R-:W-:Y:S02]  /*2600*/  VIADD R13, R13, 0x1 ;  /* 0x000000010d0d7836 */ /* 0x000fe40000000000 */
[----:B--2---:R-:W-:-:S04]  /*2610*/  IMAD.WIDE.U32 R4, P2, R2, R9, R4 ;  /* 0x0000000902047225 */ /* 0x004fc80007840004 */
[----:B------:R-:W-:Y:S02]  /*2620*/  IMAD R21, R2, R25, RZ ;  /* 0x0000001902157224 */ /* 0x000fe400078e02ff */
[CC--:B------:R-:W-:Y:S02]  /*2630*/  IMAD R16, R3.reuse, R9.reuse, RZ ;  /* 0x0000000903107224 */ /* 0x0c0fe400078e02ff */
[----:B------:R-:W-:Y:S01]  /*2640*/  IMAD.HI.U32 R27, R3, R9, RZ ;  /* 0x00000009031b7227 */ /* 0x000fe200078e00ff */
[----:B------:R-:W-:-:S03]  /*2650*/  IADD3 R5, P0, PT, R21, R5, RZ ;  /* 0x0000000515057210 */ /* 0x000fc60007f1e0ff */
[----:B------:R-:W-:Y:S01]  /*2660*/  IMAD R21, R11, 0x8, R8 ;  /* 0x000000080b157824 */ /* 0x000fe200078e0208 */
[----:B------:R-:W-:Y:S01]  /*2670*/  IADD3 R5, P1, PT, R16, R5, RZ ;  /* 0x0000000510057210 */ /* 0x000fe20007f3e0ff */
[----:B------:R-:W-:-:S04]  /*2680*/  IMAD.HI.U32 R16, R2, R25, RZ ;  /* 0x0000001902107227 */ /* 0x000fc800078e00ff */
[----:B------:R-:W-:Y:S01]  /*2690*/  IMAD.X R2, RZ, RZ, R16, P2 ;  /* 0x000000ffff027224 */ /* 0x000fe200010e0610 */
[----:B------:R0:W-:Y:S01]  /*26a0*/  STL.64 [R21], R4 ;  /* 0x0000000415007387 */ /* 0x0001e20000100a00 */
[----:B------:R-:W-:-:S03]  /*26b0*/  IMAD.HI.U32 R16, R3, R25, RZ ;  /* 0x0000001903107227 */ /* 0x000fc600078e00ff */
[----:B------:R-:W-:Y:S01]  /*26c0*/  IADD3.X R2, P0, PT, R27, R2, RZ, P0, !PT ;  /* 0x000000021b027210 */ /* 0x000fe2000071e4ff */
[----:B------:R-:W-:Y:S02]  /*26d0*/  IMAD R3, R3, R25, RZ ;  /* 0x0000001903037224 */ /* 0x000fe400078e02ff */
[----:B------:R-:W-:-:S03]  /*26e0*/  VIADD R11, R11, 0x1 ;  /* 0x000000010b0b7836 */ /* 0x000fc60000000000 */
[----:B------:R-:W-:Y:S01]  /*26f0*/  IADD3.X R20, P1, PT, R3, R2, RZ, P1, !PT ;  /* 0x0000000203147210 */ /* 0x000fe20000f3e4ff */
[----:B------:R-:W-:Y:S01]  /*2700*/  IMAD.X R2, RZ, RZ, R16, P0 ;  /* 0x000000ffff027224 */ /* 0x000fe200000e0610 */
[----:B------:R-:W-:-:S03]  /*2710*/  ISETP.NE.AND P0, PT, R12, -0xf, PT ;  /* 0xfffffff10c00780c */ /* 0x000fc60003f05270 */
[----:B0-----:R-:W-:-:S10]  /*2720*/  IMAD.X R21, RZ, RZ, R2, P1 ;  /* 0x000000ffff157224 */ /* 0x001fd400008e0602 */
[----:B------:R-:W-:Y:S05]  /*2730*/  @P0 BRA `(.L_x_119) ;  /* 0xfffffffc00900947 */ /* 0x000fea000383ffff */
[----:B------:R-:W-:Y:S05]  /*2740*/  BSYNC.RECONVERGENT B2 ;  /* 0x0000000000027941 */ /* 0x000fea0003800200 */
.L_x_118:
[----:B------:R-:W-:-:S07]  /*2750*/  IMAD.MOV.U32 R13, RZ, RZ, R7 ;  /* 0x000000ffff0d7224 */ /* 0x000fce00078e0007 */
.L_x_117:
[----:B------:R-:W-:Y:S05]  /*2760*/  BSYNC.RECONVERGENT B1 ;  /* 0x0000000000017941 */ /* 0x000fea0003800200 */
.L_x_116:
[----:B------:R-:W-:Y:S01]  /*2770*/  LOP3.LUT P0, R27, R0, 0x3f, RZ, 0xc0, !PT ;  /* 0x0000003f001b7812 */ /* 0x000fe2000780c0ff */
[----:B------:R-:W-:-:S04]  /*2780*/  IMAD.IADD R25, R6, 0x1, R13 ;  /* 0x0000000106197824 */ /* 0x000fc800078e020d */
[----:B------:R-:W-:-:S05]  /*2790*/  IMAD.U32 R25, R25, 0x8, R8 ;  /* 0x0000000819197824 */ /* 0x000fca00078e0008 */
[----:B------:R0:W-:Y:S04]  /*27a0*/  STL.64 [R25+-0x78], R20 ;  /* 0xffff881419007387 */ /* 0x0001e80000100a00 */
[----:B------:R-:W2:Y:S04]  /*27b0*/  @P0 LDL.64 R8, [R1+0x38] ;  /* 0x0000380001080983 */ /* 0x000ea80000100a00 */
[----:B------:R-:W3:Y:S04]  /*27c0*/  LDL.64 R4, [R1+0x40] ;  /* 0x0000400001047983 */ /* 0x000ee80000100a00 */
[----:B------:R-:W4:Y:S01]  /*27d0*/  LDL.64 R2, [R1+0x48] ;  /* 0x0000480001027983 */ /* 0x000f220000100a00 */
[----:B------:R-:W-:Y:S01]  /*27e0*/  @P0 LOP3.LUT R0, R27, 0x3f, RZ, 0x3c, !PT ;  /* 0x0000003f1b000812 */ /* 0x000fe200078e3cff */
[----:B------:R-:W-:Y:S01]  /*27f0*/  BSSY.RECONVERGENT B1, `(.L_x_120) ;  /* 0x0000034000017945 */ /* 0x000fe20003800200 */
[----:B--2---:R-:W-:-:S02]  /*2800*/  @P0 SHF.R.U64 R7, R8, 0x1, R9 ;  /* 0x0000000108070819 */ /* 0x004fc40000001209 */
[----:B------:R-:W-:Y:S02]  /*2810*/  @P0 SHF.R.U32.HI R9, RZ, 0x1, R9 ;  /* 0x00000001ff090819 */ /* 0x000fe40000011609 */
[CC--:B---3--:R-:W-:Y:S02]  /*2820*/  @P0 SHF.L.U32 R11, R4.reuse, R27.reuse, RZ ;  /* 0x0000001b040b0219 */ /* 0x0c8fe400000006ff */
[----:B------:R-:W-:Y:S02]  /*2830*/  @P0 SHF.R.U64 R6, R7, R0, R9 ;  /* 0x0000000007060219 */ /* 0x000fe40000001209 */
[--C-:B------:R-:W-:Y:S02]  /*2840*/  @P0 SHF.R.U32.HI R15, RZ, 0x1, R5.reuse ;  /* 0x00000001ff0f0819 */ /* 0x100fe40000011605 */
[C-C-:B------:R-:W-:Y:S02]  /*2850*/  @P0 SHF.R.U64 R13, R4.reuse, 0x1, R5.reuse ;  /* 0x00000001040d0819 */ /* 0x140fe40000001205 */
[----:B------:R-:W-:-:S02]  /*2860*/  @P0 SHF.L.U64.HI R8, R4, R27, R5 ;  /* 0x0000001b04080219 */ /* 0x000fc40000010205 */
[----:B------:R-:W-:Y:S02]  /*2870*/  @P0 SHF.R.U32.HI R7, RZ, R0, R9 ;  /* 0x00000000ff070219 */ /* 0x000fe40000011609 */
[----:B------:R-:W-:Y:S02]  /*2880*/  @P0 LOP3.LUT R4, R11, R6, RZ, 0xfc, !PT ;  /* 0x000000060b040212 */ /* 0x000fe400078efcff */
[----:B----4-:R-:W-:Y:S02]  /*2890*/  @P0 SHF.L.U32 R9, R2, R27, RZ ;  /* 0x0000001b02090219 */ /* 0x010fe400000006ff */
[----:B------:R-:W-:Y:S02]  /*28a0*/  @P0 SHF.R.U64 R12, R13, R0, R15 ;  /* 0x000000000d0c0219 */ /* 0x000fe4000000120f */
[----:B------:R-:W-:Y:S01]  /*28b0*/  @P0 LOP3.LUT R5, R8, R7, RZ, 0xfc, !PT ;  /* 0x0000000708050212 */ /* 0x000fe200078efcff */
[----:B------:R-:W-:Y:S01]  /*28c0*/  IMAD.SHL.U32 R8, R4, 0x4, RZ ;  /* 0x0000000404087824 */ /* 0x000fe200078e00ff */
[----:B------:R-:W-:-:S02]  /*28d0*/  @P0 SHF.L.U64.HI R7, R2, R27, R3 ;  /* 0x0000001b02070219 */ /* 0x000fc40000010203 */
[----:B------:R-:W-:Y:S02]  /*28e0*/  @P0 LOP3.LUT R2, R9, R12, RZ, 0xfc, !PT ;  /* 0x0000000c09020212 */ /* 0x000fe400078efcff */
[----:B------:R-:W-:Y:S02]  /*28f0*/  @P0 SHF.R.U32.HI R0, RZ, R0, R15 ;  /* 0x00000000ff000219 */ /* 0x000fe4000001160f */
[----:B------:R-:W-:Y:S02]  /*2900*/  SHF.L.U64.HI R9, R4, 0x2, R5 ;  /* 0x0000000204097819 */ /* 0x000fe40000010205 */
[----:B------:R-:W-:Y:S02]  /*2910*/  @P0 LOP3.LUT R3, R7, R0, RZ, 0xfc, !PT ;  /* 0x0000000007030212 */ /* 0x000fe400078efcff */
[----:B------:R-:W-:Y:S02]  /*2920*/  SHF.L.W.U32.HI R5, R5, 0x2, R2 ;  /* 0x0000000205057819 */ /* 0x000fe40000010e02 */
[----:B------:R-:W-:-:S02]  /*2930*/  IADD3 RZ, P0, PT, RZ, -R8, RZ ;  /* 0x80000008ffff7210 */ /* 0x000fc40007f1e0ff */
[----:B------:R-:W-:Y:S02]  /*2940*/  LOP3.LUT R0, RZ, R9, RZ, 0x33, !PT ;  /* 0x00000009ff007212 */ /* 0x000fe400078e33ff */
[----:B------:R-:W-:Y:S02]  /*2950*/  SHF.L.W.U32.HI R2, R2, 0x2, R3 ;  /* 0x0000000202027819 */ /* 0x000fe40000010e03 */
[----:B------:R-:W-:Y:S02]  /*2960*/  LOP3.LUT R6, RZ, R5, RZ, 0x33, !PT ;  /* 0x00000005ff067212 */ /* 0x000fe400078e33ff */
[----:B------:R-:W-:Y:S02]  /*2970*/  IADD3.X R4, P0, PT, RZ, R0, RZ, P0, !PT ;  /* 0x00000000ff047210 */ /* 0x000fe4000071e4ff */
[----:B------:R-:W-:Y:S02]  /*2980*/  LOP3.LUT R0, RZ, R2, RZ, 0x33, !PT ;  /* 0x00000002ff007212 */ /* 0x000fe400078e33ff */
[----:B------:R-:W-:-:S02]  /*2990*/  IADD3.X R6, P1, PT, RZ, R6, RZ, P0, !PT ;  /* 0x00000006ff067210 */ /* 0x000fc4000073e4ff */
[----:B------:R-:W-:-:S03]  /*29a0*/  ISETP.GT.U32.AND P2, PT, R5, -0x1, PT ;  /* 0xffffffff0500780c */ /* 0x000fc60003f44070 */
[----:B------:R-:W-:Y:S01]  /*29b0*/  IMAD.X R7, RZ, RZ, R0, P1 ;  /* 0x000000ffff077224 */ /* 0x000fe200008e0600 */
[----:B------:R-:W-:-:S04]  /*29c0*/  ISETP.GT.AND.EX P0, PT, R2, -0x1, PT, P2 ;  /* 0xffffffff0200780c */ /* 0x000fc80003f04320 */
[----:B------:R-:W-:Y:S02]  /*29d0*/  SEL R12, R2, R7, P0 ;  /* 0x00000007020c7207 */ /* 0x000fe40000000000 */
[----:B------:R-:W-:Y:S02]  /*29e0*/  SEL R7, R5, R6, P0 ;  /* 0x0000000605077207 */ /* 0x000fe40000000000 */
[----:B------:R-:W-:Y:S02]  /*29f0*/  ISETP.NE.U32.AND P1, PT, R12, RZ, PT ;  /* 0x000000ff0c00720c */ /* 0x000fe40003f25070 */
[----:B------:R-:W-:Y:S02]  /*2a00*/  SEL R9, R9, R4, P0 ;  /* 0x0000000409097207 */ /* 0x000fe40000000000 */
[----:B------:R-:W-:Y:S01]  /*2a10*/  SEL R5, R7, R12, !P1 ;  /* 0x0000000c07057207 */ /* 0x000fe20004800000 */
[----:B------:R-:W-:-:S05]  /*2a20*/  @!P0 IMAD.MOV R8, RZ, RZ, -R8 ;  /* 0x000000ffff088224 */ /* 0x000fca00078e0a08 */
[----:B------:R-:W1:Y:S02]  /*2a30*/  FLO.U32 R5, R5 ;  /* 0x0000000500057300 */ /* 0x000e6400000e0000 */
[C---:B-1----:R-:W-:Y:S02]  /*2a40*/  IADD3 R6, PT, PT, -R5.reuse, 0x1f, RZ ;  /* 0x0000001f05067810 */ /* 0x042fe40007ffe1ff */
[----:B------:R-:W-:-:S03]  /*2a50*/  IADD3 R0, PT, PT, -R5, 0x3f, RZ ;  /* 0x0000003f05007810 */ /* 0x000fc60007ffe1ff */
[----:B------:R-:W-:-:S05]  /*2a60*/  @P1 IMAD.MOV R0, RZ, RZ, R6 ;  /* 0x000000ffff001224 */ /* 0x000fca00078e0206 */
[----:B------:R-:W-:-:S13]  /*2a70*/  ISETP.NE.AND P1, PT, R0, RZ, PT ;  /* 0x000000ff0000720c */ /* 0x000fda0003f25270 */
[----:B0-----:R-:W-:Y:S05]  /*2a80*/  @!P1 BRA `(.L_x_121) ;  /* 0x0000000000289947 */ /* 0x001fea0003800000 */
[----:B------:R-:W-:Y:S02]  /*2a90*/  LOP3.LUT R4, R0, 0x3f, RZ, 0xc0, !PT ;  /* 0x0000003f00047812 */ /* 0x000fe400078ec0ff */
[--C-:B------:R-:W-:Y:S02]  /*2aa0*/  SHF.R.U64 R6, R8, 0x1, R9.reuse ;  /* 0x0000000108067819 */ /* 0x100fe40000001209 */
[----:B------:R-:W-:Y:S02]  /*2ab0*/  SHF.R.U32.HI R8, RZ, 0x1, R9 ;  /* 0x00000001ff087819 */ /* 0x000fe40000011609 */
[----:B------:R-:W-:Y:S02]  /*2ac0*/  LOP3.LUT R5, R0, 0x3f, RZ, 0xc, !PT ;  /* 0x0000003f00057812 */ /* 0x000fe400078e0cff */
[CC--:B------:R-:W-:Y:S02]  /*2ad0*/  SHF.L.U64.HI R12, R7.reuse, R4.reuse, R12 ;  /* 0x00000004070c7219 */ /* 0x0c0fe4000001020c */
[----:B------:R-:W-:-:S02]  /*2ae0*/  SHF.L.U32 R7, R7, R4, RZ ;  /* 0x0000000407077219 */ /* 0x000fc400000006ff */
[-CC-:B------:R-:W-:Y:S02]  /*2af0*/  SHF.R.U64 R4, R6, R5.reuse, R8.reuse ;  /* 0x0000000506047219 */ /* 0x180fe40000001208 */
[----:B------:R-:W-:Y:S02]  /*2b00*/  SHF.R.U32.HI R5, RZ, R5, R8 ;  /* 0x00000005ff057219 */ /* 0x000fe40000011608 */
[----:B------:R-:W-:Y:S02]  /*2b10*/  LOP3.LUT R7, R7, R4, RZ, 0xfc, !PT ;  /* 0x0000000407077212 */ /* 0x000fe400078efcff */
[----:B------:R-:W-:-:S07]  /*2b20*/  LOP3.LUT R12, R12, R5, RZ, 0xfc, !PT ;  /* 0x000000050c0c7212 */ /* 0x000fce00078efcff */
.L_x_121:
[----:B------:R-:W-:Y:S05]  /*2b30*/  BSYNC.RECONVERGENT B1 ;  /* 0x0000000000017941 */ /* 0x000fea0003800200 */
.L_x_120:
[----:B------:R-:W-:-:S04]  /*2b40*/  IMAD.WIDE.U32 R8, R7, 0x2168c235, RZ ;  /* 0x2168c23507087825 */ /* 0x000fc800078e00ff */
[----:B------:R-:W-:Y:S01]  /*2b50*/  IMAD.MOV.U32 R4, RZ, RZ, R9 ;  /* 0x000000ffff047224 */ /* 0x000fe200078e0009 */
[----:B------:R-:W-:Y:S01]  /*2b60*/  IADD3 RZ, P1, PT, R8, R8, RZ ;  /* 0x0000000808ff7210 */ /* 0x000fe20007f3e0ff */
[----:B------:R-:W-:Y:S02]  /*2b70*/  IMAD.MOV.U32 R5, RZ, RZ, RZ ;  /* 0x000000ffff057224 */ /* 0x000fe400078e00ff */
[----:B------:R-:W-:-:S04]  /*2b80*/  IMAD.HI.U32 R6, R12, -0x36f0255e, RZ ;  /* 0xc90fdaa20c067827 */ /* 0x000fc800078e00ff */
[----:B------:R-:W-:-:S04]  /*2b90*/  IMAD.WIDE.U32 R4, R7, -0x36f0255e, R4 ;  /* 0xc90fdaa207047825 */ /* 0x000fc800078e0004 */
[C---:B------:R-:W-:Y:S02]  /*2ba0*/  IMAD R7, R12.reuse, -0x36f0255e, RZ ;  /* 0xc90fdaa20c077824 */ /* 0x040fe400078e02ff */
[----:B------:R-:W-:-:S04]  /*2bb0*/  IMAD.WIDE.U32 R4, P2, R12, 0x2168c235, R4 ;  /* 0x2168c2350c047825 */ /* 0x000fc80007840004 */
[----:B------:R-:W-:Y:S01]  /*2bc0*/  IMAD.X R6, RZ, RZ, R6, P2 ;  /* 0x000000ffff067224 */ /* 0x000fe200010e0606 */
[----:B------:R-:W-:Y:S02]  /*2bd0*/  IADD3 R5, P2, PT, R7, R5, RZ ;  /* 0x0000000507057210 */ /* 0x000fe40007f5e0ff */
[----:B------:R-:W-:Y:S02]  /*2be0*/  IADD3.X RZ, P1, PT, R4, R4, RZ, P1, !PT ;  /* 0x0000000404ff7210 */ /* 0x000fe40000f3e4ff */
[C---:B------:R-:W-:Y:S01]  /*2bf0*/  ISETP.GT.U32.AND P3, PT, R5.reuse, RZ, PT ;  /* 0x000000ff0500720c */ /* 0x040fe20003f64070 */
[----:B------:R-:W-:Y:S01]  /*2c00*/  IMAD.X R6, RZ, RZ, R6, P2 ;  /* 0x000000ffff067224 */ /* 0x000fe200010e0606 */
[----:B------:R-:W-:-:S04]  /*2c10*/  IADD3.X R4, P2, PT, R5, R5, RZ, P1, !PT ;  /* 0x0000000505047210 */ /* 0x000fc80000f5e4ff */
[C---:B------:R-:W-:Y:S01]  /*2c20*/  ISETP.GT.AND.EX P1, PT, R6.reuse, RZ, PT, P3 ;  /* 0x000000ff0600720c */ /* 0x040fe20003f24330 */
[----:B------:R-:W-:-:S03]  /*2c30*/  IMAD.X R7, R6, 0x1, R6, P2 ;  /* 0x0000000106077824 */ /* 0x000fc600010e0606 */
[----:B------:R-:W-:Y:S02]  /*2c40*/  SEL R4, R4, R5, P1 ;  /* 0x0000000504047207 */ /* 0x000fe40000800000 */
[----:B------:R-:W-:Y:S02]  /*2c50*/  SEL R5, R7, R6, P1 ;  /* 0x0000000607057207 */ /* 0x000fe40000800000 */
[----:B------:R-:W-:Y:S02]  /*2c60*/  IADD3 R4, P2, PT, R4, 0x1, RZ ;  /* 0x0000000104047810 */ /* 0x000fe40007f5e0ff */
[----:B------:R-:W-:Y:S02]  /*2c70*/  SEL R7, RZ, 0xffffffff, !P1 ;  /* 0xffffffffff077807 */ /* 0x000fe40004800000 */
[----:B------:R-:W-:Y:S01]  /*2c80*/  LOP3.LUT P1, R19, R19, 0x80000000, RZ, 0xc0, !PT ;  /* 0x8000000013137812 */ /* 0x000fe2000782c0ff */
[----:B------:R-:W-:Y:S02]  /*2c90*/  IMAD.X R5, RZ, RZ, R5, P2 ;  /* 0x000000ffff057224 */ /* 0x000fe400010e0605 */
[----:B------:R-:W-:Y:S01]  /*2ca0*/  IMAD.IADD R0, R7, 0x1, -R0 ;  /* 0x0000000107007824 */ /* 0x000fe200078e0a00 */
[----:B------:R-:W-:-:S02]  /*2cb0*/  SHF.R.U32.HI R7, RZ, 0x1e, R3 ;  /* 0x0000001eff077819 */ /* 0x000fc40000011603 */
[----:B------:R-:W-:Y:S01]  /*2cc0*/  SHF.R.U64 R4, R4, 0xa, R5 ;  /* 0x0000000a04047819 */ /* 0x000fe20000001205 */
[----:B------:R-:W-:Y:S01]  /*2cd0*/  IMAD.SHL.U32 R0, R0, 0x100000, RZ ;  /* 0x0010000000007824 */ /* 0x000fe200078e00ff */
[----:B------:R-:W-:Y:S02]  /*2ce0*/  LEA.HI R2, R2, R7, RZ, 0x1 ;  /* 0x0000000702027211 */ /* 0x000fe400078f08ff */
[----:B------:R-:W-:Y:S02]  /*2cf0*/  IADD3 R4, P2, PT, R4, 0x1, RZ ;  /* 0x0000000104047810 */ /* 0x000fe40007f5e0ff */
[----:B------:R-:W-:Y:S01]  /*2d00*/  @!P0 LOP3.LUT R19, R19, 0x80000000, RZ, 0x3c, !PT ;  /* 0x8000000013138812 */ /* 0x000fe200078e3cff */
[----:B------:R-:W-:Y:S01]  /*2d10*/  @P1 IMAD.MOV R2, RZ, RZ, -R2 ;  /* 0x000000ffff021224 */ /* 0x000fe200078e0a02 */
[----:B------:R-:W-:-:S04]  /*2d20*/  LEA.HI.X R5, R5, RZ, RZ, 0x16, P2 ;  /* 0x000000ff05057211 */ /* 0x000fc800010fb4ff */
[--C-:B------:R-:W-:Y:S02]  /*2d30*/  SHF.R.U64 R4, R4, 0x1, R5.reuse ;  /* 0x0000000104047819 */ /* 0x100fe40000001205 */
[----:B------:R-:W-:Y:S02]  /*2d40*/  SHF.R.U32.HI R3, RZ, 0x1, R5 ;  /* 0x00000001ff037819 */ /* 0x000fe40000011605 */
[----:B------:R-:W-:-:S04]  /*2d50*/  IADD3 R4, P2, P3, RZ, RZ, R4 ;  /* 0x000000ffff047210 */ /* 0x000fc80007b5e004 */
[----:B------:R-:W-:-:S04]  /*2d60*/  IADD3.X R0, PT, PT, R0, 0x3fe00000, R3, P2, P3 ;  /* 0x3fe0000000007810 */ /* 0x000fc800017e6403 */
[----:B------:R-:W-:-:S07]  /*2d70*/  LOP3.LUT R3, R0, R19, RZ, 0xfc, !PT ;  /* 0x0000001300037212 */ /* 0x000fce00078efcff */
.L_x_115:
[----:B------:R-:W-:Y:S02]  /*2d80*/  IMAD.MOV.U32 R11, RZ, RZ, 0x0 ;  /* 0x00000000ff0b7424 */ /* 0x000fe400078e00ff */
[----:B------:R-:W-:Y:S02]  /*2d90*/  IMAD.MOV.U32 R0, RZ, RZ, R2 ;  /* 0x000000ffff007224 */ /* 0x000fe400078e0002 */
[----:B------:R-:W-:Y:S01]  /*2da0*/  IMAD.MOV.U32 R2, RZ, RZ, R4 ;  /* 0x000000ffff027224 */ /* 0x000fe200078e0004 */
[----:B------:R-:W-:Y:S06]  /*2db0*/  RET.REL.NODEC R10 `(_Z15calc_bm25_scorePiS_PfS_S_ilS_S_S_S0_S0_S0_iS_) ;  /* 0xffffffd00a907950 */ /* 0x000fec0003c3ffff */
.L_x_122:
        /* <DEDUP_REMOVED lines=12> */
.L_x_165:


//--------------------- .text._Z15calc_percentagePfPiiS0_S_S0_li --------------------------
	.section	.text._Z15calc_percentagePfPiiS0_S_S0_li,"ax",@progbits
	.align	128
        .global         _Z15calc_percentagePfPiiS0_S_S0_li
        .type           _Z15calc_percentagePfPiiS0_S_S0_li,@function
        .size           _Z15calc_percentagePfPiiS0_S_S0_li,(.L_x_166 - _Z15calc_percentagePfPiiS0_S_S0_li)
        .other          _Z15calc_percentagePfPiiS0_S_S0_li,@"STO_CUDA_ENTRY STV_DEFAULT"
_Z15calc_percentagePfPiiS0_S_S0_li:
.text._Z15calc_percentagePfPiiS0_S_S0_li:
        /* <DEDUP_REMOVED lines=27> */
.L_x_124:
        /* <DEDUP_REMOVED lines=11> */
.L_x_123:
[----:B------:R-:W-:-:S04]  /*0260*/  VIMNMX R11, PT, PT, R0, 0x1, !PT ;  /* 0x00000001000b7848 */ /* 0x000fc80007fe0100 */
[C---:B------:R-:W-:Y:S01]  /*0270*/  ISETP.GE.AND P0, PT, R11.reuse, R10, PT ;  /* 0x0000000a0b00720c */ /* 0x040fe20003f06270 */
[----:B------:R-:W-:-:S12]  /*0280*/  VIADD R0, R11, 0xffffffff ;  /* 0xffffffff0b007836 */ /* 0x000fd80000000000 */
[----:B------:R-:W-:Y:S05]  /*0290*/  @!P0 BRA `(.L_x_125) ;  /* 0x0000000000308947 */ /* 0x000fea0003800000 */
[----:B------:R-:W-:Y:S01]  /*02a0*/  MOV R8, 0x0 ;  /* 0x0000000000087802 */ /* 0x000fe20000000f00 */
[----:B------:R-:W-:Y:S01]  /*02b0*/  IMAD.MOV.U32 R3, RZ, RZ, RZ ;  /* 0x000000ffff037224 */ /* 0x000fe200078e00ff */
[----:B------:R0:W-:Y:S01]  /*02c0*/  STL [R1], R0 ;  /* 0x0000000001007387 */ /* 0x0001e20000100800 */
[----:B------:R-:W1:Y:S03]  /*02d0*/  LDCU.64 UR4, c[0x4][0x28] ;  /* 0x01000500ff0477ac */ /* 0x000e660008000a00 */
[----:B------:R0:W-:Y:S01]  /*02e0*/  STL [R1+0x10], R10 ;  /* 0x0000100a01007387 */ /* 0x0001e20000100800 */
[----:B------:R-:W2:Y:S03]  /*02f0*/  LDC.64 R8, c[0x4][R8] ;  /* 0x0100000008087b82 */ /* 0x000ea60000000a00 */
[----:B------:R0:W-:Y:S01]  /*0300*/  STL.64 [R1+0x8], R2 ;  /* 0x0000080201007387 */ /* 0x0001e20000100a00 */
[----:B-1----:R-:W-:-:S02]  /*0310*/  IMAD.U32 R4, RZ, RZ, UR4 ;  /* 0x00000004ff047e24 */ /* 0x002fc4000f8e00ff */
[----:B0-----:R-:W-:-:S07]  /*0320*/  IMAD.U32 R5, RZ, RZ, UR5 ;  /* 0x00000005ff057e24 */ /* 0x001fce000f8e00ff */
[----:B------:R-:W-:-:S07]  /*0330*/  LEPC R20, `(.L_x_126) ;  /* 0x000000001014794e */ /* 0x000fce0000000000 */
[----:B--2---:R-:W-:Y:S05]  /*0340*/  CALL.ABS.NOINC R8 ;  /* 0x0000000008007343 */ /* 0x004fea0003c00000 */
.L_x_126:
[----:B------:R-:W-:Y:S05]  /*0350*/  EXIT ;  /* 0x000000000000794d */ /* 0x000fea0003800000 */
.L_x_125:
[----:B------:R-:W0:Y:S02]  /*0360*/  LDC.64 R4, c[0x0][0x388] ;  /* 0x0000e200ff047b82 */ /* 0x000e240000000a00 */
[----:B0-----:R-:W-:-:S06]  /*0370*/  IMAD.WIDE.U32 R8, R0, 0x4, R4 ;  /* 0x0000000400087825 */ /* 0x001fcc00078e0004 */
[----:B------:R-:W2:Y:S01]  /*0380*/  LDG.E R8, desc[UR36][R8.64] ;  /* 0x0000002408087981 */ /* 0x000ea2000c1e1900 */
[----:B------:R-:W-:Y:S01]  /*0390*/  BSSY.RECONVERGENT B6, `(.L_x_127) ;  /* 0x000000f000067945 */ /* 0x000fe20003800200 */
[----:B--2---:R-:W-:Y:S02]  /*03a0*/  ISETP.GE.U32.AND P0, PT, R2, R8, PT ;  /* 0x000000080200720c */ /* 0x004fe40003f06070 */
[----:B------:R-:W-:-:S04]  /*03b0*/  SHF.R.S32.HI R10, RZ, 0x1f, R8 ;  /* 0x0000001fff0a7819 */ /* 0x000fc80000011408 */
[----:B------:R-:W-:-:S13]  /*03c0*/  ISETP.GE.AND.EX P0, PT, RZ, R10, PT, P0 ;  /* 0x0000000aff00720c */ /* 0x000fda0003f06300 */
[----:B------:R-:W-:Y:S05]  /*03d0*/  @P0 BRA `(.L_x_128) ;  /* 0x00000000000c0947 */ /* 0x000fea0003800000 */
[----:B------:R-:W-:-:S05]  /*03e0*/  IMAD.WIDE.U32 R4, R11, 0x4, R4 ;  /* 0x000000040b047825 */ /* 0x000fca00078e0004 */
[----:B------:R0:W5:Y:S01]  /*03f0*/  LDG.E R9, desc[UR36][R4.64] ;  /* 0x0000002404097981 */ /* 0x000162000c1e1900 */
[----:B------:R-:W-:Y:S05]  /*0400*/  BRA `(.L_x_129) ;  /* 0x00000000001c7947 */ /* 0x000fea0003800000 */
.L_x_128:
[----:B------:R-:W-:-:S06]  /*0410*/  IMAD.WIDE.U32 R4, R11, 0x4, R4 ;  /* 0x000000040b047825 */ /* 0x000fcc00078e0004 */
[----:B------:R-:W2:Y:S02]  /*0420*/  LDG.E R5, desc[UR36][R4.64] ;  /* 0x0000002404057981 */ /* 0x000ea4000c1e1900 */
[----:B--2---:R-:W-:Y:S02]  /*0430*/  ISETP.GT.U32.AND P0, PT, R5, R2, PT ;  /* 0x000000020500720c */ /* 0x004fe40003f04070 */
[----:B------:R-:W-:-:S04]  /*0440*/  SHF.R.S32.HI R9, RZ, 0x1f, R5 ;  /* 0x0000001fff097819 */ /* 0x000fc80000011405 */
[----:B------:R-:W-:-:S13]  /*0450*/  ISETP.GT.AND.EX P0, PT, R9, RZ, PT, P0 ;  /* 0x000000ff0900720c */ /* 0x000fda0003f04300 */
[----:B------:R-:W-:Y:S05]  /*0460*/  @P0 BRA `(.L_x_130) ;  /* 0x0000000000380947 */ /* 0x000fea0003800000 */
[----:B------:R-:W-:-:S07]  /*0470*/  IMAD.MOV.U32 R9, RZ, RZ, R5 ;  /* 0x000000ffff097224 */ /* 0x000fce00078e0005 */
.L_x_129:
[----:B------:R-:W-:Y:S05]  /*0480*/  BSYNC.RECONVERGENT B6 ;  /* 0x0000000000067941 */ /* 0x000fea0003800200 */
.L_x_127:
[----:B------:R-:W-:Y:S01]  /*0490*/  MOV R10, 0x0 ;  /* 0x00000000000a7802 */ /* 0x000fe20000000f00 */
[----:B------:R-:W-:Y:S01]  /*04a0*/  IMAD.MOV.U32 R3, RZ, RZ, RZ ;  /* 0x000000ffff037224 */ /* 0x000fe200078e00ff */
[----:B-----5:R1:W-:Y:S01]  /*04b0*/  STL.64 [R1+0x10], R8 ;  /* 0x0000100801007387 */ /* 0x0203e20000100a00 */
[----:B------:R-:W0:Y:S03]  /*04c0*/  LDCU.64 UR4, c[0x4][0x30] ;  /* 0x01000600ff0477ac */ /* 0x000e260008000a00 */
[----:B------:R1:W-:Y:S01]  /*04d0*/  STL [R1], R0 ;  /* 0x0000000001007387 */ /* 0x0003e20000100800 */
[----:B------:R-:W2:Y:S03]  /*04e0*/  LDC.64 R10, c[0x4][R10] ;  /* 0x010000000a0a7b82 */ /* 0x000ea60000000a00 */
[----:B------:R1:W-:Y:S01]  /*04f0*/  STL.64 [R1+0x8], R2 ;  /* 0x0000080201007387 */ /* 0x0003e20000100a00 */
[----:B0-----:R-:W-:-:S02]  /*0500*/  IMAD.U32 R4, RZ, RZ, UR4 ;  /* 0x00000004ff047e24 */ /* 0x001fc4000f8e00ff */
[----:B-1----:R-:W-:-:S07]  /*0510*/  IMAD.U32 R5, RZ, RZ, UR5 ;  /* 0x00000005ff057e24 */ /* 0x002fce000f8e00ff */
[----:B------:R-:W-:-:S07]  /*0520*/  LEPC R20, `(.L_x_131) ;  /* 0x000000001014794e */ /* 0x000fce0000000000 */
[----:B--2---:R-:W-:Y:S05]  /*0530*/  CALL.ABS.NOINC R10 ;  /* 0x000000000a007343 */ /* 0x004fea0003c00000 */
.L_x_131:
[----:B------:R-:W-:Y:S05]  /*0540*/  EXIT ;  /* 0x000000000000794d */ /* 0x000fea0003800000 */
.L_x_130:
[----:B------:R-:W0:Y:S01]  /*0550*/  LDC R11, c[0x0][0x3b8] ;  /* 0x0000ee00ff0b7b82 */ /* 0x000e220000000800 */
[----:B------:R-:W-:-:S05]  /*0560*/  IADD3 R12, P0, PT, R2, -R8, RZ ;  /* 0x80000008020c7210 */ /* 0x000fca0007f1e0ff */
[----:B------:R-:W-:Y:S01]  /*0570*/  IMAD.X R9, RZ, RZ, ~R10, P0 ;  /* 0x000000ffff097224 */ /* 0x000fe200000e0e0a */
[----:B0-----:R-:W-:Y:S02]  /*0580*/  ISETP.GE.U32.AND P0, PT, R12, R11, PT ;  /* 0x0000000b0c00720c */ /* 0x001fe40003f06070 */
[----:B------:R-:W-:-:S04]  /*0590*/  SHF.R.S32.HI R4, RZ, 0x1f, R11 ;  /* 0x0000001fff047819 */ /* 0x000fc8000001140b */
[----:B------:R-:W-:-:S13]  /*05a0*/  ISETP.GE.AND.EX P0, PT, R9, R4, PT, P0 ;  /* 0x000000040900720c */ /* 0x000fda0003f06300 */
[----:B------:R-:W-:Y:S05]  /*05b0*/  @!P0 BRA `(.L_x_132) ;  /* 0x0000000000308947 */ /* 0x000fea0003800000 */
[----:B------:R-:W-:Y:S01]  /*05c0*/  IMAD.MOV.U32 R10, RZ, RZ, R8 ;  /* 0x000000ffff0a7224 */ /* 0x000fe200078e0008 */
[----:B------:R-:W-:Y:S01]  /*05d0*/  MOV R0, 0x0 ;  /* 0x0000000000007802 */ /* 0x000fe20000000f00 */
[----:B------:R-:W-:Y:S01]  /*05e0*/  IMAD.MOV.U32 R3, RZ, RZ, RZ ;  /* 0x000000ffff037224 */ /* 0x000fe200078e00ff */
[----:B------:R-:W0:Y:S02]  /*05f0*/  LDCU.64 UR4, c[0x4][0x38] ;  /* 0x01000700ff0477ac */ /* 0x000e240008000a00 */
[----:B------:R1:W-:Y:S01]  /*0600*/  STL.64 [R1+0x8], R10 ;  /* 0x0000080a01007387 */ /* 0x0003e20000100a00 */
[----:B------:R1:W2:Y:S03]  /*0610*/  LDC.64 R8, c[0x4][R0] ;  /* 0x0100000000087b82 */ /* 0x0002a60000000a00 */
[----:B------:R1:W-:Y:S01]  /*0620*/  STL.64 [R1], R2 ;  /* 0x0000000201007387 */ /* 0x0003e20000100a00 */
[----:B0-----:R-:W-:-:S02]  /*0630*/  IMAD.U32 R4, RZ, RZ, UR4 ;  /* 0x00000004ff047e24 */ /* 0x001fc4000f8e00ff */
[----:B-1----:R-:W-:-:S07]  /*0640*/  IMAD.U32 R5, RZ, RZ, UR5 ;  /* 0x00000005ff057e24 */ /* 0x002fce000f8e00ff */
[----:B------:R-:W-:-:S07]  /*0650*/  LEPC R20, `(.L_x_133) ;  /* 0x000000001014794e */ /* 0x000fce0000000000 */
[----:B--2---:R-:W-:Y:S05]  /*0660*/  CALL.ABS.NOINC R8 ;  /* 0x0000000008007343 */ /* 0x004fea0003c00000 */
.L_x_133:
[----:B------:R-:W-:Y:S05]  /*0670*/  EXIT ;  /* 0x000000000000794d */ /* 0x000fea0003800000 */
.L_x_132:
[----:B------:R-:W0:Y:S01]  /*0680*/  LDCU.64 UR4, c[0x0][0x380] ;  /* 0x00007000ff0477ac */ /* 0x000e220008000a00 */
[----:B------:R-:W-:Y:S01]  /*0690*/  IMAD.SHL.U32 R4, R2, 0x4, RZ ;  /* 0x0000000402047824 */ /* 0x000fe200078e00ff */
[----:B------:R-:W-:-:S04]  /*06a0*/  SHF.R.U32.HI R5, RZ, 0x1e, R2 ;  /* 0x0000001eff057819 */ /* 0x000fc80000011602 */
[----:B0-----:R-:W-:-:S04]  /*06b0*/  IADD3 R2, P0, PT, R4, UR4, RZ ;  /* 0x0000000404027c10 */ /* 0x001fc8000ff1e0ff */
[----:B------:R-:W-:-:S05]  /*06c0*/  IADD3.X R3, PT, PT, R5, UR5, RZ, P0, !PT ;  /* 0x0000000505037c10 */ /* 0x000fca00087fe4ff */
[----:B------:R-:W2:Y:S01]  /*06d0*/  LDG.E R2, desc[UR36][R2.64] ;  /* 0x0000002402027981 */ /* 0x000ea2000c1e1900 */
[----:B------:R-:W-:Y:S01]  /*06e0*/  BSSY.RECONVERGENT B0, `(.L_x_134) ;  /* 0x000001a000007945 */ /* 0x000fe20003800200 */
[----:B------:R-:W-:Y:S01]  /*06f0*/  IMAD.MOV.U32 R7, RZ, RZ, 0x461c4000 ;  /* 0x461c4000ff077424 */ /* 0x000fe200078e00ff */
[----:B--2---:R-:W-:-:S13]  /*0700*/  FSETP.NEU.AND P0, PT, R2, RZ, PT ;  /* 0x000000ff0200720b */ /* 0x004fda0003f0d000 */
[----:B------:R-:W-:Y:S05]  /*0710*/  @!P0 BRA `(.L_x_135) ;  /* 0x0000000000588947 */ /* 0x000fea0003800000 */
[----:B------:R-:W0:Y:S01]  /*0720*/  LDC.64 R6, c[0x0][0x3a8] ;  /* 0x0000ea00ff067b82 */ /* 0x000e220000000a00 */
[----:B------:R-:W1:Y:S02]  /*0730*/  LDCU.64 UR4, c[0x0][0x398] ;  /* 0x00007300ff0477ac */ /* 0x000e640008000a00 */
[----:B-1----:R-:W-:-:S04]  /*0740*/  LEA R8, P0, R12, UR4, 0x2 ;  /* 0x000000040c087c11 */ /* 0x002fc8000f8010ff */
[----:B------:R-:W-:Y:S01]  /*0750*/  LEA.HI.X R9, R12, UR5, R9, 0x2, P0 ;  /* 0x000000050c097c11 */ /* 0x000fe200080f1409 */
[----:B0-----:R-:W-:-:S04]  /*0760*/  IMAD.WIDE.U32 R6, R0, 0x4, R6 ;  /* 0x0000000400067825 */ /* 0x001fc800078e0006 */
[----:B------:R-:W2:Y:S04]  /*0770*/  LDG.E R8, desc[UR36][R8.64] ;  /* 0x0000002408087981 */ /* 0x000ea8000c1e1900 */
[----:B------:R-:W2:Y:S01]  /*0780*/  LDG.E R7, desc[UR36][R6.64] ;  /* 0x0000002406077981 */ /* 0x000ea2000c1e1900 */
[----:B------:R-:W-:Y:S01]  /*0790*/  BSSY.RECONVERGENT B1, `(.L_x_136) ;  /* 0x000000d000017945 */ /* 0x000fe20003800200 */
[----:B--2---:R-:W-:-:S05]  /*07a0*/  IMAD R0, R8, R7, RZ ;  /* 0x0000000708007224 */ /* 0x004fca00078e02ff */
[----:B------:R-:W-:-:S04]  /*07b0*/  I2FP.F32.S32 R11, R0 ;  /* 0x00000000000b7245 */ /* 0x000fc80000201400 */
[----:B------:R-:W0:Y:S08]  /*07c0*/  MUFU.RCP R0, R11 ;  /* 0x0000000b00007308 */ /* 0x000e300000001000 */
[----:B------:R-:W1:Y:S01]  /*07d0*/  FCHK P0, R2, R11 ;  /* 0x0000000b02007302 */ /* 0x000e620000000000 */
[----:B0-----:R-:W-:-:S04]  /*07e0*/  FFMA R3, -R11, R0, 1 ;  /* 0x3f8000000b037423 */ /* 0x001fc80000000100 */
[----:B------:R-:W-:-:S04]  /*07f0*/  FFMA R3, R0, R3, R0 ;  /* 0x0000000300037223 */ /* 0x000fc80000000000 */
[----:B------:R-:W-:-:S04]  /*0800*/  FFMA R0, R2, R3, RZ ;  /* 0x0000000302007223 */ /* 0x000fc800000000ff */
[----:B------:R-:W-:-:S04]  /*0810*/  FFMA R10, -R11, R0, R2 ;  /* 0x000000000b0a7223 */ /* 0x000fc80000000102 */
[----:B------:R-:W-:Y:S01]  /*0820*/  FFMA R0, R3, R10, R0 ;  /* 0x0000000a03007223 */ /* 0x000fe20000000000 */
[----:B-1----:R-:W-:Y:S06]  /*0830*/  @!P0 BRA `(.L_x_137) ;  /* 0x0000000000088947 */ /* 0x002fec0003800000 */
[----:B------:R-:W-:-:S07]  /*0840*/  MOV R6, 0x860 ;  /* 0x0000086000067802 */ /* 0x000fce0000000f00 */
[----:B------:R-:W-:Y:S05]  /*0850*/  CALL.REL.NOINC `($__internal_2_$__cuda_sm3x_div_rn_noftz_f32_slowpath) ;  /* 0x0000000000207944 */ /* 0x000fea0003c00000 */
.L_x_137:
[----:B------:R-:W-:Y:S05]  /*0860*/  BSYNC.RECONVERGENT B1 ;  /* 0x0000000000017941 */ /* 0x000fea0003800200 */
.L_x_136:
[----:B------:R-:W-:-:S07]  /*0870*/  IMAD.MOV.U32 R7, RZ, RZ, R0 ;  /* 0x000000ffff077224 */ /* 0x000fce00078e0000 */
.L_x_135:
[----:B------:R-:W-:Y:S05]  /*0880*/  BSYNC.RECONVERGENT B0 ;  /* 0x0000000000007941 */ /* 0x000fea0003800200 */
.L_x_134:
[----:B------:R-:W0:Y:S02]  /*0890*/  LDCU.64 UR4, c[0x0][0x3a0] ;  /* 0x00007400ff0477ac */ /* 0x000e240008000a00 */
[----:B0-----:R-:W-:-:S04]  /*08a0*/  IADD3 R4, P0, PT, R4, UR4, RZ ;  /* 0x0000000404047c10 */ /* 0x001fc8000ff1e0ff */
[----:B------:R-:W-:-:S05]  /*08b0*/  IADD3.X R5, PT, PT, R5, UR5, RZ, P0, !PT ;  /* 0x0000000505057c10 */ /* 0x000fca00087fe4ff */
[----:B------:R-:W-:Y:S01]  /*08c0*/  STG.E desc[UR36][R4.64], R7 ;  /* 0x0000000704007986 */ /* 0x000fe2000c101924 */
[----:B------:R-:W-:Y:S05]  /*08d0*/  EXIT ;  /* 0x000000000000794d */ /* 0x000fea0003800000 */
        .weak           $__internal_2_$__cuda_sm3x_div_rn_noftz_f32_slowpath
        .type           $__internal_2_$__cuda_sm3x_div_rn_noftz_f32_slowpath,@function
        .size           $__internal_2_$__cuda_sm3x_div_rn_noftz_f32_slowpath,(.L_x_166 - $__internal_2_$__cuda_sm3x_div_rn_noftz_f32_slowpath)
$__internal_2_$__cuda_sm3x_div_rn_noftz_f32_slowpath:
[--C-:B------:R-:W-:Y:S01]  /*08e0*/  SHF.R.U32.HI R3, RZ, 0x17, R11.reuse ;  /* 0x00000017ff037819 */ /* 0x100fe2000001160b */
[----:B------:R-:W-:Y:S01]  /*08f0*/  BSSY.RECONVERGENT B2, `(.L_x_138) ;  /* 0x0000065000027945 */ /* 0x000fe20003800200 */
[--C-:B------:R-:W-:Y:S01]  /*0900*/  SHF.R.U32.HI R0, RZ, 0x17, R2.reuse ;  /* 0x00000017ff007819 */ /* 0x100fe20000011602 */
[----:B------:R-:W-:Y:S01]  /*0910*/  IMAD.MOV.U32 R7, RZ, RZ, R2 ;  /* 0x000000ffff077224 */ /* 0x000fe200078e0002 */
[----:B------:R-:W-:Y:S01]  /*0920*/  LOP3.LUT R15, R3, 0xff, RZ, 0xc0, !PT ;  /* 0x000000ff030f7812 */ /* 0x000fe200078ec0ff */
[----:B------:R-:W-:Y:S01]  /*0930*/  IMAD.MOV.U32 R8, RZ, RZ, R11 ;  /* 0x000000ffff087224 */ /* 0x000fe200078e000b */
[----:B------:R-:W-:-:S03]  /*0940*/  LOP3.LUT R0, R0, 0xff, RZ, 0xc0, !PT ;  /* 0x000000ff00007812 */ /* 0x000fc600078ec0ff */
[----:B------:R-:W-:Y:S02]  /*0950*/  VIADD R12, R15, 0xffffffff ;  /* 0xffffffff0f0c7836 */ /* 0x000fe40000000000 */
[----:B------:R-:W-:-:S03]  /*0960*/  VIADD R10, R0, 0xffffffff ;  /* 0xffffffff000a7836 */ /* 0x000fc60000000000 */
[----:B------:R-:W-:-:S04]  /*0970*/  ISETP.GT.U32.AND P0, PT, R12, 0xfd, PT ;  /* 0x000000fd0c00780c */ /* 0x000fc80003f04070 */
[----:B------:R-:W-:-:S13]  /*0980*/  ISETP.GT.U32.OR P0, PT, R10, 0xfd, P0 ;  /* 0x000000fd0a00780c */ /* 0x000fda0000704470 */
[----:B------:R-:W-:Y:S01]  /*0990*/  @!P0 IMAD.MOV.U32 R9, RZ, RZ, RZ ;  /* 0x000000ffff098224 */ /* 0x000fe200078e00ff */
[----:B------:R-:W-:Y:S06]  /*09a0*/  @!P0 BRA `(.L_x_139) ;  /* 0x0000000000608947 */ /* 0x000fec0003800000 */
[----:B------:R-:W-:Y:S01]  /*09b0*/  FSETP.GTU.FTZ.AND P0, PT, |R2|, +INF , PT ;  /* 0x7f8000000200780b */ /* 0x000fe20003f1c200 */
[----:B------:R-:W-:Y:S01]  /*09c0*/  IMAD.MOV.U32 R3, RZ, RZ, R11 ;  /* 0x000000ffff037224 */ /* 0x000fe200078e000b */
        /* <DEDUP_REMOVED lines=22> */
.L_x_139:
[----:B------:R-:W-:Y:S01]  /*0b30*/  LEA R3, R15, 0xc0800000, 0x17 ;  /* 0xc08000000f037811 */ /* 0x000fe200078eb8ff */
[----:B------:R-:W-:Y:S01]  /*0b40*/  VIADD R2, R0, 0xffffff81 ;  /* 0xffffff8100027836 */ /* 0x000fe20000000000 */
[----:B------:R-:W-:Y:S03]  /*0b50*/  BSSY.RECONVERGENT B3, `(.L_x_144) ;  /* 0x0000035000037945 */ /* 0x000fe60003800200 */
[----:B------:R-:W-:Y:S02]  /*0b60*/  IMAD.IADD R3, R8, 0x1, -R3 ;  /* 0x0000000108037824 */ /* 0x000fe400078e0a03 */
[----:B------:R-:W-:Y:S02]  /*0b70*/  IMAD R0, R2, -0x800000, R7 ;  /* 0xff80000002007824 */ /* 0x000fe400078e0207 */
[----:B------:R-:W0:Y:S01]  /*0b80*/  MUFU.RCP R8, R3 ;  /* 0x0000000300087308 */ /* 0x000e220000001000 */
[----:B------:R-:W-:-:S04]  /*0b90*/  FADD.FTZ R11, -R3, -RZ ;  /* 0x800000ff030b7221 */ /* 0x000fc80000010100 */
[----:B0-----:R-:W-:-:S04]  /*0ba0*/  FFMA R13, R8, R11, 1 ;  /* 0x3f800000080d7423 */ /* 0x001fc8000000000b */
[----:B------:R-:W-:-:S04]  /*0bb0*/  FFMA R10, R8, R13, R8 ;  /* 0x0000000d080a7223 */ /* 0x000fc80000000008 */
[----:B------:R-:W-:-:S04]  /*0bc0*/  FFMA R7, R0, R10, RZ ;  /* 0x0000000a00077223 */ /* 0x000fc800000000ff */
[----:B------:R-:W-:-:S04]  /*0bd0*/  FFMA R8, R11, R7, R0 ;  /* 0x000000070b087223 */ /* 0x000fc80000000000 */
[----:B------:R-:W-:Y:S01]  /*0be0*/  FFMA R13, R10, R8, R7 ;  /* 0x000000080a0d7223 */ /* 0x000fe20000000007 */
[----:B------:R-:W-:-:S03]  /*0bf0*/  IADD3 R8, PT, PT, R2, 0x7f, -R15 ;  /* 0x0000007f02087810 */ /* 0x000fc60007ffe80f */
[----:B------:R-:W-:Y:S02]  /*0c00*/  FFMA R12, R11, R13, R0 ;  /* 0x0000000d0b0c7223 */ /* 0x000fe40000000000 */
[----:B------:R-:W-:Y:S02]  /*0c10*/  IMAD.IADD R9, R8, 0x1, R9 ;  /* 0x0000000108097824 */ /* 0x000fe400078e0209 */
        /* <DEDUP_REMOVED lines=15> */
[C---:B------:R-:W-:Y:S02]  /*0d10*/  VIADD R8, R11.reuse, 0x20 ;  /* 0x000000200b087836 */ /* 0x040fe40000000000 */
[-C--:B------:R-:W-:Y:S01]  /*0d20*/  FFMA.RM R3, R10, R12.reuse, R13 ;  /* 0x0000000c0a037223 */ /* 0x080fe2000000400d */
[----:B------:R-:W-:Y:S01]  /*0d30*/  IMAD.MOV R9, RZ, RZ, -R11 ;  /* 0x000000ffff097224 */ /* 0x000fe200078e0a0b */
[C---:B------:R-:W-:Y:S02]  /*0d40*/  ISETP.NE.AND P2, PT, R11.reuse, RZ, PT ;  /* 0x000000ff0b00720c */ /* 0x040fe40003f45270 */
[----:B------:R-:W-:Y:S01]  /*0d50*/  LOP3.LUT R7, R2, 0x7fffff, RZ, 0xc0, !PT ;  /* 0x007fffff02077812 */ /* 0x000fe200078ec0ff */
[----:B------:R-:W-:Y:S01]  /*0d60*/  FFMA.RP R2, R10, R12, R13 ;  /* 0x0000000c0a027223 */ /* 0x000fe2000000800d */
[----:B------:R-:W-:Y:S02]  /*0d70*/  ISETP.NE.AND P1, PT, R11, RZ, PT ;  /* 0x000000ff0b00720c */ /* 0x000fe40003f25270 */
[----:B------:R-:W-:-:S02]  /*0d80*/  LOP3.LUT R7, R7, 0x800000, RZ, 0xfc, !PT ;  /* 0x0080000007077812 */ /* 0x000fc400078efcff */
[----:B------:R-:W-:Y:S02]  /*0d90*/  FSETP.NEU.FTZ.AND P0, PT, R2, R3, PT ;  /* 0x000000030200720b */ /* 0x000fe40003f1d000 */
[----:B------:R-:W-:Y:S02]  /*0da0*/  SHF.L.U32 R8, R7, R8, RZ ;  /* 0x0000000807087219 */ /* 0x000fe400000006ff */
[----:B------:R-:W-:Y:S02]  /*0db0*/  SEL R2, R9, RZ, P2 ;  /* 0x000000ff09027207 */ /* 0x000fe40001000000 */
[----:B------:R-:W-:Y:S02]  /*0dc0*/  ISETP.NE.AND P1, PT, R8, RZ, P1 ;  /* 0x000000ff0800720c */ /* 0x000fe40000f25270 */
[----:B------:R-:W-:Y:S02]  /*0dd0*/  SHF.R.U32.HI R2, RZ, R2, R7 ;  /* 0x00000002ff027219 */ /* 0x000fe40000011607 */
[----:B------:R-:W-:-:S02]  /*0de0*/  PLOP3.LUT P0, PT, P0, P1, PT, 0xf8, 0x8f ;  /* 0x00000000008f781c */ /* 0x000fc40000703f70 */
[----:B------:R-:W-:Y:S02]  /*0df0*/  SHF.R.U32.HI R8, RZ, 0x1, R2 ;  /* 0x00000001ff087819 */ /* 0x000fe40000011602 */
[----:B------:R-:W-:-:S04]  /*0e00*/  SEL R3, RZ, 0x1, !P0 ;  /* 0x00000001ff037807 */ /* 0x000fc80004000000 */
[----:B------:R-:W-:-:S04]  /*0e10*/  LOP3.LUT R3, R3, 0x1, R8, 0xf8, !PT ;  /* 0x0000000103037812 */ /* 0x000fc800078ef808 */
[----:B------:R-:W-:-:S05]  /*0e20*/  LOP3.LUT R3, R3, R2, RZ, 0xc0, !PT ;  /* 0x0000000203037212 */ /* 0x000fca00078ec0ff */
[----:B------:R-:W-:-:S05]  /*0e30*/  IMAD.IADD R3, R8, 0x1, R3 ;  /* 0x0000000108037824 */ /* 0x000fca00078e0203 */
[----:B------:R-:W-:Y:S01]  /*0e40*/  LOP3.LUT R0, R3, R0, RZ, 0xfc, !PT ;  /* 0x0000000003007212 */ /* 0x000fe200078efcff */
[----:B------:R-:W-:Y:S06]  /*0e50*/  BRA `(.L_x_147) ;  /* 0x0000000000107947 */ /* 0x000fec0003800000 */
.L_x_146:
[----:B------:R-:W-:-:S04]  /*0e60*/  LOP3.LUT R0, R0, 0x80000000, RZ, 0xc0, !PT ;  /* 0x8000000000007812 */ /* 0x000fc800078ec0ff */
[----:B------:R-:W-:Y:S01]  /*0e70*/  LOP3.LUT R0, R0, 0x7f800000, RZ, 0xfc, !PT ;  /* 0x7f80000000007812 */ /* 0x000fe200078efcff */
[----:B------:R-:W-:Y:S06]  /*0e80*/  BRA `(.L_x_147) ;  /* 0x0000000000047947 */ /* 0x000fec0003800000 */
.L_x_145:
[----:B------:R-:W-:-:S07]  /*0e90*/  IMAD R0, R9, 0x800000, R0 ;  /* 0x0080000009007824 */ /* 0x000fce00078e0200 */
.L_x_147:
[----:B------:R-:W-:Y:S05]  /*0ea0*/  BSYNC.RECONVERGENT B3 ;  /* 0x0000000000037941 */ /* 0x000fea0003800200 */
.L_x_144:
[----:B------:R-:W-:Y:S05]  /*0eb0*/  BRA `(.L_x_148) ;  /* 0x0000000000207947 */ /* 0x000fea0003800000 */
.L_x_143:
[----:B------:R-:W-:-:S04]  /*0ec0*/  LOP3.LUT R0, R8, 0x80000000, R7, 0x48, !PT ;  /* 0x8000000008007812 */ /* 0x000fc800078e4807 */
[----:B------:R-:W-:Y:S01]  /*0ed0*/  LOP3.LUT R0, R0, 0x7f800000, RZ, 0xfc, !PT ;  /* 0x7f80000000007812 */ /* 0x000fe200078efcff */
[----:B------:R-:W-:Y:S06]  /*0ee0*/  BRA `(.L_x_148) ;  /* 0x0000000000147947 */ /* 0x000fec0003800000 */
.L_x_142:
[----:B------:R-:W-:Y:S01]  /*0ef0*/  LOP3.LUT R0, R8, 0x80000000, R7, 0x48, !PT ;  /* 0x8000000008007812 */ /* 0x000fe200078e4807 */
[----:B------:R-:W-:Y:S06]  /*0f00*/  BRA `(.L_x_148) ;  /* 0x00000000000c7947 */ /* 0x000fec0003800000 */
.L_x_141:
[----:B------:R-:W0:Y:S01]  /*0f10*/  MUFU.RSQ R0, -QNAN ;  /* 0xffc0000000007908 */ /* 0x000e220000001400 */
[----:B------:R-:W-:Y:S05]  /*0f20*/  BRA `(.L_x_148) ;  /* 0x0000000000047947 */ /* 0x000fea0003800000 */
.L_x_140:
[----:B------:R-:W-:-:S07]  /*0f30*/  FADD.FTZ R0, R2, R3 ;  /* 0x0000000302007221 */ /* 0x000fce0000010000 */
.L_x_148:
[----:B------:R-:W-:Y:S05]  /*0f40*/  BSYNC.RECONVERGENT B2 ;  /* 0x0000000000027941 */ /* 0x000fea0003800200 */
.L_x_138:
[----:B------:R-:W-:-:S04]  /*0f50*/  IMAD.MOV.U32 R7, RZ, RZ, 0x0 ;  /* 0x00000000ff077424 */ /* 0x000fc800078e00ff */
[----:B0-----:R-:W-:Y:S05]  /*0f60*/  RET.REL.NODEC R6 `(_Z15calc_percentagePfPiiS0_S_S0_li) ;  /* 0xfffffff006247950 */ /* 0x001fea0003c3ffff */
.L_x_149:
        /* <DEDUP_REMOVED lines=9> */
.L_x_166:


//--------------------- .text._Z9ion_matchPiS_S_S_S_iPfS_lS_i --------------------------
	.section	.text._Z9ion_matchPiS_S_S_S_iPfS_lS_i,"ax",@progbits
	.align	128
        .global         _Z9ion_matchPiS_S_S_S_iPfS_lS_i
        .type           _Z9ion_matchPiS_S_S_S_iPfS_lS_i,@function
        .size           _Z9ion_matchPiS_S_S_S_iPfS_lS_i,(.L_x_174 - _Z9ion_matchPiS_S_S_S_iPfS_lS_i)
        .other          _Z9ion_matchPiS_S_S_S_iPfS_lS_i,@"STO_CUDA_ENTRY STV_DEFAULT"
_Z9ion_matchPiS_S_S_S_iPfS_lS_i:
.text._Z9ion_matchPiS_S_S_S_iPfS_lS_i:
        /* <DEDUP_REMOVED lines=23> */
[----:B------:R-:W-:Y:S01]  /*0170*/  MOV R6, R23 ;  /* 0x0000001700067202 */ /* 0x000fe20000000f00 */
[----:B------:R0:W2:Y:S01]  /*0180*/  LDC.64 R2, c[0x4][R0] ;  /* 0x0100000000027b82 */ /* 0x0000a20000000a00 */
[----:B------:R-:W-:Y:S02]  /*0190*/  IMAD.MOV.U32 R7, RZ, RZ, R22 ;  /* 0x000000ffff077224 */ /* 0x000fe400078e0016 */
[----:B-1----:R-:W-:Y:S02]  /*01a0*/  IMAD.U32 R4, RZ, RZ, UR4 ;  /* 0x00000004ff047e24 */ /* 0x002fe4000f8e00ff */
[----:B0-----:R-:W-:-:S07]  /*01b0*/  IMAD.U32 R5, RZ, RZ, UR5 ;  /* 0x00000005ff057e24 */ /* 0x001fce000f8e00ff */
[----:B------:R-:W-:-:S07]  /*01c0*/  LEPC R20, `(.L_x_151) ;  /* 0x000000001014794e */ /* 0x000fce0000000000 */
[----:B--2---:R-:W-:Y:S05]  /*01d0*/  CALL.ABS.NOINC R2 ;  /* 0x0000000002007343 */ /* 0x004fea0003c00000 */
.L_x_151:
[----:B------:R-:W-:Y:S05]  /*01e0*/  BSYNC.RECONVERGENT B6 ;  /* 0x0000000000067941 */ /* 0x000fea0003800200 */
.L_x_150:
[----:B------:R-:W0:Y:S01]  /*01f0*/  LDC.64 R2, c[0x0][0x388] ;  /* 0x0000e200ff027b82 */ /* 0x000e220000000a00 */
[----:B------:R-:W1:Y:S01]  /*0200*/  LDCU UR4, c[0x0][0x3a8] ;  /* 0x00007500ff0477ac */ /* 0x000e620008000800 */
[----:B0-----:R-:W-:-:S05]  /*0210*/  IMAD.WIDE R2, R26, 0x4, R2 ;  /* 0x000000041a027825 */ /* 0x001fca00078e0202 */
[----:B------:R-:W1:Y:S02]  /*0220*/  LDG.E R0, desc[UR36][R2.64] ;  /* 0x0000002402007981 */ /* 0x000e64000c1e1900 */
[----:B-1----:R-:W-:-:S13]  /*0230*/  ISETP.GE.AND P0, PT, R0, UR4, PT ;  /* 0x0000000400007c0c */ /* 0x002fda000bf06270 */
[----:B------:R-:W-:Y:S05]  /*0240*/  @P0 EXIT ;  /* 0x000000000000094d */ /* 0x000fea0003800000 */
[----:B------:R-:W0:Y:S01]  /*0250*/  I2F.F64 R2, R0 ;  /* 0x0000000000027312 */ /* 0x000e220000201c00 */
[----:B------:R-:W-:Y:S01]  /*0260*/  UMOV UR4, 0x88e368f1 ;  /* 0x88e368f100047882 */ /* 0x000fe20000000000 */
[----:B------:R-:W-:Y:S02]  /*0270*/  UMOV UR5, 0x3ef4f8b5 ;  /* 0x3ef4f8b500057882 */ /* 0x000fe40000000000 */
[C-C-:B0-----:R-:W-:Y:S02]  /*0280*/  DFMA R4, R2.reuse, -UR4, R2.reuse ;  /* 0x8000000402047c2b */ /* 0x141fe40008000002 */
[----:B------:R-:W-:-:S04]  /*0290*/  DFMA R2, R2, UR4, R2 ;  /* 0x0000000402027c2b */ /* 0x000fc80008000002 */
[----:B------:R-:W-:Y:S08]  /*02a0*/  F2I.F64.FLOOR R6, R4 ;  /* 0x0000000400067311 */ /* 0x000ff00000305100 */
[----:B------:R-:W0:Y:S02]  /*02b0*/  F2I.F64.CEIL R25, R2 ;  /* 0x0000000200197311 */ /* 0x000e240000309100 */
[----:B0-----:R-:W-:-:S13]  /*02c0*/  ISETP.GT.AND P0, PT, R6, R25, PT ;  /* 0x000000190600720c */ /* 0x001fda0003f04270 */
[----:B------:R-:W-:Y:S05]  /*02d0*/  @P0 EXIT ;  /* 0x000000000000094d */ /* 0x000fea0003800000 */
[----:B------:R-:W0:Y:S01]  /*02e0*/  LDC.64 R4, c[0x0][0x3b8] ;  /* 0x0000ee00ff047b82 */ /* 0x000e220000000a00 */
[----:B------:R-:W-:Y:S02]  /*02f0*/  IMAD.MOV.U32 R2, RZ, RZ, R6 ;  /* 0x000000ffff027224 */ /* 0x000fe400078e0006 */
[----:B0----5:R-:W-:-:S07]  /*0300*/  IMAD.WIDE R28, R28, 0x4, R4 ;  /* 0x000000041c1c7825 */ /* 0x021fce00078e0204 */
.L_x_161:
[----:B0-----:R-:W0:Y:S02]  /*0310*/  LDC.64 R4, c[0x0][0x3a0] ;  /* 0x0000e800ff047b82 */ /* 0x001e240000000a00 */
[----:B0-----:R-:W-:-:S05]  /*0320*/  IMAD.WIDE R4, R2, 0x4, R4 ;  /* 0x0000000402047825 */ /* 0x001fca00078e0204 */
[----:B------:R0:W5:Y:S04]  /*0330*/  LDG.E R24, desc[UR36][R4.64+0x4] ;  /* 0x0000042404187981 */ /* 0x000168000c1e1900 */
[----:B------:R0:W5:Y:S01]  /*0340*/  LDG.E R19, desc[UR36][R4.64] ;  /* 0x0000002404137981 */ /* 0x000162000c1e1900 */
[----:B------:R-:W-:Y:S01]  /*0350*/  ISETP.NE.AND P0, PT, R2, 0x33f8, PT ;  /* 0x000033f80200780c */ /* 0x000fe20003f05270 */
[----:B------:R-:W-:Y:S03]  /*0360*/  BSSY.RECONVERGENT B6, `(.L_x_152) ;  /* 0x0000010000067945 */ /* 0x000fe60003800200 */
[----:B------:R-:W-:-:S04]  /*0370*/  ISETP.EQ.AND P1, PT, R26, 0x80, !P0 ;  /* 0x000000801a00780c */ /* 0x000fc80004722270 */
[----:B------:R-:W-:-:S09]  /*0380*/  P2R R27, PR, RZ, 0x2 ;  /* 0x00000002ff1b7803 */ /* 0x000fd20000000000 */
[----:B0-----:R-:W-:Y:S05]  /*0390*/  @!P1 BRA `(.L_x_153) ;  /* 0x0000000000309947 */ /* 0x001fea0003800000 */
[----:B------:R-:W-:Y:S01]  /*03a0*/  MOV R8, 0x0 ;  /* 0x0000000000087802 */ /* 0x000fe20000000f00 */
[----:B------:R-:W-:Y:S01]  /*03b0*/  IMAD.MOV.U32 R18, RZ, RZ, 0x33f8 ;  /* 0x000033f8ff127424 */ /* 0x000fe200078e00ff */
[----:B-----5:R0:W-:Y:S01]  /*03c0*/  STL [R1+0x8], R24 ;  /* 0x0000081801007387 */ /* 0x0201e20000100800 */
[----:B------:R-:W1:Y:S01]  /*03d0*/  LDCU.64 UR4, c[0x4][0x10] ;  /* 0x01000200ff0477ac */ /* 0x000e620008000a00 */
[----:B------:R-:W-:Y:S02]  /*03e0*/  IMAD.MOV.U32 R6, RZ, RZ, R23 ;  /* 0x000000ffff067224 */ /* 0x000fe400078e0017 */
[----:B------:R0:W-:Y:S01]  /*03f0*/  STL.64 [R1], R18 ;  /* 0x0000001201007387 */ /* 0x0001e20000100a00 */
[----:B------:R-:W2:Y:S01]  /*0400*/  LDC.64 R8, c[0x4][R8] ;  /* 0x0100000008087b82 */ /* 0x000ea20000000a00 */
[----:B------:R-:W-:Y:S01]  /*0410*/  IMAD.MOV.U32 R7, RZ, RZ, R22 ;  /* 0x000000ffff077224 */ /* 0x000fe200078e0016 */
[----:B-1----:R-:W-:Y:S01]  /*0420*/  MOV R4, UR4 ;  /* 0x0000000400047c02 */ /* 0x002fe20008000f00 */
[----:B0-----:R-:W-:-:S07]  /*0430*/  IMAD.U32 R5, RZ, RZ, UR5 ;  /* 0x00000005ff057e24 */ /* 0x001fce000f8e00ff */
[----:B------:R-:W-:-:S07]  /*0440*/  LEPC R20, `(.L_x_153) ;  /* 0x000000001014794e */ /* 0x000fce0000000000 */
[----:B--2---:R-:W-:Y:S05]  /*0450*/  CALL.ABS.NOINC R8 ;  /* 0x0000000008007343 */ /* 0x004fea0003c00000 */
.L_x_153:
[----:B------:R-:W-:Y:S05]  /*0460*/  BSYNC.RECONVERGENT B6 ;  /* 0x0000000000067941 */ /* 0x000fea0003800200 */
.L_x_152:
[----:B-----5:R-:W-:Y:S01]  /*0470*/  ISETP.GE.AND P0, PT, R19, R24, PT ;  /* 0x000000181300720c */ /* 0x020fe20003f06270 */
[----:B------:R-:W-:-:S12]  /*0480*/  BSSY B7, `(.L_x_154) ;  /* 0x0000034000077945 */ /* 0x000fd80003800000 */
[----:B------:R-:W-:Y:S05]  /*0490*/  @P0 BRA `(.L_x_155) ;  /* 0x0000000000c80947 */ /* 0x000fea0003800000 */
.L_x_160:
[----:B0-----:R-:W0:Y:S01]  /*04a0*/  LDC.64 R16, c[0x0][0x398] ;  /* 0x0000e600ff107b82 */ /* 0x001e220000000a00 */
[----:B------:R-:W-:Y:S01]  /*04b0*/  ISETP.NE.AND P0, PT, R27, RZ, PT ;  /* 0x000000ff1b00720c */ /* 0x000fe20003f05270 */
[----:B------:R-:W-:Y:S05]  /*04c0*/  YIELD ;  /* 0x0000000000007946 */ /* 0x000fea0003800000 */
[----:B------:R-:W-:Y:S01]  /*04d0*/  BSSY.RECONVERGENT B6, `(.L_x_156) ;  /* 0x0000010000067945 */ /* 0x000fe20003800200 */
[----:B0-----:R-:W-:-:S06]  /*04e0*/  IMAD.WIDE R16, R19, 0x4, R16 ;  /* 0x0000000413107825 */ /* 0x001fcc00078e0210 */
[----:B------:R-:W-:Y:S05]  /*04f0*/  @!P0 BRA `(.L_x_157) ;  /* 0x0000000000348947 */ /* 0x000fea0003800000 */
[----:B------:R-:W2:Y:S01]  /*0500*/  LDG.E R11, desc[UR36][R16.64] ;  /* 0x00000024100b7981 */ /* 0x000ea2000c1e1900 */
[----:B------:R-:W-:Y:S01]  /*0510*/  HFMA2 R10, -RZ, RZ, 0, 0.2490234375 ;  /* 0x000033f8ff0a7431 */ /* 0x000fe200000001ff */
[----:B------:R-:W-:Y:S01]  /*0520*/  MOV R8, 0x0 ;  /* 0x0000000000087802 */ /* 0x000fe20000000f00 */
[----:B------:R-:W0:Y:S01]  /*0530*/  LDCU.64 UR4, c[0x4][0x18] ;  /* 0x01000300ff0477ac */ /* 0x000e220008000a00 */
[----:B------:R1:W-:Y:S01]  /*0540*/  STL [R1+0x8], R19 ;  /* 0x0000081301007387 */ /* 0x0003e20000100800 */
[----:B------:R-:W-:Y:S01]  /*0550*/  IMAD.MOV.U32 R6, RZ, RZ, R23 ;  /* 0x000000ffff067224 */ /* 0x000fe200078e0017 */
[----:B------:R-:W-:Y:S02]  /*0560*/  MOV R7, R22 ;  /* 0x0000001600077202 */ /* 0x000fe40000000f00 */
[----:B------:R-:W3:Y:S01]  /*0570*/  LDC.64 R8, c[0x4][R8] ;  /* 0x0100000008087b82 */ /* 0x000ee20000000a00 */
[----:B0-----:R-:W-:Y:S02]  /*0580*/  IMAD.U32 R4, RZ, RZ, UR4 ;  /* 0x00000004ff047e24 */ /* 0x001fe4000f8e00ff */
[----:B------:R-:W-:Y:S01]  /*0590*/  IMAD.U32 R5, RZ, RZ, UR5 ;  /* 0x00000005ff057e24 */ /* 0x000fe2000f8e00ff */
[----:B--23--:R1:W-:Y:S06]  /*05a0*/  STL.64 [R1], R10 ;  /* 0x0000000a01007387 */ /* 0x00c3ec0000100a00 */
[----:B------:R-:W-:-:S07]  /*05b0*/  LEPC R20, `(.L_x_157) ;  /* 0x000000001014794e */ /* 0x000fce0000000000 */
[----:B-1----:R-:W-:Y:S05]  /*05c0*/  CALL.ABS.NOINC R8 ;  /* 0x0000000008007343 */ /* 0x002fea0003c00000 */
.L_x_157:
[----:B------:R-:W-:Y:S05]  /*05d0*/  BSYNC.RECONVERGENT B6 ;  /* 0x0000000000067941 */ /* 0x000fea0003800200 */
.L_x_156:
[----:B------:R-:W2:Y:S04]  /*05e0*/  LDG.E R17, desc[UR36][R16.64] ;  /* 0x0000002410117981 */ /* 0x000ea8000c1e1900 */
[----:B------:R-:W2:Y:S04]  /*05f0*/  LDG.E R0, desc[UR36][R28.64] ;  /* 0x000000241c007981 */ /* 0x000ea8000c1e1900 */
[----:B------:R-:W3:Y:S01]  /*0600*/  LDG.E R3, desc[UR36][R28.64+0x4] ;  /* 0x000004241c037981 */ /* 0x000ee2000c1e1900 */
[----:B--2---:R-:W-:-:S05]  /*0610*/  IMAD.IADD R0, R0, 0x1, R17 ;  /* 0x0000000100007824 */ /* 0x004fca00078e0211 */
[----:B---3--:R-:W-:-:S13]  /*0620*/  ISETP.GE.AND P0, PT, R0, R3, PT ;  /* 0x000000030000720c */ /* 0x008fda0003f06270 */
[----:B------:R-:W-:Y:S05]  /*0630*/  @P0 BRA `(.L_x_155) ;  /* 0x0000000000600947 */ /* 0x000fea0003800000 */
[----:B------:R-:W0:Y:S01]  /*0640*/  LDC.64 R12, c[0x0][0x3b0] ;  /* 0x0000ec00ff0c7b82 */ /* 0x000e220000000a00 */
[C---:B------:R-:W-:Y:S01]  /*0650*/  ISETP.NE.AND P0, PT, R0.reuse, RZ, PT ;  /* 0x000000ff0000720c */ /* 0x040fe20003f05270 */
[----:B------:R-:W-:Y:S01]  /*0660*/  IMAD.MOV.U32 R3, RZ, RZ, 0x3f800000 ;  /* 0x3f800000ff037424 */ /* 0x000fe200078e00ff */
[----:B------:R-:W-:Y:S01]  /*0670*/  BSSY.RECONVERGENT B6, `(.L_x_158) ;  /* 0x0000011000067945 */ /* 0x000fe20003800200 */
[----:B0-----:R-:W-:-:S05]  /*0680*/  IMAD.WIDE R12, R0, 0x4, R12 ;  /* 0x00000004000c7825 */ /* 0x001fca00078e020c */
[----:B------:R0:W-:Y:S05]  /*0690*/  REDG.E.ADD.F32.FTZ.RN.STRONG.GPU desc[UR36][R12.64], R3 ;  /* 0x000000030c0079a6 */ /* 0x0001ea000c12f324 */
[----:B------:R-:W-:Y:S05]  /*06a0*/  @P0 BRA `(.L_x_159) ;  /* 0x0000000000340947 */ /* 0x000fea0003800000 */
[----:B------:R-:W2:Y:S01]  /*06b0*/  LDG.E R0, desc[UR36][R12.64] ;  /* 0x000000240c007981 */ /* 0x000ea2000c1e1900 */
[----:B------:R-:W-:Y:S01]  /*06c0*/  MOV R8, 0x0 ;  /* 0x0000000000087802 */ /* 0x000fe20000000f00 */
[----:B------:R-:W1:Y:S01]  /*06d0*/  LDCU.64 UR4, c[0x4][0x20] ;  /* 0x01000400ff0477ac */ /* 0x000e620008000a00 */
[----:B------:R-:W-:Y:S01]  /*06e0*/  IMAD.MOV.U32 R6, RZ, RZ, R23 ;  /* 0x000000ffff067224 */ /* 0x000fe200078e0017 */
[----:B------:R3:W-:Y:S01]  /*06f0*/  STL [R1], R2 ;  /* 0x0000000201007387 */ /* 0x0007e20000100800 */
[----:B------:R-:W-:Y:S02]  /*0700*/  IMAD.MOV.U32 R7, RZ, RZ, R22 ;  /* 0x000000ffff077224 */ /* 0x000fe400078e0016 */
[----:B------:R-:W4:Y:S01]  /*0710*/  LDC.64 R8, c[0x4][R8] ;  /* 0x0100000008087b82 */ /* 0x000f220000000a00 */
[----:B-1----:R-:W-:Y:S01]  /*0720*/  IMAD.U32 R4, RZ, RZ, UR4 ;  /* 0x00000004ff047e24 */ /* 0x002fe2000f8e00ff */
[----:B------:R-:W-:Y:S01]  /*0730*/  MOV R5, UR5 ;  /* 0x0000000500057c02 */ /* 0x000fe20008000f00 */
[----:B--2---:R-:W1:Y:S02]  /*0740*/  F2F.F64.F32 R10, R0 ;  /* 0x00000000000a7310 */ /* 0x004e640000201800 */
[----:B-1--4-:R3:W-:Y:S04]  /*0750*/  STL.64 [R1+0x8], R10 ;  /* 0x0000080a01007387 */ /* 0x0127e80000100a00 */
[----:B------:R-:W-:-:S07]  /*0760*/  LEPC R20, `(.L_x_159) ;  /* 0x000000001014794e */ /* 0x000fce0000000000 */
[----:B0--3--:R-:W-:Y:S05]  /*0770*/  CALL.ABS.NOINC R8 ;  /* 0x0000000008007343 */ /* 0x009fea0003c00000 */
.L_x_159:
[----:B------:R-:W-:Y:S05]  /*0780*/  BSYNC.RECONVERGENT B6 ;  /* 0x0000000000067941 */ /* 0x000fea0003800200 */
.L_x_158:
[----:B------:R-:W-:-:S04]  /*0790*/  IADD3 R19, PT, PT, R19, 0x1, RZ ;  /* 0x0000000113137810 */ /* 0x000fc80007ffe0ff */
[----:B------:R-:W-:-:S13]  /*07a0*/  ISETP.NE.AND P0, PT, R19, R24, PT ;  /* 0x000000181300720c */ /* 0x000fda0003f05270 */
[----:B------:R-:W-:Y:S05]  /*07b0*/  @P0 BRA `(.L_x_160) ;  /* 0xfffffffc00380947 */ /* 0x000fea000383ffff */
.L_x_155:
[----:B------:R-:W-:Y:S05]  /*07c0*/  BSYNC B7 ;  /* 0x0000000000077941 */ /* 0x000fea0003800000 */
.L_x_154:
[C---:B------:R-:W-:Y:S01]  /*07d0*/  ISETP.NE.AND P0, PT, R2.reuse, R25, PT ;  /* 0x000000190200720c */ /* 0x040fe20003f05270 */
[----:B------:R-:W-:-:S12]  /*07e0*/  VIADD R2, R2, 0x1 ;  /* 0x0000000102027836 */ /* 0x000fd80000000000 */
[----:B------:R-:W-:Y:S05]  /*07f0*/  @P0 BRA `(.L_x_161) ;  /* 0xfffffff800c40947 */ /* 0x000fea000383ffff */
[----:B------:R-:W-:Y:S05]  /*0800*/  EXIT ;  /* 0x000000000000794d */ /* 0x000fea0003800000 */
.L_x_162:
        /* <DEDUP_REMOVED lines=15> */
.L_x_174:


//--------------------- .nv.global.init           --------------------------
	.section	.nv.global.init,"aw",@progbits
	.align	16
.nv.global.init:
	.type		__cudart_sin_cos_coeffs,@object
	.size		__cudart_sin_cos_coeffs,(__cudart_i2opi_d - __cudart_sin_cos_coeffs)
__cudart_sin_cos_coeffs:
        /*0000*/ 	.byte	0x46, 0xd2, 0xb0, 0x2c, 0xf1, 0xe5, 0x5a, 0xbe, 0x92, 0xe3, 0xac, 0x69, 0xe3, 0x1d, 0xc7, 0x3e
        /*0010*/ 	.byte	0xa1, 0x62, 0xdb, 0x19, 0xa0, 0x01, 0x2a, 0xbf, 0x18, 0x08, 0x11, 0x11, 0x11, 0x11, 0x81, 0x3f
        /*0020*/ 	.byte	0x54, 0x55, 0x55, 0x55, 0x55, 0x55, 0xc5, 0xbf, 0x00, 0x00, 0x00, 0x00, 0x00, 0x00, 0x00, 0x00
        /*0030*/ 	.byte	0x00, 0x00, 0x00, 0x00, 0x00, 0x00, 0x00, 0x00, 0x64, 0x81, 0xfd, 0x20, 0x83, 0xff, 0xa8, 0xbd
        /*0040*/ 	.byte	0x28, 0x85, 0xef, 0xc1, 0xa7, 0xee, 0x21, 0x3e, 0xd9, 0xe6, 0x06, 0x8e, 0x4f, 0x7e, 0x92, 0xbe
        /*0050*/ 	.byte	0xe9, 0xbc, 0xdd, 0x19, 0xa0, 0x01, 0xfa, 0x3e, 0x47, 0x5d, 0xc1, 0x16, 0x6c, 0xc1, 0x56, 0xbf
        /*0060*/ 	.byte	0x51, 0x55, 0x55, 0x55, 0x55, 0x55, 0xa5, 0x3f, 0x00, 0x00, 0x00, 0x00, 0x00, 0x00, 0xe0, 0xbf
        /*0070*/ 	.byte	0x00, 0x00, 0x00, 0x00, 0x00, 0x00, 0xf0, 0x3f, 0x00, 0x00, 0x00, 0x00, 0x00, 0x00, 0x00, 0x00
	.type		__cudart_i2opi_d,@object
	.size		__cudart_i2opi_d,($str - __cudart_i2opi_d)
__cudart_i2opi_d:
        /* <DEDUP_REMOVED lines=9> */
	.type		$str,@object
	.size		$str,($str$3 - $str)
$str:
        /*0110*/ 	.byte	0x73, 0x70, 0x65, 0x63, 0x74, 0x72, 0x75, 0x6d, 0x5f, 0x69, 0x64, 0x3a, 0x20, 0x25, 0x64, 0x0a
        /*0120*/ 	.byte	0x00
	.type		$str$3,@object
	.size		$str$3,($str$19 - $str$3)
$str$3:
        /*0121*/ 	.byte	0x6d, 0x7a, 0x3a, 0x20, 0x25, 0x64, 0x2c, 0x20, 0x6d, 0x61, 0x74, 0x63, 0x68, 0x65, 0x64, 0x3a
        /*0131*/ 	.byte	0x20, 0x25, 0x66, 0x0a, 0x00
	.type		$str$19,@object
	.size		$str$19,($str$1 - $str$19)
$str$19:
        /*0136*/ 	.byte	0x6c, 0x69, 0x6e, 0x6b, 0x65, 0x72, 0x20, 0x74, 0x79, 0x70, 0x65, 0x3a, 0x20, 0x25, 0x64, 0x2c
        /*0146*/ 	.byte	0x20, 0x25, 0x64, 0x0a, 0x00
	.type		$str$1,@object
	.size		$str$1,($str$20 - $str$1)
$str$1:
        /*014b*/ 	.byte	0x6d, 0x7a, 0x3a, 0x20, 0x25, 0x64, 0x2c, 0x20, 0x6c, 0x6c, 0x3a, 0x20, 0x25, 0x64, 0x2c, 0x20
        /*015b*/ 	.byte	0x72, 0x72, 0x3a, 0x20, 0x25, 0x64, 0x0a, 0x00
	.type		$str$20,@object
	.size		$str$20,($str$2 - $str$20)
$str$20:
        /*0163*/ 	.byte	0x73, 0x63, 0x6f, 0x72, 0x65, 0x3a, 0x20, 0x25, 0x66, 0x2c, 0x20, 0x62, 0x6d, 0x32, 0x35, 0x5f
        /*0173*/ 	.byte	0x73, 0x63, 0x6f, 0x72, 0x65, 0x3a, 0x20, 0x25, 0x66, 0x0a, 0x00
	.type		$str$2,@object
	.size		$str$2,($str$6 - $str$2)
$str$2:
        /*017e*/ 	.byte	0x6d, 0x7a, 0x3a, 0x20, 0x25, 0x64, 0x2c, 0x20, 0x69, 0x6f, 0x6e, 0x64, 0x69, 0x63, 0x3a, 0x20
        /*018e*/ 	.byte	0x25, 0x64, 0x2c, 0x20, 0x6a, 0x3a, 0x20, 0x25, 0x64, 0x0a, 0x00
	.type		$str$6,@object
	.size		$str$6,($str$17 - $str$6)
$str$6:
        /*0199*/ 	.byte	0x5b, 0x45, 0x52, 0x52, 0x4f, 0x52, 0x5d, 0x20, 0x69, 0x64, 0x78, 0x3a, 0x20, 0x25, 0x6c, 0x64
        /*01a9*/ 	.byte	0x2c, 0x20, 0x6c, 0x65, 0x66, 0x74, 0x3a, 0x20, 0x25, 0x64, 0x2c, 0x20, 0x70, 0x65, 0x70, 0x5f
        /*01b9*/ 	.byte	0x6e, 0x75, 0x6d, 0x3a, 0x20, 0x25, 0x64, 0x0a, 0x00
	.type		$str$17,@object
	.size		$str$17,($str$9 - $str$17)
$str$17:
        /*01c2*/ 	.byte	0x70, 0x65, 0x70, 0x32, 0x5f, 0x6d, 0x61, 0x73, 0x73, 0x5f, 0x6c, 0x65, 0x66, 0x74, 0x3a, 0x20
        /*01d2*/ 	.byte	0x25, 0x66, 0x2c, 0x20, 0x70, 0x65, 0x70, 0x32, 0x5f, 0x6d, 0x61, 0x73, 0x73, 0x5f, 0x72, 0x69
        /*01e2*/ 	.byte	0x67, 0x68, 0x74, 0x3a, 0x20, 0x25, 0x66, 0x0a, 0x00
	.type		$str$9,@object
	.size		$str$9,($str$23 - $str$9)
$str$9:
        /*01eb*/ 	.byte	0x70, 0x65, 0x70, 0x31, 0x3a, 0x20, 0x25, 0x6c, 0x64, 0x2c, 0x20, 0x70, 0x65, 0x70, 0x32, 0x3a
        /*01fb*/ 	.byte	0x20, 0x25, 0x64, 0x2c, 0x20, 0x73, 0x6f, 0x63, 0x72, 0x65, 0x3a, 0x20, 0x25, 0x66, 0x2c, 0x20
        /*020b*/ 	.byte	0x6d, 0x61, 0x78, 0x5f, 0x73, 0x63, 0x6f, 0x72, 0x65, 0x3a, 0x20, 0x25, 0x66, 0x2c, 0x20, 0x73
        /*021b*/ 	.byte	0x75, 0x62, 0x3a, 0x20, 0x25, 0x66, 0x0a, 0x00
	.type		$str$23,@object
	.size		$str$23,($str$5 - $str$23)
$str$23:
        /*0223*/ 	.byte	0x5b, 0x45, 0x52, 0x52, 0x4f, 0x52, 0x5d, 0x20, 0x69, 0x6e, 0x64, 0x65, 0x78, 0x5f, 0x6c, 0x65
        /*0233*/ 	.byte	0x66, 0x74, 0x3a, 0x20, 0x25, 0x64, 0x2c, 0x20, 0x69, 0x6e, 0x64, 0x65, 0x78, 0x5f, 0x72, 0x69
        /*0243*/ 	.byte	0x67, 0x68, 0x74, 0x3a, 0x20, 0x25, 0x64, 0x2c, 0x20, 0x73, 0x70, 0x65, 0x63, 0x74, 0x72, 0x75
        /*0253*/ 	.byte	0x6d, 0x3a, 0x20, 0x25, 0x64, 0x2c, 0x20, 0x69, 0x3a, 0x20, 0x25, 0x64, 0x0a, 0x00
	.type		$str$5,@object
	.size		$str$5,($str$4 - $str$5)
$str$5:
        /*0261*/ 	.byte	0x5b, 0x45, 0x52, 0x52, 0x4f, 0x52, 0x5d, 0x20, 0x72, 0x65, 0x73, 0x75, 0x6c, 0x74, 0x5f, 0x73
        /*0271*/ 	.byte	0x70, 0x65, 0x63, 0x74, 0x72, 0x75, 0x6d, 0x5f, 0x69, 0x64, 0x3a, 0x20, 0x25, 0x64, 0x2c, 0x20
        /*0281*/ 	.byte	0x69, 0x64, 0x78, 0x3a, 0x20, 0x25, 0x6c, 0x64, 0x2c, 0x20, 0x6c, 0x65, 0x66, 0x74, 0x3a, 0x20
        /*0291*/ 	.byte	0x25, 0x64, 0x2c, 0x20, 0x72, 0x69, 0x67, 0x68, 0x74, 0x3a, 0x20, 0x25, 0x64, 0x0a, 0x00
	.type		$str$4,@object
	.size		$str$4,($str$12 - $str$4)
$str$4:
        /*02a0*/ 	.byte	0x5b, 0x45, 0x52, 0x52, 0x4f, 0x52, 0x5d, 0x20, 0x72, 0x65, 0x73, 0x75, 0x6c, 0x74, 0x5f, 0x73
        /*02b0*/ 	.byte	0x70, 0x65, 0x63, 0x74, 0x72, 0x75, 0x6d, 0x5f, 0x69, 0x64, 0x3a, 0x20, 0x25, 0x64, 0x2c, 0x20
        /*02c0*/ 	.byte	0x69, 0x64, 0x78, 0x3a, 0x20, 0x25, 0x6c, 0x64, 0x2c, 0x20, 0x72, 0x65, 0x73, 0x75, 0x6c, 0x74
        /*02d0*/ 	.byte	0x5f, 0x70, 0x72, 0x65, 0x66, 0x69, 0x78, 0x5f, 0x6e, 0x75, 0x6d, 0x3a, 0x20, 0x25, 0x64, 0x0a
        /*02e0*/ 	.byte	0x00
	.type		$str$12,@object
	.size		$str$12,($str$18 - $str$12)
$str$12:
        /*02e1*/ 	.byte	0x5b, 0x45, 0x52, 0x52, 0x4f, 0x52, 0x5d, 0x20, 0x70, 0x65, 0x70, 0x5f, 0x32, 0x5f, 0x6d, 0x61
        /*02f1*/ 	.byte	0x73, 0x73, 0x5f, 0x6c, 0x65, 0x66, 0x74, 0x3a, 0x20, 0x25, 0x66, 0x2c, 0x20, 0x70, 0x65, 0x70
        /*0301*/ 	.byte	0x5f, 0x32, 0x5f, 0x6d, 0x61, 0x73, 0x73, 0x5f, 0x72, 0x69, 0x67, 0x68, 0x74, 0x3a, 0x20, 0x25
        /*0311*/ 	.byte	0x66, 0x2c, 0x20, 0x69, 0x64, 0x78, 0x3a, 0x20, 0x25, 0x64, 0x2c, 0x20, 0x69, 0x3a, 0x20, 0x25
        /*0321*/ 	.byte	0x64, 0x0a, 0x00
	.type		$str$18,@object
	.size		$str$18,($str$16 - $str$18)
$str$18:
        /*0324*/ 	.byte	0x5b, 0x45, 0x52, 0x52, 0x4f, 0x52, 0x5d, 0x20, 0x70, 0x65, 0x70, 0x32, 0x5f, 0x6d, 0x61, 0x73
        /*0334*/ 	.byte	0x73, 0x5f, 0x6c, 0x65, 0x66, 0x74, 0x5f, 0x69, 0x6e, 0x64, 0x65, 0x78, 0x3a, 0x20, 0x25, 0x64
        /*0344*/ 	.byte	0x2c, 0x20, 0x70, 0x65, 0x70, 0x5f, 0x6d, 0x61, 0x73, 0x73, 0x5f, 0x6c, 0x69, 0x73, 0x74, 0x5f
        /*0354*/ 	.byte	0x6c, 0x65, 0x6e, 0x3a, 0x20, 0x25, 0x64, 0x2c, 0x20, 0x69, 0x64, 0x78, 0x3a, 0x20, 0x25, 0x64
        /*0364*/ 	.byte	0x2c, 0x20, 0x69, 0x3a, 0x20, 0x25, 0x64, 0x0a, 0x00
	.type		$str$16,@object
	.size		$str$16,($str$15 - $str$16)
$str$16:
        /*036d*/ 	.byte	0x5b, 0x45, 0x52, 0x52, 0x4f, 0x52, 0x5d, 0x20, 0x70, 0x65, 0x70, 0x32, 0x5f, 0x6d, 0x61, 0x73
        /*037d*/ 	.byte	0x73, 0x5f, 0x6c, 0x65, 0x66, 0x74, 0x5f, 0x69, 0x6e, 0x64, 0x65, 0x78, 0x3a, 0x20, 0x25, 0x64
        /*038d*/ 	.byte	0x2c, 0x20, 0x70, 0x65, 0x70, 0x32, 0x5f, 0x6d, 0x61, 0x73, 0x73, 0x5f, 0x72, 0x69, 0x67, 0x68
        /*039d*/ 	.byte	0x74, 0x5f, 0x69, 0x6e, 0x64, 0x65, 0x78, 0x3a, 0x20, 0x25, 0x64, 0x2c, 0x20, 0x69, 0x64, 0x78
        /*03ad*/ 	.byte	0x3a, 0x20, 0x25, 0x64, 0x2c, 0x20, 0x69, 0x3a, 0x20, 0x25, 0x64, 0x09, 0x00
	.type		$str$15,@object
	.size		$str$15,($str$22 - $str$15)
$str$15:
        /*03ba*/ 	.byte	0x70, 0x72, 0x65, 0x63, 0x75, 0x72, 0x73, 0x6f, 0x72, 0x3a, 0x20, 0x25, 0x6c, 0x66, 0x2c, 0x20
        /*03ca*/ 	.byte	0x70, 0x65, 0x70, 0x5f, 0x31, 0x5f, 0x6d, 0x61, 0x73, 0x73, 0x3a, 0x20, 0x25, 0x6c, 0x66, 0x2c
        /*03da*/ 	.byte	0x20, 0x70, 0x65, 0x70, 0x5f, 0x32, 0x5f, 0x6d, 0x61, 0x73, 0x73, 0x5f, 0x6c, 0x65, 0x66, 0x74
        /*03ea*/ 	.byte	0x3a, 0x20, 0x25, 0x6c, 0x66, 0x2c, 0x20, 0x70, 0x65, 0x70, 0x5f, 0x32, 0x5f, 0x6d, 0x61, 0x73
        /*03fa*/ 	.byte	0x73, 0x5f, 0x72, 0x69, 0x67, 0x68, 0x74, 0x3a, 0x20, 0x25, 0x6c, 0x66, 0x0a, 0x00
	.type		$str$22,@object
	.size		$str$22,($str$21 - $str$22)
$str$22:
        /*0408*/ 	.byte	0x5b, 0x45, 0x52, 0x52, 0x4f, 0x52, 0x5d, 0x20, 0x70, 0x65, 0x70, 0x32, 0x5f, 0x6d, 0x61, 0x73
        /*0418*/ 	.byte	0x73, 0x5f, 0x6c, 0x65, 0x66, 0x74, 0x5f, 0x69, 0x6e, 0x64, 0x65, 0x78, 0x3a, 0x20, 0x25, 0x64
        /*0428*/ 	.byte	0x2c, 0x20, 0x70, 0x65, 0x70, 0x5f, 0x6d, 0x61, 0x73, 0x73, 0x5f, 0x6c, 0x69, 0x73, 0x74, 0x5f
        /*0438*/ 	.byte	0x6c, 0x65, 0x6e, 0x3a, 0x20, 0x25, 0x64, 0x2c, 0x20, 0x73, 0x70, 0x65, 0x63, 0x74, 0x72, 0x75
        /*0448*/ 	.byte	0x6d, 0x3a, 0x20, 0x25, 0x64, 0x2c, 0x20, 0x69, 0x3a, 0x20, 0x25, 0x6c, 0x64, 0x0a, 0x00
	.type		$str$21,@object
	.size		$str$21,($str$14 - $str$21)
$str$21:
        /*0457*/ 	.byte	0x5b, 0x45, 0x52, 0x52, 0x4f, 0x52, 0x5d, 0x20, 0x70, 0x65, 0x70, 0x32, 0x5f, 0x6d, 0x61, 0x73
        /*0467*/ 	.byte	0x73, 0x5f, 0x6c, 0x65, 0x66, 0x74, 0x5f, 0x69, 0x6e, 0x64, 0x65, 0x78, 0x3a, 0x20, 0x25, 0x64
        /*0477*/ 	.byte	0x2c, 0x20, 0x70, 0x65, 0x70, 0x32, 0x5f, 0x6d, 0x61, 0x73, 0x73, 0x5f, 0x72, 0x69, 0x67, 0x68
        /*0487*/ 	.byte	0x74, 0x5f, 0x69, 0x6e, 0x64, 0x65, 0x78, 0x3a, 0x20, 0x25, 0x64, 0x2c, 0x20, 0x73, 0x70, 0x65
        /*0497*/ 	.byte	0x63, 0x74, 0x72, 0x75, 0x6d, 0x3a, 0x20, 0x25, 0x64, 0x2c, 0x20, 0x69, 0x3a, 0x20, 0x25, 0x6c
        /*04a7*/ 	.byte	0x64, 0x09, 0x00
	.type		$str$14,@object
	.size		$str$14,($str$13 - $str$14)
$str$14:
        /*04aa*/ 	.byte	0x5b, 0x45, 0x52, 0x52, 0x4f, 0x52, 0x5d, 0x20, 0x70, 0x65, 0x70, 0x32, 0x5f, 0x6d, 0x61, 0x73
        /*04ba*/ 	.byte	0x73, 0x3a, 0x20, 0x25, 0x66, 0x2c, 0x20, 0x70, 0x65, 0x70, 0x32, 0x5f, 0x6d, 0x61, 0x73, 0x73
        /*04ca*/ 	.byte	0x5f, 0x6c, 0x65, 0x66, 0x74, 0x5f, 0x69, 0x6e, 0x64, 0x65, 0x78, 0x3a, 0x20, 0x25, 0x64, 0x2c
        /*04da*/ 	.byte	0x20, 0x70, 0x65, 0x70, 0x5f, 0x6d, 0x61, 0x73, 0x73, 0x5f, 0x6c, 0x69, 0x73, 0x74, 0x5f, 0x6c
        /*04ea*/ 	.byte	0x65, 0x6e, 0x3a, 0x20, 0x25, 0x64, 0x2c, 0x20, 0x69, 0x64, 0x78, 0x3a, 0x20, 0x25, 0x64, 0x2c
        /*04fa*/ 	.byte	0x20, 0x69, 0x3a, 0x20, 0x25, 0x64, 0x0a, 0x00
	.type		$str$13,@object
	.size		$str$13,($str$10 - $str$13)
$str$13:
        /*0502*/ 	.byte	0x5b, 0x45, 0x52, 0x52, 0x4f, 0x52, 0x5d, 0x20, 0x70, 0x65, 0x70, 0x32, 0x5f, 0x6d, 0x61, 0x73
        /*0512*/ 	.byte	0x73, 0x3a, 0x20, 0x25, 0x66, 0x2c, 0x20, 0x70, 0x65, 0x70, 0x32, 0x5f, 0x6d, 0x61, 0x73, 0x73
        /*0522*/ 	.byte	0x5f, 0x6c, 0x65, 0x66, 0x74, 0x5f, 0x69, 0x6e, 0x64, 0x65, 0x78, 0x3a, 0x20, 0x25, 0x64, 0x2c
        /*0532*/ 	.byte	0x20, 0x70, 0x65, 0x70, 0x32, 0x5f, 0x6d, 0x61, 0x73, 0x73, 0x5f, 0x72, 0x69, 0x67, 0x68, 0x74
        /*0542*/ 	.byte	0x5f, 0x69, 0x6e, 0x64, 0x65, 0x78, 0x3a, 0x20, 0x25, 0x64, 0x2c, 0x20, 0x69, 0x64, 0x78, 0x3a
        /*0552*/ 	.byte	0x20, 0x25, 0x64, 0x2c, 0x20, 0x69, 0x3a, 0x20, 0x25, 0x64, 0x0a, 0x00
	.type		$str$10,@object
	.size		$str$10,($str$8 - $str$10)
$str$10:
        /*055e*/ 	.byte	0x5b, 0x45, 0x52, 0x52, 0x4f, 0x52, 0x5d, 0x20, 0x70, 0x65, 0x70, 0x32, 0x5f, 0x6d, 0x61, 0x73
        /*056e*/ 	.byte	0x73, 0x3a, 0x20, 0x25, 0x6c, 0x66, 0x2c, 0x20, 0x70, 0x65, 0x70, 0x32, 0x5f, 0x6d, 0x61, 0x73
        /*057e*/ 	.byte	0x73, 0x5f, 0x6c, 0x65, 0x66, 0x74, 0x5f, 0x69, 0x6e, 0x64, 0x65, 0x78, 0x3a, 0x20, 0x25, 0x64
        /*058e*/ 	.byte	0x2c, 0x20, 0x70, 0x65, 0x70, 0x5f, 0x6d, 0x61, 0x73, 0x73, 0x5f, 0x6c, 0x69, 0x73, 0x74, 0x5f
        /*059e*/ 	.byte	0x6c, 0x65, 0x6e, 0x3a, 0x20, 0x25, 0x64, 0x2c, 0x20, 0x73, 0x70, 0x65, 0x63, 0x74, 0x72, 0x75
        /*05ae*/ 	.byte	0x6d, 0x3a, 0x20, 0x25, 0x64, 0x2c, 0x20, 0x69, 0x3a, 0x20, 0x25, 0x6c, 0x64, 0x0a, 0x00
	.type		$str$8,@object
	.size		$str$8,($str$7 - $str$8)
$str$8:
        /*05bd*/ 	.byte	0x5b, 0x45, 0x52, 0x52, 0x4f, 0x52, 0x5d, 0x20, 0x70, 0x65, 0x70, 0x32, 0x5f, 0x6d, 0x61, 0x73
        /*05cd*/ 	.byte	0x73, 0x3a, 0x20, 0x25, 0x6c, 0x66, 0x2c, 0x20, 0x70, 0x65, 0x70, 0x32, 0x5f, 0x6d, 0x61, 0x73
        /*05dd*/ 	.byte	0x73, 0x5f, 0x6c, 0x65, 0x66, 0x74, 0x5f, 0x69, 0x6e, 0x64, 0x65, 0x78, 0x3a, 0x20, 0x25, 0x64
        /*05ed*/ 	.byte	0x2c, 0x20, 0x70, 0x65, 0x70, 0x32, 0x5f, 0x6d, 0x61, 0x73, 0x73, 0x5f, 0x72, 0x69, 0x67, 0x68
        /*05fd*/ 	.byte	0x74, 0x5f, 0x69, 0x6e, 0x64, 0x65, 0x78, 0x3a, 0x20, 0x25, 0x64, 0x2c, 0x20, 0x73, 0x70, 0x65
        /*060d*/ 	.byte	0x63, 0x74, 0x72, 0x75, 0x6d, 0x3a, 0x20, 0x25, 0x64, 0x2c, 0x20, 0x69, 0x3a, 0x20, 0x25, 0x6c
        /*061d*/ 	.byte	0x64, 0x0a, 0x00
	.type		$str$7,@object
	.size		$str$7,($str$11 - $str$7)
$str$7:
        /*0620*/ 	.byte	0x69, 0x64, 0x78, 0x3a, 0x20, 0x25, 0x64, 0x2c, 0x20, 0x6d, 0x7a, 0x3a, 0x20, 0x25, 0x64, 0x2c
        /*0630*/ 	.byte	0x20, 0x69, 0x6e, 0x74, 0x65, 0x6e, 0x73, 0x69, 0x74, 0x79, 0x3a, 0x20, 0x25, 0x66, 0x2c, 0x20
        /*0640*/ 	.byte	0x6f, 0x6e, 0x65, 0x5f, 0x6d, 0x7a, 0x5f, 0x62, 0x69, 0x61, 0x73, 0x5f, 0x73, 0x63, 0x6f, 0x72
        /*0650*/ 	.byte	0x65, 0x3a, 0x20, 0x25, 0x66, 0x2c, 0x20, 0x69, 0x6e, 0x74, 0x65, 0x6e, 0x5f, 0x73, 0x63, 0x6f
        /*0660*/ 	.byte	0x72, 0x65, 0x3a, 0x20, 0x25, 0x66, 0x2c, 0x20, 0x70, 0x65, 0x72, 0x63, 0x65, 0x6e, 0x74, 0x61
        /*0670*/ 	.byte	0x67, 0x65, 0x3a, 0x20, 0x25, 0x66, 0x2c, 0x20, 0x73, 0x63, 0x6f, 0x72, 0x65, 0x3a, 0x20, 0x25
        /*0680*/ 	.byte	0x66, 0x0a, 0x00
	.type		$str$11,@object
	.size		$str$11,(.L_11 - $str$11)
$str$11:
        /*0683*/ 	.byte	0x5b, 0x45, 0x52, 0x52, 0x4f, 0x52, 0x5d, 0x20, 0x70, 0x72, 0x65, 0x63, 0x75, 0x72, 0x73, 0x6f
        /*0693*/ 	.byte	0x72, 0x5f, 0x6d, 0x61, 0x73, 0x73, 0x3a, 0x20, 0x25, 0x6c, 0x66, 0x2c, 0x20, 0x70, 0x65, 0x70
        /*06a3*/ 	.byte	0x31, 0x5f, 0x6d, 0x61, 0x73, 0x73, 0x3a, 0x20, 0x25, 0x6c, 0x66, 0x2c, 0x20, 0x70, 0x65, 0x70
        /*06b3*/ 	.byte	0x32, 0x5f, 0x6d, 0x61, 0x73, 0x73, 0x3a, 0x20, 0x25, 0x6c, 0x66, 0x2c, 0x20, 0x70, 0x65, 0x70
        /*06c3*/ 	.byte	0x32, 0x5f, 0x6d, 0x61, 0x73, 0x73, 0x5f, 0x6c, 0x65, 0x66, 0x74, 0x5f, 0x69, 0x6e, 0x64, 0x65
        /*06d3*/ 	.byte	0x78, 0x3a, 0x20, 0x25, 0x64, 0x2c, 0x20, 0x72, 0x69, 0x67, 0x68, 0x74, 0x3a, 0x20, 0x25, 0x64
        /*06e3*/ 	.byte	0x2c, 0x20, 0x69, 0x64, 0x78, 0x3a, 0x20, 0x25, 0x64, 0x2c, 0x20, 0x69, 0x3a, 0x20, 0x25, 0x6c
        /*06f3*/ 	.byte	0x64, 0x0a, 0x00
.L_11:


//--------------------- .nv.shared.reserved.0     --------------------------
	.section	.nv.shared.reserved.0,"aw",@nobits
	.weak		__nv_reservedSMEM_offset_0_alias
	.size		__nv_reservedSMEM_offset_0_alias, 0, 64
	.other		__nv_reservedSMEM_offset_0_alias,@"STO_CUDA_RESERVED_SHARED STV_DEFAULT"
__nv_reservedSMEM_offset_0_alias:
	.zero		0
	.zero		64


//--------------------- .nv.constant0._Z20atomic_get_candidatePfS_PiiS0_fS_S0_S0_S0_PdiS1_dS0_S0_S0_l --------------------------
	.section	.nv.constant0._Z20atomic_get_candidatePfS_PiiS0_fS_S0_S0_S0_PdiS1_dS0_S0_S0_l,"a",@progbits
	.sectionflags	@""
	.align	4
.nv.constant0._Z20atomic_get_candidatePfS_PiiS0_fS_S0_S0_S0_PdiS1_dS0_S0_S0_l:
	.zero		1040


//--------------------- .nv.constant0._Z13get_candidatePfS_PiiS0_fS_S0_S0_S0_PdiS1_dS0_S0_ --------------------------
	.section	.nv.constant0._Z13get_candidatePfS_PiiS0_fS_S0_S0_S0_PdiS1_dS0_S0_,"a",@progbits
	.sectionflags	@""
	.align	4
.nv.constant0._Z13get_candidatePfS_PiiS0_fS_S0_S0_S0_PdiS1_dS0_S0_:
	.zero		1024


//--------------------- .nv.constant0._Z23get_valid_candidate_numPfPsPiiS1_sS1_S_iS_fS1_ --------------------------
	.section	.nv.constant0._Z23get_valid_candidate_numPfPsPiiS1_sS1_S_iS_fS1_,"a",@progbits
	.sectionflags	@""
	.align	4
.nv.constant0._Z23get_valid_candidate_numPfPsPiiS1_sS1_S_iS_fS1_:
	.zero		992


//--------------------- .nv.constant0._Z17get_candidate_numPfS_PiS0_S0_fPdiS1_dS0_S0_li --------------------------
	.section	.nv.constant0._Z17get_candidate_numPfS_PiS0_S0_fPdiS1_dS0_S0_li,"a",@progbits
	.sectionflags	@""
	.align	4
.nv.constant0._Z17get_candidate_numPfS_PiS0_S0_fPdiS1_dS0_S0_li:
	.zero		1004


//--------------------- .nv.constant0._Z19get_max_score_indexPfPiiS0_ --------------------------
	.section	.nv.constant0._Z19get_max_score_indexPfPiiS0_,"a",@progbits
	.sectionflags	@""
	.align	4
.nv.constant0._Z19get_max_score_indexPfPiiS0_:
	.zero		928


//--------------------- .nv.constant0._Z15calc_bm25_scorePiS_PfS_S_ilS_S_S_S0_S0_S0_iS_ --------------------------
	.section	.nv.constant0._Z15calc_bm25_scorePiS_PfS_S_ilS_S_S_S0_S0_S0_iS_,"a",@progbits
	.sectionflags	@""
	.align	4
.nv.constant0._Z15calc_bm25_scorePiS_PfS_S_ilS_S_S_S0_S0_S0_iS_:
	.zero		1016


//--------------------- .nv.constant0._Z15calc_percentagePfPiiS0_S_S0_li --------------------------
	.section	.nv.constant0._Z15calc_percentagePfPiiS0_S_S0_li,"a",@progbits
	.sectionflags	@""
	.align	4
.nv.constant0._Z15calc_percentagePfPiiS0_S_S0_li:
	.zero		956


//--------------------- .nv.constant0._Z9ion_matchPiS_S_S_S_iPfS_lS_i --------------------------
	.section	.nv.constant0._Z9ion_matchPiS_S_S_S_iPfS_lS_i,"a",@progbits
	.sectionflags	@""
	.align	4
.nv.constant0._Z9ion_matchPiS_S_S_S_iPfS_lS_i:
	.zero		980


//--------------------- SYMBOLS --------------------------

	.type		.nv.reservedSmem.offset0,@object
	.size		.nv.reservedSmem.offset0,0x4
	.type		vprintf,@function
